	.target	sm_100a

	.elftype	@"ET_EXEC"


//--------------------- .note.nv.tkinfo           --------------------------
	.section	.note.nv.tkinfo,"",@"SHT_NOTE"
	.sectionflags	@"SHF_NOTE_NV_TKINFO"
	.tkinfo
        /*0018*/ 	.word	0x00000002
        /*0030*/ 	.string	""
        /*0030*/ 	.string	"ptxas"
        /*0030*/ 	.string	"Cuda compilation tools, release 13.0, V13.0.88"
        /*0030*/ 	.string	"Build cuda_13.0.r13.0/compiler.36424714_0"
        /*0030*/ 	.string	"-arch sm_100a -m 64 "



//--------------------- .note.nv.cuinfo           --------------------------
	.section	.note.nv.cuinfo,"",@"SHT_NOTE"
	.sectionflags	@"SHF_NOTE_NV_CUINFO"
        /*0018*/ 	.short	0x0002
        /*001a*/ 	.short	0x0064
        /*001c*/ 	.short	0x0082
	.zero		2


//--------------------- .nv.info                  --------------------------
	.section	.nv.info,"",@"SHT_CUDA_INFO"
	.align	4


	//----- nvinfo : EIATTR_REGCOUNT
	.align		4
        /*0000*/ 	.byte	0x04, 0x2f
        /*0002*/ 	.short	(.L_19 - .L_18)
	.align		4
.L_18:
        /*0004*/ 	.word	index@(_ZN7cutlass13device_kernelINS_4conv6kernel13ConvUniversalINS1_16ConvProblemShapeILNS1_8OperatorE2ELi2EEENS1_10collective14CollectiveConvINS1_47MainloopSm100TmaUmmaWarpSpecializedImplicitGemmILS5_2ELi26ELi2ELi1ELi2EN4cute5tupleIJNSA_1CILi2EEENSC_ILi1EEESE_EEEEENSB_IJNSC_ILi128EEENSB_IJSH_EEENSB_IJNSC_ILi32EEEEEEEEENS_10bfloat16_tESM_NSA_8TiledMMAINSA_8MMA_AtomIJNSA_26SM100_MMA_F16BF16_2x1SM_SSISM_SM_fLi128ELi128ELNSA_4UMMA5MajorE1ELSR_1ELNSQ_7ScaleInE0ELSS_0EEEEEENSA_6LayoutINSB_IJSE_SE_SE_EEENSB_IJNSC_ILi0EEESX_SX_EEEEENSB_IJNSA_10UnderscoreES10_S10_EEEEENS7_6detail27Sm100ImplicitGemmTileTraitsINSA_18SM100_TMA_2SM_LOADENSA_14ComposedLayoutINSA_7SwizzleILi3ELi4ELi3EEENSA_18smem_ptr_flag_bitsILi16EEENSV_INSB_IJNSC_ILi64EEENSC_ILi8EEEEEENSB_IJSE_S1B_EEEEEEEvEENS14_INSA_25SM100_TMA_2SM_LOAD_IM2COLES1G_vEEEENS_8epilogue10collective18CollectiveEpilogueINS1L_23Sm100TmaWarpSpecializedILi4ELi2ELi16ELb1ELb0EEEJNSB_IJS1B_SI_SK_EEENSB_IJNSV_IS1B_SE_EENSV_INSB_IJNSC_ILi16EEESD_EEES1E_EEEEESM_NSB_IJlNSB_IJSE_llEEESX_EEESM_S1X_NS1L_6fusion15FusionCallbacksIS1P_NS1Y_17LinearCombinationISM_fSM_fLNS_15FloatRoundStyleE2EEES1Q_S1V_JEEENSA_5SM1004TMEM4LOAD26SM100_TMEM_LOAD_32dp32b16xENSA_13SM90_TMA_LOADENS16_INS17_ILi1ELi4ELi3EEES1A_NSV_INSB_IJS1C_S1S_EEENSB_IJS1S_SE_EEEEEEENSA_39AutoVectorizingCopyWithAssumedAlignmentILi128EEENSA_14SM90_TMA_STOREES2D_S2F_S2F_EEEvvEEEEvNT_6ParamsE)
        /*0008*/ 	.word	0x0000004a


	//----- nvinfo : EIATTR_FRAME_SIZE
	.align		4
.L_19:
        /*000c*/ 	.byte	0x04, 0x11
        /*000e*/ 	.short	(.L_21 - .L_20)
	.align		4
.L_20:
        /*0010*/ 	.word	index@($__internal_2_$__cuda_sm10x_tcgen05_guardrail_trap_unallocated_columns_being_dealloced)
        /*0014*/ 	.word	0x00000008


	//----- nvinfo : EIATTR_FRAME_SIZE
	.align		4
.L_21:
        /*0018*/ 	.byte	0x04, 0x11
        /*001a*/ 	.short	(.L_23 - .L_22)
	.align		4
.L_22:
        /*001c*/ 	.word	index@($__internal_1_$__cuda_sm10x_tcgen05_guardrail_trap_phase_invalid_during_alloc)
        /*0020*/ 	.word	0x00000008


	//----- nvinfo : EIATTR_FRAME_SIZE
	.align		4
.L_23:
        /*0024*/ 	.byte	0x04, 0x11
        /*0026*/ 	.short	(.L_25 - .L_24)
	.align		4
.L_24:
        /*0028*/ 	.word	index@($__internal_0_$__cuda_sm10x_tcgen05_guardrail_trap_col_being_dealloced_not_returned_by_alloc)
        /*002c*/ 	.word	0x00000008


	//----- nvinfo : EIATTR_FRAME_SIZE
	.align		4
.L_25:
        /*0030*/ 	.byte	0x04, 0x11
        /*0032*/ 	.short	(.L_27 - .L_26)
	.align		4
.L_26:
        /*0034*/ 	.word	index@(_ZN7cutlass13device_kernelINS_4conv6kernel13ConvUniversalINS1_16ConvProblemShapeILNS1_8OperatorE2ELi2EEENS1_10collective14CollectiveConvINS1_47MainloopSm100TmaUmmaWarpSpecializedImplicitGemmILS5_2ELi26ELi2ELi1ELi2EN4cute5tupleIJNSA_1CILi2EEENSC_ILi1EEESE_EEEEENSB_IJNSC_ILi128EEENSB_IJSH_EEENSB_IJNSC_ILi32EEEEEEEEENS_10bfloat16_tESM_NSA_8TiledMMAINSA_8MMA_AtomIJNSA_26SM100_MMA_F16BF16_2x1SM_SSISM_SM_fLi128ELi128ELNSA_4UMMA5MajorE1ELSR_1ELNSQ_7ScaleInE0ELSS_0EEEEEENSA_6LayoutINSB_IJSE_SE_SE_EEENSB_IJNSC_ILi0EEESX_SX_EEEEENSB_IJNSA_10UnderscoreES10_S10_EEEEENS7_6detail27Sm100ImplicitGemmTileTraitsINSA_18SM100_TMA_2SM_LOADENSA_14ComposedLayoutINSA_7SwizzleILi3ELi4ELi3EEENSA_18smem_ptr_flag_bitsILi16EEENSV_INSB_IJNSC_ILi64EEENSC_ILi8EEEEEENSB_IJSE_S1B_EEEEEEEvEENS14_INSA_25SM100_TMA_2SM_LOAD_IM2COLES1G_vEEEENS_8epilogue10collective18CollectiveEpilogueINS1L_23Sm100TmaWarpSpecializedILi4ELi2ELi16ELb1ELb0EEEJNSB_IJS1B_SI_SK_EEENSB_IJNSV_IS1B_SE_EENSV_INSB_IJNSC_ILi16EEESD_EEES1E_EEEEESM_NSB_IJlNSB_IJSE_llEEESX_EEESM_S1X_NS1L_6fusion15FusionCallbacksIS1P_NS1Y_17LinearCombinationISM_fSM_fLNS_15FloatRoundStyleE2EEES1Q_S1V_JEEENSA_5SM1004TMEM4LOAD26SM100_TMEM_LOAD_32dp32b16xENSA_13SM90_TMA_LOADENS16_INS17_ILi1ELi4ELi3EEES1A_NSV_INSB_IJS1C_S1S_EEENSB_IJS1S_SE_EEEEEEENSA_39AutoVectorizingCopyWithAssumedAlignmentILi128EEENSA_14SM90_TMA_STOREES2D_S2F_S2F_EEEvvEEEEvNT_6ParamsE)
        /*0038*/ 	.word	0x00000008


	//----- nvinfo : EIATTR_MIN_STACK_SIZE
	.align		4
.L_27:
        /*003c*/ 	.byte	0x04, 0x12
        /*003e*/ 	.short	(.L_29 - .L_28)
	.align		4
.L_28:
        /*0040*/ 	.word	index@(_ZN7cutlass13device_kernelINS_4conv6kernel13ConvUniversalINS1_16ConvProblemShapeILNS1_8OperatorE2ELi2EEENS1_10collective14CollectiveConvINS1_47MainloopSm100TmaUmmaWarpSpecializedImplicitGemmILS5_2ELi26ELi2ELi1ELi2EN4cute5tupleIJNSA_1CILi2EEENSC_ILi1EEESE_EEEEENSB_IJNSC_ILi128EEENSB_IJSH_EEENSB_IJNSC_ILi32EEEEEEEEENS_10bfloat16_tESM_NSA_8TiledMMAINSA_8MMA_AtomIJNSA_26SM100_MMA_F16BF16_2x1SM_SSISM_SM_fLi128ELi128ELNSA_4UMMA5MajorE1ELSR_1ELNSQ_7ScaleInE0ELSS_0EEEEEENSA_6LayoutINSB_IJSE_SE_SE_EEENSB_IJNSC_ILi0EEESX_SX_EEEEENSB_IJNSA_10UnderscoreES10_S10_EEEEENS7_6detail27Sm100ImplicitGemmTileTraitsINSA_18SM100_TMA_2SM_LOADENSA_14ComposedLayoutINSA_7SwizzleILi3ELi4ELi3EEENSA_18smem_ptr_flag_bitsILi16EEENSV_INSB_IJNSC_ILi64EEENSC_ILi8EEEEEENSB_IJSE_S1B_EEEEEEEvEENS14_INSA_25SM100_TMA_2SM_LOAD_IM2COLES1G_vEEEENS_8epilogue10collective18CollectiveEpilogueINS1L_23Sm100TmaWarpSpecializedILi4ELi2ELi16ELb1ELb0EEEJNSB_IJS1B_SI_SK_EEENSB_IJNSV_IS1B_SE_EENSV_INSB_IJNSC_ILi16EEESD_EEES1E_EEEEESM_NSB_IJlNSB_IJSE_llEEESX_EEESM_S1X_NS1L_6fusion15FusionCallbacksIS1P_NS1Y_17LinearCombinationISM_fSM_fLNS_15FloatRoundStyleE2EEES1Q_S1V_JEEENSA_5SM1004TMEM4LOAD26SM100_TMEM_LOAD_32dp32b16xENSA_13SM90_TMA_LOADENS16_INS17_ILi1ELi4ELi3EEES1A_NSV_INSB_IJS1C_S1S_EEENSB_IJS1S_SE_EEEEEEENSA_39AutoVectorizingCopyWithAssumedAlignmentILi128EEENSA_14SM90_TMA_STOREES2D_S2F_S2F_EEEvvEEEEvNT_6ParamsE)
        /*0044*/ 	.word	0x00000008
.L_29:


//--------------------- .nv.compat                --------------------------
	.section	.nv.compat,"",@"SHT_CUDA_COMPAT_INFO"
	.align	4
        /*0000*/ 	.byte	0x02, 0x09, 0x01, 0x00, 0x02, 0x02, 0x02, 0x00, 0x02, 0x05, 0x05, 0x00, 0x03, 0x07, 0x01, 0x01
        /*0010*/ 	.byte	0x02, 0x03, 0x01, 0x00, 0x02, 0x06, 0x01, 0x00, 0x04, 0x0b, 0x08, 0x00, 0x09, 0x00, 0x00, 0x00
        /*0020*/ 	.byte	0x00, 0x00, 0x00, 0x00


//--------------------- .nv.info._ZN7cutlass13device_kernelINS_4conv6kernel13ConvUniversalINS1_16ConvProblemShapeILNS1_8OperatorE2ELi2EEENS1_10collective14CollectiveConvINS1_47MainloopSm100TmaUmmaWarpSpecializedImplicitGemmILS5_2ELi26ELi2ELi1ELi2EN4cute5tupleIJNSA_1CILi2EEENSC_ILi1EEESE_EEEEENSB_IJNSC_ILi128EEENSB_IJSH_EEENSB_IJNSC_ILi32EEEEEEEEENS_10bfloat16_tESM_NSA_8TiledMMAINSA_8MMA_AtomIJNSA_26SM100_MMA_F16BF16_2x1SM_SSISM_SM_fLi128ELi128ELNSA_4UMMA5MajorE1ELSR_1ELNSQ_7ScaleInE0ELSS_0EEEEEENSA_6LayoutINSB_IJSE_SE_SE_EEENSB_IJNSC_ILi0EEESX_SX_EEEEENSB_IJNSA_10UnderscoreES10_S10_EEEEENS7_6detail27Sm100ImplicitGemmTileTraitsINSA_18SM100_TMA_2SM_LOADENSA_14ComposedLayoutINSA_7SwizzleILi3ELi4ELi3EEENSA_18smem_ptr_flag_bitsILi16EEENSV_INSB_IJNSC_ILi64EEENSC_ILi8EEEEEENSB_IJSE_S1B_EEEEEEEvEENS14_INSA_25SM100_TMA_2SM_LOAD_IM2COLES1G_vEEEENS_8epilogue10collective18CollectiveEpilogueINS1L_23Sm100TmaWarpSpecializedILi4ELi2ELi16ELb1ELb0EEEJNSB_IJS1B_SI_SK_EEENSB_IJNSV_IS1B_SE_EENSV_INSB_IJNSC_ILi16EEESD_EEES1E_EEEEESM_NSB_IJlNSB_IJSE_llEEESX_EEESM_S1X_NS1L_6fusion15FusionCallbacksIS1P_NS1Y_17LinearCombinationISM_fSM_fLNS_15FloatRoundStyleE2EEES1Q_S1V_JEEENSA_5SM1004TMEM4LOAD26SM100_TMEM_LOAD_32dp32b16xENSA_13SM90_TMA_LOADENS16_INS17_ILi1ELi4ELi3EEES1A_NSV_INSB_IJS1C_S1S_EEENSB_IJS1S_SE_EEEEEEENSA_39AutoVectorizingCopyWithAssumedAlignmentILi128EEENSA_14SM90_TMA_STOREES2D_S2F_S2F_EEEvvEEEEvNT_6ParamsE --------------------------
	.section	.nv.info._ZN7cutlass13device_kernelINS_4conv6kernel13ConvUniversalINS1_16ConvProblemShapeILNS1_8OperatorE2ELi2EEENS1_10collective14CollectiveConvINS1_47MainloopSm100TmaUmmaWarpSpecializedImplicitGemmILS5_2ELi26ELi2ELi1ELi2EN4cute5tupleIJNSA_1CILi2EEENSC_ILi1EEESE_EEEEENSB_IJNSC_ILi128EEENSB_IJSH_EEENSB_IJNSC_ILi32EEEEEEEEENS_10bfloat16_tESM_NSA_8TiledMMAINSA_8MMA_AtomIJNSA_26SM100_MMA_F16BF16_2x1SM_SSISM_SM_fLi128ELi128ELNSA_4UMMA5MajorE1ELSR_1ELNSQ_7ScaleInE0ELSS_0EEEEEENSA_6LayoutINSB_IJSE_SE_SE_EEENSB_IJNSC_ILi0EEESX_SX_EEEEENSB_IJNSA_10UnderscoreES10_S10_EEEEENS7_6detail27Sm100ImplicitGemmTileTraitsINSA_18SM100_TMA_2SM_LOADENSA_14ComposedLayoutINSA_7SwizzleILi3ELi4ELi3EEENSA_18smem_ptr_flag_bitsILi16EEENSV_INSB_IJNSC_ILi64EEENSC_ILi8EEEEEENSB_IJSE_S1B_EEEEEEEvEENS14_INSA_25SM100_TMA_2SM_LOAD_IM2COLES1G_vEEEENS_8epilogue10collective18CollectiveEpilogueINS1L_23Sm100TmaWarpSpecializedILi4ELi2ELi16ELb1ELb0EEEJNSB_IJS1B_SI_SK_EEENSB_IJNSV_IS1B_SE_EENSV_INSB_IJNSC_ILi16EEESD_EEES1E_EEEEESM_NSB_IJlNSB_IJSE_llEEESX_EEESM_S1X_NS1L_6fusion15FusionCallbacksIS1P_NS1Y_17LinearCombinationISM_fSM_fLNS_15FloatRoundStyleE2EEES1Q_S1V_JEEENSA_5SM1004TMEM4LOAD26SM100_TMEM_LOAD_32dp32b16xENSA_13SM90_TMA_LOADENS16_INS17_ILi1ELi4ELi3EEES1A_NSV_INSB_IJS1C_S1S_EEENSB_IJS1S_SE_EEEEEEENSA_39AutoVectorizingCopyWithAssumedAlignmentILi128EEENSA_14SM90_TMA_STOREES2D_S2F_S2F_EEEvvEEEEvNT_6ParamsE,"",@"SHT_CUDA_INFO"
	.sectionflags	@""
	.align	4


	//----- nvinfo : EIATTR_CUDA_API_VERSION
	.align		4
        /*0000*/ 	.byte	0x04, 0x37
        /*0002*/ 	.short	(.L_31 - .L_30)
.L_30:
        /*0004*/ 	.word	0x00000082


	//----- nvinfo : EIATTR_KPARAM_INFO
	.align		4
.L_31:
        /*0008*/ 	.byte	0x04, 0x17
        /*000a*/ 	.short	(.L_33 - .L_32)
.L_32:
        /*000c*/ 	.word	0x00000000
        /*0010*/ 	.short	0x0000
        /*0012*/ 	.short	0x0000
        /*0014*/ 	.byte	0x00, 0xf0, 0x01, 0x20


	//----- nvinfo : EIATTR_AT_ENTRY_FRAGMENTS
	.align		4
.L_33:
        /*0018*/ 	.byte	0x04, 0x4f
        /*001a*/ 	.short	(.L_35 - .L_34)


	//   ....[0]....
.L_34:
        /*001c*/ 	.word	0x00000007


	//----- nvinfo : EIATTR_RESERVED_SMEM_USED
	.align		4
.L_35:
        /*0020*/ 	.byte	0x01, 0x41
	.zero		2


	//----- nvinfo : EIATTR_SPARSE_MMA_MASK
	.align		4
        /*0024*/ 	.byte	0x03, 0x50
        /*0026*/ 	.short	0x0000


	//----- nvinfo : EIATTR_TCGEN05_2CTA_USED
	.align		4
        /*0028*/ 	.byte	0x01, 0x52
	.zero		2


	//----- nvinfo : EIATTR_MAXREG_COUNT
	.align		4
        /*002c*/ 	.byte	0x03, 0x1b
        /*002e*/ 	.short	0x00ff


	//----- nvinfo : EIATTR_NUM_BARRIERS
	.align		4
        /*0030*/ 	.byte	0x02, 0x4c
        /*0032*/ 	.byte	0x07
	.zero		1


	//----- nvinfo : EIATTR_EXTERNS
	.align		4
        /*0034*/ 	.byte	0x04, 0x0f
        /*0036*/ 	.short	(.L_37 - .L_36)


	//   ....[0]....
	.align		4
.L_36:
        /*0038*/ 	.word	index@(__assertfail)


	//----- nvinfo : EIATTR_MERCURY_ISA_VERSION
	.align		4
.L_37:
        /*003c*/ 	.byte	0x03, 0x5f
        /*003e*/ 	.short	0x0101


	//----- nvinfo : EIATTR_INT_WARP_WIDE_INSTR_OFFSETS
	.align		4
        /*0040*/ 	.byte	0x04, 0x31
        /*0042*/ 	.short	(.L_39 - .L_38)


	//   ....[0]....
.L_38:
        /*0044*/ 	.word	0x00000f40


	//   ....[1]....
        /*0048*/ 	.word	0x00000ff0


	//   ....[2]....
        /*004c*/ 	.word	0x00005370


	//   ....[3]....
        /*0050*/ 	.word	0x00005390


	//   ....[4]....
        /*0054*/ 	.word	0x000053c0


	//   ....[5]....
        /*0058*/ 	.word	0x000063d0


	//   ....[6]....
        /*005c*/ 	.word	0x00006470


	//   ....[7]....
        /*0060*/ 	.word	0x00006520


	//   ....[8]....
        /*0064*/ 	.word	0x00006590


	//   ....[9]....
        /*0068*/ 	.word	0x00006640


	//   ....[10]....
        /*006c*/ 	.word	0x00006720


	//   ....[11]....
        /*0070*/ 	.word	0x00006790


	//   ....[12]....
        /*0074*/ 	.word	0x00006840


	//   ....[13]....
        /*0078*/ 	.word	0x00006920


	//   ....[14]....
        /*007c*/ 	.word	0x00006a20


	//   ....[15]....
        /*0080*/ 	.word	0x00006b20


	//   ....[16]....
        /*0084*/ 	.word	0x00006bb0


	//----- nvinfo : EIATTR_COOP_GROUP_MASK_REGIDS
	.align		4
.L_39:
        /*0088*/ 	.byte	0x04, 0x29
        /*008a*/ 	.short	(.L_41 - .L_40)


	//   ....[0]....
.L_40:
        /*008c*/ 	.word	0xffffffff


	//   ....[1]....
        /*0090*/ 	.word	0xffffffff


	//   ....[2]....
        /*0094*/ 	.word	0xffffffff


	//   ....[3]....
        /*0098*/ 	.word	0xffffffff


	//   ....[4]....
        /*009c*/ 	.word	0xffffffff


	//   ....[5]....
        /*00a0*/ 	.word	0xffffffff


	//   ....[6]....
        /*00a4*/ 	.word	0xffffffff


	//   ....[7]....
        /*00a8*/ 	.word	0xffffffff


	//   ....[8]....
        /*00ac*/ 	.word	0xffffffff


	//   ....[9]....
        /*00b0*/ 	.word	0xffffffff


	//   ....[10]....
        /*00b4*/ 	.word	0xffffffff


	//   ....[11]....
        /*00b8*/ 	.word	0xffffffff


	//   ....[12]....
        /*00bc*/ 	.word	0xffffffff


	//----- nvinfo : EIATTR_COOP_GROUP_INSTR_OFFSETS
	.align		4
.L_41:
        /*00c0*/ 	.byte	0x04, 0x28
        /*00c2*/ 	.short	(.L_43 - .L_42)


	//   ....[0]....
.L_42:
        /*00c4*/ 	.word	0x000000d0


	//   ....[1]....
        /*00c8*/ 	.word	0x00000540


	//   ....[2]....
        /*00cc*/ 	.word	0x000009d0


	//   ....[3]....
        /*00d0*/ 	.word	0x00000b70


	//   ....[4]....
        /*00d4*/ 	.word	0x00000c70


	//   ....[5]....
        /*00d8*/ 	.word	0x00000dc0


	//   ....[6]....
        /*00dc*/ 	.word	0x00001060


	//   ....[7]....
        /*00e0*/ 	.word	0x00002960


	//   ....[8]....
        /*00e4*/ 	.word	0x00004360


	//   ....[9]....
        /*00e8*/ 	.word	0x00004830


	//   ....[10]....
        /*00ec*/ 	.word	0x00004860


	//   ....[11]....
        /*00f0*/ 	.word	0x00005280


	//   ....[12]....
        /*00f4*/ 	.word	0x00005490


	//----- nvinfo : EIATTR_VRC_CTA_INIT_COUNT
	.align		4
.L_43:
        /*00f8*/ 	.byte	0x02, 0x4a
        /*00fa*/ 	.byte	0x80
	.zero		1


	//----- nvinfo : EIATTR_SYSCALL_OFFSETS
	.align		4
        /*00fc*/ 	.byte	0x04, 0x46
        /*00fe*/ 	.short	(.L_45 - .L_44)


	//   ....[0]....
.L_44:
        /*0100*/ 	.word	0x00007b70


	//   ....[1]....
        /*0104*/ 	.word	0x00007c60


	//   ....[2]....
        /*0108*/ 	.word	0x000083d0


	//   ....[3]....
        /*010c*/ 	.word	0x00008d10


	//   ....[4]....
        /*0110*/ 	.word	0x000095c0


	//   ....[5]....
        /*0114*/ 	.word	0x00009e50


	//----- nvinfo : EIATTR_MBARRIER_INSTR_OFFSETS
	.align		4
.L_45:
        /*0118*/ 	.byte	0x04, 0x39
        /*011a*/ 	.short	(.L_47 - .L_46)


	//   ....[0]....
.L_46:
        /*011c*/ 	.word	0x00000670
        /*0120*/ 	.word	0x000000ff
        /*0124*/ 	.word	0x00000000
        /*0128*/ 	.short	0x0100
        /*012a*/ 	.byte	0x04
	.zero		1


	//   ....[1]....
        /*012c*/ 	.word	0x00000680
        /*0130*/ 	.word	0x000000ff
        /*0134*/ 	.word	0x000000d0
        /*0138*/ 	.short	0x0100
        /*013a*/ 	.byte	0x04
	.zero		1


	//   ....[2]....
        /*013c*/ 	.word	0x00000690
        /*0140*/ 	.word	0x000000ff
        /*0144*/ 	.word	0x00000008
        /*0148*/ 	.short	0x0100
        /*014a*/ 	.byte	0x04
	.zero		1


	//   ....[3]....
        /*014c*/ 	.word	0x000006a0
        /*0150*/ 	.word	0x000000ff
        /*0154*/ 	.word	0x000000d8
        /*0158*/ 	.short	0x0100
        /*015a*/ 	.byte	0x04
	.zero		1


	//   ....[4]....
        /*015c*/ 	.word	0x000006b0
        /*0160*/ 	.word	0x000000ff
        /*0164*/ 	.word	0x00000010
        /*0168*/ 	.short	0x0100
        /*016a*/ 	.byte	0x04
	.zero		1


	//   ....[5]....
        /*016c*/ 	.word	0x000006c0
        /*0170*/ 	.word	0x000000ff
        /*0174*/ 	.word	0x000000e0
        /*0178*/ 	.short	0x0100
        /*017a*/ 	.byte	0x04
	.zero		1


	//   ....[6]....
        /*017c*/ 	.word	0x000006d0
        /*0180*/ 	.word	0x000000ff
        /*0184*/ 	.word	0x00000018
        /*0188*/ 	.short	0x0100
        /*018a*/ 	.byte	0x04
	.zero		1


	//   ....[7]....
        /*018c*/ 	.word	0x000006e0
        /*0190*/ 	.word	0x000000ff
        /*0194*/ 	.word	0x000000e8
        /*0198*/ 	.short	0x0100
        /*019a*/ 	.byte	0x04
	.zero		1


	//   ....[8]....
        /*019c*/ 	.word	0x000006f0
        /*01a0*/ 	.word	0x000000ff
        /*01a4*/ 	.word	0x00000020
        /*01a8*/ 	.short	0x0100
        /*01aa*/ 	.byte	0x04
	.zero		1


	//   ....[9]....
        /*01ac*/ 	.word	0x00000700
        /*01b0*/ 	.word	0x000000ff
        /*01b4*/ 	.word	0x000000f0
        /*01b8*/ 	.short	0x0100
        /*01ba*/ 	.byte	0x04
	.zero		1


	//   ....[10]....
        /*01bc*/ 	.word	0x00000710
        /*01c0*/ 	.word	0x000000ff
        /*01c4*/ 	.word	0x00000028
        /*01c8*/ 	.short	0x0100
        /*01ca*/ 	.byte	0x04
	.zero		1


	//   ....[11]....
        /*01cc*/ 	.word	0x00000720
        /*01d0*/ 	.word	0x000000ff
        /*01d4*/ 	.word	0x000000f8
        /*01d8*/ 	.short	0x0100
        /*01da*/ 	.byte	0x04
	.zero		1


	//   ....[12]....
        /*01dc*/ 	.word	0x00000730
        /*01e0*/ 	.word	0x000000ff
        /*01e4*/ 	.word	0x00000030
        /*01e8*/ 	.short	0x0100
        /*01ea*/ 	.byte	0x04
	.zero		1


	//   ....[13]....
        /*01ec*/ 	.word	0x00000740
        /*01f0*/ 	.word	0x000000ff
        /*01f4*/ 	.word	0x00000100
        /*01f8*/ 	.short	0x0100
        /*01fa*/ 	.byte	0x04
	.zero		1


	//   ....[14]....
        /*01fc*/ 	.word	0x00000750
        /*0200*/ 	.word	0x000000ff
        /*0204*/ 	.word	0x00000038
        /*0208*/ 	.short	0x0100
        /*020a*/ 	.byte	0x04
	.zero		1


	//   ....[15]....
        /*020c*/ 	.word	0x00000760
        /*0210*/ 	.word	0x000000ff
        /*0214*/ 	.word	0x00000108
        /*0218*/ 	.short	0x0100
        /*021a*/ 	.byte	0x04
	.zero		1


	//   ....[16]....
        /*021c*/ 	.word	0x00000770
        /*0220*/ 	.word	0x000000ff
        /*0224*/ 	.word	0x00000040
        /*0228*/ 	.short	0x0100
        /*022a*/ 	.byte	0x04
	.zero		1


	//   ....[17]....
        /*022c*/ 	.word	0x00000780
        /*0230*/ 	.word	0x000000ff
        /*0234*/ 	.word	0x00000110
        /*0238*/ 	.short	0x0100
        /*023a*/ 	.byte	0x04
	.zero		1


	//   ....[18]....
        /*023c*/ 	.word	0x00000790
        /*0240*/ 	.word	0x000000ff
        /*0244*/ 	.word	0x00000048
        /*0248*/ 	.short	0x0100
        /*024a*/ 	.byte	0x04
	.zero		1


	//   ....[19]....
        /*024c*/ 	.word	0x000007a0
        /*0250*/ 	.word	0x000000ff
        /*0254*/ 	.word	0x00000118
        /*0258*/ 	.short	0x0100
        /*025a*/ 	.byte	0x04
	.zero		1


	//   ....[20]....
        /*025c*/ 	.word	0x000007b0
        /*0260*/ 	.word	0x000000ff
        /*0264*/ 	.word	0x00000050
        /*0268*/ 	.short	0x0100
        /*026a*/ 	.byte	0x04
	.zero		1


	//   ....[21]....
        /*026c*/ 	.word	0x000007c0
        /*0270*/ 	.word	0x000000ff
        /*0274*/ 	.word	0x00000120
        /*0278*/ 	.short	0x0100
        /*027a*/ 	.byte	0x04
	.zero		1


	//   ....[22]....
        /*027c*/ 	.word	0x000007d0
        /*0280*/ 	.word	0x000000ff
        /*0284*/ 	.word	0x00000058
        /*0288*/ 	.short	0x0100
        /*028a*/ 	.byte	0x04
	.zero		1


	//   ....[23]....
        /*028c*/ 	.word	0x000007e0
        /*0290*/ 	.word	0x000000ff
        /*0294*/ 	.word	0x00000128
        /*0298*/ 	.short	0x0100
        /*029a*/ 	.byte	0x04
	.zero		1


	//   ....[24]....
        /*029c*/ 	.word	0x000007f0
        /*02a0*/ 	.word	0x000000ff
        /*02a4*/ 	.word	0x00000060
        /*02a8*/ 	.short	0x0100
        /*02aa*/ 	.byte	0x04
	.zero		1


	//   ....[25]....
        /*02ac*/ 	.word	0x00000800
        /*02b0*/ 	.word	0x000000ff
        /*02b4*/ 	.word	0x00000130
        /*02b8*/ 	.short	0x0100
        /*02ba*/ 	.byte	0x04
	.zero		1


	//   ....[26]....
        /*02bc*/ 	.word	0x00000810
        /*02c0*/ 	.word	0x000000ff
        /*02c4*/ 	.word	0x00000068
        /*02c8*/ 	.short	0x0100
        /*02ca*/ 	.byte	0x04
	.zero		1


	//   ....[27]....
        /*02cc*/ 	.word	0x00000820
        /*02d0*/ 	.word	0x000000ff
        /*02d4*/ 	.word	0x00000138
        /*02d8*/ 	.short	0x0100
        /*02da*/ 	.byte	0x04
	.zero		1


	//   ....[28]....
        /*02dc*/ 	.word	0x00000830
        /*02e0*/ 	.word	0x000000ff
        /*02e4*/ 	.word	0x00000070
        /*02e8*/ 	.short	0x0100
        /*02ea*/ 	.byte	0x04
	.zero		1


	//   ....[29]....
        /*02ec*/ 	.word	0x00000840
        /*02f0*/ 	.word	0x000000ff
        /*02f4*/ 	.word	0x00000140
        /*02f8*/ 	.short	0x0100
        /*02fa*/ 	.byte	0x04
	.zero		1


	//   ....[30]....
        /*02fc*/ 	.word	0x00000850
        /*0300*/ 	.word	0x000000ff
        /*0304*/ 	.word	0x00000078
        /*0308*/ 	.short	0x0100
        /*030a*/ 	.byte	0x04
	.zero		1


	//   ....[31]....
        /*030c*/ 	.word	0x00000860
        /*0310*/ 	.word	0x000000ff
        /*0314*/ 	.word	0x00000148
        /*0318*/ 	.short	0x0100
        /*031a*/ 	.byte	0x04
	.zero		1


	//   ....[32]....
        /*031c*/ 	.word	0x00000870
        /*0320*/ 	.word	0x000000ff
        /*0324*/ 	.word	0x00000080
        /*0328*/ 	.short	0x0100
        /*032a*/ 	.byte	0x04
	.zero		1


	//   ....[33]....
        /*032c*/ 	.word	0x00000880
        /*0330*/ 	.word	0x000000ff
        /*0334*/ 	.word	0x00000150
        /*0338*/ 	.short	0x0100
        /*033a*/ 	.byte	0x04
	.zero		1


	//   ....[34]....
        /*033c*/ 	.word	0x00000890
        /*0340*/ 	.word	0x000000ff
        /*0344*/ 	.word	0x00000088
        /*0348*/ 	.short	0x0100
        /*034a*/ 	.byte	0x04
	.zero		1


	//   ....[35]....
        /*034c*/ 	.word	0x000008a0
        /*0350*/ 	.word	0x000000ff
        /*0354*/ 	.word	0x00000158
        /*0358*/ 	.short	0x0100
        /*035a*/ 	.byte	0x04
	.zero		1


	//   ....[36]....
        /*035c*/ 	.word	0x000008b0
        /*0360*/ 	.word	0x000000ff
        /*0364*/ 	.word	0x00000090
        /*0368*/ 	.short	0x0100
        /*036a*/ 	.byte	0x04
	.zero		1


	//   ....[37]....
        /*036c*/ 	.word	0x000008c0
        /*0370*/ 	.word	0x000000ff
        /*0374*/ 	.word	0x00000160
        /*0378*/ 	.short	0x0100
        /*037a*/ 	.byte	0x04
	.zero		1


	//   ....[38]....
        /*037c*/ 	.word	0x000008d0
        /*0380*/ 	.word	0x000000ff
        /*0384*/ 	.word	0x00000098
        /*0388*/ 	.short	0x0100
        /*038a*/ 	.byte	0x04
	.zero		1


	//   ....[39]....
        /*038c*/ 	.word	0x000008e0
        /*0390*/ 	.word	0x000000ff
        /*0394*/ 	.word	0x00000168
        /*0398*/ 	.short	0x0100
        /*039a*/ 	.byte	0x04
	.zero		1


	//   ....[40]....
        /*039c*/ 	.word	0x000008f0
        /*03a0*/ 	.word	0x000000ff
        /*03a4*/ 	.word	0x000000a0
        /*03a8*/ 	.short	0x0100
        /*03aa*/ 	.byte	0x04
	.zero		1


	//   ....[41]....
        /*03ac*/ 	.word	0x00000900
        /*03b0*/ 	.word	0x000000ff
        /*03b4*/ 	.word	0x00000170
        /*03b8*/ 	.short	0x0100
        /*03ba*/ 	.byte	0x04
	.zero		1


	//   ....[42]....
        /*03bc*/ 	.word	0x00000910
        /*03c0*/ 	.word	0x000000ff
        /*03c4*/ 	.word	0x000000a8
        /*03c8*/ 	.short	0x0100
        /*03ca*/ 	.byte	0x04
	.zero		1


	//   ....[43]....
        /*03cc*/ 	.word	0x00000920
        /*03d0*/ 	.word	0x000000ff
        /*03d4*/ 	.word	0x00000178
        /*03d8*/ 	.short	0x0100
        /*03da*/ 	.byte	0x04
	.zero		1


	//   ....[44]....
        /*03dc*/ 	.word	0x00000930
        /*03e0*/ 	.word	0x000000ff
        /*03e4*/ 	.word	0x000000b0
        /*03e8*/ 	.short	0x0100
        /*03ea*/ 	.byte	0x04
	.zero		1


	//   ....[45]....
        /*03ec*/ 	.word	0x00000940
        /*03f0*/ 	.word	0x000000ff
        /*03f4*/ 	.word	0x00000180
        /*03f8*/ 	.short	0x0100
        /*03fa*/ 	.byte	0x04
	.zero		1


	//   ....[46]....
        /*03fc*/ 	.word	0x00000950
        /*0400*/ 	.word	0x000000ff
        /*0404*/ 	.word	0x000000b8
        /*0408*/ 	.short	0x0100
        /*040a*/ 	.byte	0x04
	.zero		1


	//   ....[47]....
        /*040c*/ 	.word	0x00000960
        /*0410*/ 	.word	0x000000ff
        /*0414*/ 	.word	0x00000188
        /*0418*/ 	.short	0x0100
        /*041a*/ 	.byte	0x04
	.zero		1


	//   ....[48]....
        /*041c*/ 	.word	0x00000970
        /*0420*/ 	.word	0x000000ff
        /*0424*/ 	.word	0x000000c0
        /*0428*/ 	.short	0x0100
        /*042a*/ 	.byte	0x04
	.zero		1


	//   ....[49]....
        /*042c*/ 	.word	0x00000980
        /*0430*/ 	.word	0x000000ff
        /*0434*/ 	.word	0x00000190
        /*0438*/ 	.short	0x0100
        /*043a*/ 	.byte	0x04
	.zero		1


	//   ....[50]....
        /*043c*/ 	.word	0x00000990
        /*0440*/ 	.word	0x000000ff
        /*0444*/ 	.word	0x000000c8
        /*0448*/ 	.short	0x0100
        /*044a*/ 	.byte	0x04
	.zero		1


	//   ....[51]....
        /*044c*/ 	.word	0x000009a0
        /*0450*/ 	.word	0x000000ff
        /*0454*/ 	.word	0x00000198
        /*0458*/ 	.short	0x0100
        /*045a*/ 	.byte	0x04
	.zero		1


	//   ....[52]....
        /*045c*/ 	.word	0x00000ae0
        /*0460*/ 	.word	0x000000ff
        /*0464*/ 	.word	0x000001a0
        /*0468*/ 	.short	0x0100
        /*046a*/ 	.byte	0x04
	.zero		1


	//   ....[53]....
        /*046c*/ 	.word	0x00000af0
        /*0470*/ 	.word	0x000000ff
        /*0474*/ 	.word	0x000001c0
        /*0478*/ 	.short	0x0100
        /*047a*/ 	.byte	0x04
	.zero		1


	//   ....[54]....
        /*047c*/ 	.word	0x00000b00
        /*0480*/ 	.word	0x000000ff
        /*0484*/ 	.word	0x000001a8
        /*0488*/ 	.short	0x0100
        /*048a*/ 	.byte	0x04
	.zero		1


	//   ....[55]....
        /*048c*/ 	.word	0x00000b10
        /*0490*/ 	.word	0x000000ff
        /*0494*/ 	.word	0x000001c8
        /*0498*/ 	.short	0x0100
        /*049a*/ 	.byte	0x04
	.zero		1


	//   ....[56]....
        /*049c*/ 	.word	0x00000b20
        /*04a0*/ 	.word	0x000000ff
        /*04a4*/ 	.word	0x000001b0
        /*04a8*/ 	.short	0x0100
        /*04aa*/ 	.byte	0x04
	.zero		1


	//   ....[57]....
        /*04ac*/ 	.word	0x00000b30
        /*04b0*/ 	.word	0x000000ff
        /*04b4*/ 	.word	0x000001d0
        /*04b8*/ 	.short	0x0100
        /*04ba*/ 	.byte	0x04
	.zero		1


	//   ....[58]....
        /*04bc*/ 	.word	0x00000b40
        /*04c0*/ 	.word	0x000000ff
        /*04c4*/ 	.word	0x000001b8
        /*04c8*/ 	.short	0x0100
        /*04ca*/ 	.byte	0x04
	.zero		1


	//   ....[59]....
        /*04cc*/ 	.word	0x00000b50
        /*04d0*/ 	.word	0x000000ff
        /*04d4*/ 	.word	0x000001d8
        /*04d8*/ 	.short	0x0100
        /*04da*/ 	.byte	0x04
	.zero		1


	//   ....[60]....
        /*04dc*/ 	.word	0x00000c40
        /*04e0*/ 	.word	0x000000ff
        /*04e4*/ 	.word	0x000001e0
        /*04e8*/ 	.short	0x0100
        /*04ea*/ 	.byte	0x04
	.zero		1


	//   ....[61]....
        /*04ec*/ 	.word	0x00000c50
        /*04f0*/ 	.word	0x000000ff
        /*04f4*/ 	.word	0x000001e8
        /*04f8*/ 	.short	0x0100
        /*04fa*/ 	.byte	0x04
	.zero		1


	//   ....[62]....
        /*04fc*/ 	.word	0x00000d90
        /*0500*/ 	.word	0x000000ff
        /*0504*/ 	.word	0x000001f0
        /*0508*/ 	.short	0x0100
        /*050a*/ 	.byte	0x06
	.zero		1


	//   ....[63]....
        /*050c*/ 	.word	0x00000da0
        /*0510*/ 	.word	0x000000ff
        /*0514*/ 	.word	0x000001f8
        /*0518*/ 	.short	0x0100
        /*051a*/ 	.byte	0x06
	.zero		1


	//   ....[64]....
        /*051c*/ 	.word	0x00000ee0
        /*0520*/ 	.word	0x000000ff
        /*0524*/ 	.word	0x00000200
        /*0528*/ 	.short	0x0100
        /*052a*/ 	.byte	0x04
	.zero		1


	//   ....[65]....
        /*052c*/ 	.word	0x00000ef0
        /*0530*/ 	.word	0x000000ff
        /*0534*/ 	.word	0x00000210
        /*0538*/ 	.short	0x0100
        /*053a*/ 	.byte	0x04
	.zero		1


	//   ....[66]....
        /*053c*/ 	.word	0x00000f00
        /*0540*/ 	.word	0x000000ff
        /*0544*/ 	.word	0x00000208
        /*0548*/ 	.short	0x0100
        /*054a*/ 	.byte	0x04
	.zero		1


	//   ....[67]....
        /*054c*/ 	.word	0x00000f10
        /*0550*/ 	.word	0x000000ff
        /*0554*/ 	.word	0x00000218
        /*0558*/ 	.short	0x0100
        /*055a*/ 	.byte	0x04
	.zero		1


	//   ....[68]....
        /*055c*/ 	.word	0x00001010
        /*0560*/ 	.word	0x000000ff
        /*0564*/ 	.word	0x00000220
        /*0568*/ 	.short	0x0100
        /*056a*/ 	.byte	0x06
	.zero		1


	//   ....[69]....
        /*056c*/ 	.word	0x00001e00
        /*0570*/ 	.word	0x000000ff
        /*0574*/ 	.word	0x000000d0
        /*0578*/ 	.short	0x010a
        /*057a*/ 	.byte	0x06
	.zero		1


	//   ....[70]....
        /*057c*/ 	.word	0x000020f0
        /*0580*/ 	.word	0x000000ff
        /*0584*/ 	.word	0x000000d0
        /*0588*/ 	.short	0x010a
        /*058a*/ 	.byte	0x0b
	.zero		1


	//   ....[71]....
        /*058c*/ 	.word	0x000022a0
        /*0590*/ 	.word	0x000000ff
        /*0594*/ 	.word	0x000000d0
        /*0598*/ 	.short	0x010a
        /*059a*/ 	.byte	0x08
	.zero		1


	//   ....[72]....
        /*059c*/ 	.word	0x00002480
        /*05a0*/ 	.word	0x000000ff
        /*05a4*/ 	.word	0x000001e8
        /*05a8*/ 	.short	0x0101
        /*05aa*/ 	.byte	0x1d
	.zero		1


	//   ....[73]....
        /*05ac*/ 	.word	0x000024b0
        /*05b0*/ 	.word	0x000000ff
        /*05b4*/ 	.word	0x000000d0
        /*05b8*/ 	.short	0x010a
        /*05ba*/ 	.byte	0x04
	.zero		1


	//   ....[74]....
        /*05bc*/ 	.word	0x000025f0
        /*05c0*/ 	.word	0x000000ff
        /*05c4*/ 	.word	0x000000d0
        /*05c8*/ 	.short	0x010a
        /*05ca*/ 	.byte	0x0b
	.zero		1


	//   ....[75]....
        /*05cc*/ 	.word	0x000027a0
        /*05d0*/ 	.word	0x000000ff
        /*05d4*/ 	.word	0x000000d0
        /*05d8*/ 	.short	0x010a
        /*05da*/ 	.byte	0x08
	.zero		1


	//   ....[76]....
        /*05dc*/ 	.word	0x00002970
        /*05e0*/ 	.word	0x000000ff
        /*05e4*/ 	.word	0x000001f0
        /*05e8*/ 	.short	0x010a
        /*05ea*/ 	.byte	0x1d
	.zero		1


	//   ....[77]....
        /*05ec*/ 	.word	0x00002a30
        /*05f0*/ 	.word	0x000000ff
        /*05f4*/ 	.word	0x00000000
        /*05f8*/ 	.short	0x0101
        /*05fa*/ 	.byte	0x04
	.zero		1


	//   ....[78]....
        /*05fc*/ 	.word	0x00003020
        /*0600*/ 	.word	0x000000ff
        /*0604*/ 	.word	0x00000000
        /*0608*/ 	.short	0x010a
        /*060a*/ 	.byte	0x04
	.zero		1


	//   ....[79]....
        /*060c*/ 	.word	0x000030c0
        /*0610*/ 	.word	0x000000ff
        /*0614*/ 	.word	0x00000000
        /*0618*/ 	.short	0x010a
        /*061a*/ 	.byte	0x05
	.zero		1


	//   ....[80]....
        /*061c*/ 	.word	0x00003160
        /*0620*/ 	.word	0x000000ff
        /*0624*/ 	.word	0x00000000
        /*0628*/ 	.short	0x010a
        /*062a*/ 	.byte	0x05
	.zero		1


	//   ....[81]....
        /*062c*/ 	.word	0x00003200
        /*0630*/ 	.word	0x000000ff
        /*0634*/ 	.word	0x00000000
        /*0638*/ 	.short	0x010a
        /*063a*/ 	.byte	0x05
	.zero		1


	//   ....[82]....
        /*063c*/ 	.word	0x000032a0
        /*0640*/ 	.word	0x000000ff
        /*0644*/ 	.word	0x00000000
        /*0648*/ 	.short	0x010a
        /*064a*/ 	.byte	0x05
	.zero		1


	//   ....[83]....
        /*064c*/ 	.word	0x00003340
        /*0650*/ 	.word	0x000000ff
        /*0654*/ 	.word	0x00000000
        /*0658*/ 	.short	0x010a
        /*065a*/ 	.byte	0x05
	.zero		1


	//   ....[84]....
        /*065c*/ 	.word	0x000033e0
        /*0660*/ 	.word	0x000000ff
        /*0664*/ 	.word	0x00000000
        /*0668*/ 	.short	0x010a
        /*066a*/ 	.byte	0x05
	.zero		1


	//   ....[85]....
        /*066c*/ 	.word	0x00003480
        /*0670*/ 	.word	0x000000ff
        /*0674*/ 	.word	0x00000000
        /*0678*/ 	.short	0x010a
        /*067a*/ 	.byte	0x05
	.zero		1


	//   ....[86]....
        /*067c*/ 	.word	0x00003520
        /*0680*/ 	.word	0x000000ff
        /*0684*/ 	.word	0x00000000
        /*0688*/ 	.short	0x010a
        /*068a*/ 	.byte	0x05
	.zero		1


	//   ....[87]....
        /*068c*/ 	.word	0x000035c0
        /*0690*/ 	.word	0x000000ff
        /*0694*/ 	.word	0x00000000
        /*0698*/ 	.short	0x010a
        /*069a*/ 	.byte	0x05
	.zero		1


	//   ....[88]....
        /*069c*/ 	.word	0x00003660
        /*06a0*/ 	.word	0x000000ff
        /*06a4*/ 	.word	0x00000000
        /*06a8*/ 	.short	0x010a
        /*06aa*/ 	.byte	0x05
	.zero		1


	//   ....[89]....
        /*06ac*/ 	.word	0x00003700
        /*06b0*/ 	.word	0x000000ff
        /*06b4*/ 	.word	0x00000000
        /*06b8*/ 	.short	0x010a
        /*06ba*/ 	.byte	0x05
	.zero		1


	//   ....[90]....
        /*06bc*/ 	.word	0x000037a0
        /*06c0*/ 	.word	0x000000ff
        /*06c4*/ 	.word	0x00000000
        /*06c8*/ 	.short	0x010a
        /*06ca*/ 	.byte	0x05
	.zero		1


	//   ....[91]....
        /*06cc*/ 	.word	0x00003840
        /*06d0*/ 	.word	0x000000ff
        /*06d4*/ 	.word	0x00000000
        /*06d8*/ 	.short	0x010a
        /*06da*/ 	.byte	0x05
	.zero		1


	//   ....[92]....
        /*06dc*/ 	.word	0x000038e0
        /*06e0*/ 	.word	0x000000ff
        /*06e4*/ 	.word	0x00000000
        /*06e8*/ 	.short	0x010a
        /*06ea*/ 	.byte	0x05
	.zero		1


	//   ....[93]....
        /*06ec*/ 	.word	0x00003980
        /*06f0*/ 	.word	0x000000ff
        /*06f4*/ 	.word	0x00000000
        /*06f8*/ 	.short	0x010a
        /*06fa*/ 	.byte	0x05
	.zero		1


	//   ....[94]....
        /*06fc*/ 	.word	0x00003a20
        /*0700*/ 	.word	0x000000ff
        /*0704*/ 	.word	0x00000000
        /*0708*/ 	.short	0x010a
        /*070a*/ 	.byte	0x05
	.zero		1


	//   ....[95]....
        /*070c*/ 	.word	0x00003ac0
        /*0710*/ 	.word	0x000000ff
        /*0714*/ 	.word	0x00000000
        /*0718*/ 	.short	0x010a
        /*071a*/ 	.byte	0x05
	.zero		1


	//   ....[96]....
        /*071c*/ 	.word	0x00003b60
        /*0720*/ 	.word	0x000000ff
        /*0724*/ 	.word	0x00000000
        /*0728*/ 	.short	0x010a
        /*072a*/ 	.byte	0x05
	.zero		1


	//   ....[97]....
        /*072c*/ 	.word	0x00003c00
        /*0730*/ 	.word	0x000000ff
        /*0734*/ 	.word	0x00000000
        /*0738*/ 	.short	0x010a
        /*073a*/ 	.byte	0x05
	.zero		1


	//   ....[98]....
        /*073c*/ 	.word	0x00003ca0
        /*0740*/ 	.word	0x000000ff
        /*0744*/ 	.word	0x00000000
        /*0748*/ 	.short	0x010a
        /*074a*/ 	.byte	0x05
	.zero		1


	//   ....[99]....
        /*074c*/ 	.word	0x00003d40
        /*0750*/ 	.word	0x000000ff
        /*0754*/ 	.word	0x00000000
        /*0758*/ 	.short	0x010a
        /*075a*/ 	.byte	0x05
	.zero		1


	//   ....[100]....
        /*075c*/ 	.word	0x00003de0
        /*0760*/ 	.word	0x000000ff
        /*0764*/ 	.word	0x00000000
        /*0768*/ 	.short	0x010a
        /*076a*/ 	.byte	0x05
	.zero		1


	//   ....[101]....
        /*076c*/ 	.word	0x00003e80
        /*0770*/ 	.word	0x000000ff
        /*0774*/ 	.word	0x00000000
        /*0778*/ 	.short	0x010a
        /*077a*/ 	.byte	0x05
	.zero		1


	//   ....[102]....
        /*077c*/ 	.word	0x00003f20
        /*0780*/ 	.word	0x000000ff
        /*0784*/ 	.word	0x00000000
        /*0788*/ 	.short	0x010a
        /*078a*/ 	.byte	0x05
	.zero		1


	//   ....[103]....
        /*078c*/ 	.word	0x00003fd0
        /*0790*/ 	.word	0x00000000
        /*0794*/ 	.word	0x00000000
        /*0798*/ 	.short	0x010a
        /*079a*/ 	.byte	0xff
	.zero		1


	//   ....[104]....
        /*079c*/ 	.word	0x00004120
        /*07a0*/ 	.word	0x000000ff
        /*07a4*/ 	.word	0x000001f8
        /*07a8*/ 	.short	0x010a
        /*07aa*/ 	.byte	0x04
	.zero		1


	//   ....[105]....
        /*07ac*/ 	.word	0x000041c0
        /*07b0*/ 	.word	0x000000ff
        /*07b4*/ 	.word	0x000001f0
        /*07b8*/ 	.short	0x010a
        /*07ba*/ 	.byte	0x04
	.zero		1


	//   ....[106]....
        /*07bc*/ 	.word	0x00004260
        /*07c0*/ 	.word	0x000000ff
        /*07c4*/ 	.word	0x00000000
        /*07c8*/ 	.short	0x0101
        /*07ca*/ 	.byte	0x05
	.zero		1


	//   ....[107]....
        /*07cc*/ 	.word	0x000042a0
        /*07d0*/ 	.word	0x000000ff
        /*07d4*/ 	.word	0x000001f8
        /*07d8*/ 	.short	0x0106
        /*07da*/ 	.byte	0x04
	.zero		1


	//   ....[108]....
        /*07dc*/ 	.word	0x000042e0
        /*07e0*/ 	.word	0x00000000
        /*07e4*/ 	.word	0x000001f8
        /*07e8*/ 	.short	0x010a
        /*07ea*/ 	.byte	0xff
	.zero		1


	//   ....[109]....
        /*07ec*/ 	.word	0x00004530
        /*07f0*/ 	.word	0x000000ff
        /*07f4*/ 	.word	0x00000008
        /*07f8*/ 	.short	0x010a
        /*07fa*/ 	.byte	0x05
	.zero		1


	//   ....[110]....
        /*07fc*/ 	.word	0x00004550
        /*0800*/ 	.word	0x000000ff
        /*0804*/ 	.word	0x00000008
        /*0808*/ 	.short	0x010a
        /*080a*/ 	.byte	0x05
	.zero		1


	//   ....[111]....
        /*080c*/ 	.word	0x000046e0
        /*0810*/ 	.word	0x000000ff
        /*0814*/ 	.word	0x00000008
        /*0818*/ 	.short	0x010a
        /*081a*/ 	.byte	0x05
	.zero		1


	//   ....[112]....
        /*081c*/ 	.word	0x00004700
        /*0820*/ 	.word	0x000000ff
        /*0824*/ 	.word	0x00000008
        /*0828*/ 	.short	0x010a
        /*082a*/ 	.byte	0x05
	.zero		1


	//   ....[113]....
        /*082c*/ 	.word	0x000047c0
        /*0830*/ 	.word	0x000000ff
        /*0834*/ 	.word	0x00000000
        /*0838*/ 	.short	0x0101
        /*083a*/ 	.byte	0x04
	.zero		1


	//   ....[114]....
        /*083c*/ 	.word	0x00004ad0
        /*0840*/ 	.word	0x000000ff
        /*0844*/ 	.word	0x000001f0
        /*0848*/ 	.short	0x010a
        /*084a*/ 	.byte	0x12
	.zero		1


	//   ....[115]....
        /*084c*/ 	.word	0x00004b70
        /*0850*/ 	.word	0x000000ff
        /*0854*/ 	.word	0x00000000
        /*0858*/ 	.short	0x0101
        /*085a*/ 	.byte	0x1d
	.zero		1


	//   ....[116]....
        /*085c*/ 	.word	0x00004ba0
        /*0860*/ 	.word	0x000000ff
        /*0864*/ 	.word	0x00000210
        /*0868*/ 	.short	0x010a
        /*086a*/ 	.byte	0x17
	.zero		1


	//   ....[117]....
        /*086c*/ 	.word	0x00004c80
        /*0870*/ 	.word	0x000000ff
        /*0874*/ 	.word	0x00000000
        /*0878*/ 	.short	0x010a
        /*087a*/ 	.byte	0x04
	.zero		1


	//   ....[118]....
        /*087c*/ 	.word	0x00004ce0
        /*0880*/ 	.word	0x000000ff
        /*0884*/ 	.word	0x00000000
        /*0888*/ 	.short	0x010a
        /*088a*/ 	.byte	0x0a
	.zero		1


	//   ....[119]....
        /*088c*/ 	.word	0x00004e10
        /*0890*/ 	.word	0x000000ff
        /*0894*/ 	.word	0x00000000
        /*0898*/ 	.short	0x010a
        /*089a*/ 	.byte	0x04
	.zero		1


	//   ....[120]....
        /*089c*/ 	.word	0x00005080
        /*08a0*/ 	.word	0x000000ff
        /*08a4*/ 	.word	0x00000000
        /*08a8*/ 	.short	0x010a
        /*08aa*/ 	.byte	0x04
	.zero		1


	//   ....[121]....
        /*08ac*/ 	.word	0x00005120
        /*08b0*/ 	.word	0x00000000
        /*08b4*/ 	.word	0x00000000
        /*08b8*/ 	.short	0x010a
        /*08ba*/ 	.byte	0xff
	.zero		1


	//   ....[122]....
        /*08bc*/ 	.word	0x00005160
        /*08c0*/ 	.word	0x00000000
        /*08c4*/ 	.word	0x00000000
        /*08c8*/ 	.short	0x010a
        /*08ca*/ 	.byte	0xff
	.zero		1


	//   ....[123]....
        /*08cc*/ 	.word	0x000051d0
        /*08d0*/ 	.word	0x000000ff
        /*08d4*/ 	.word	0x00000000
        /*08d8*/ 	.short	0x0101
        /*08da*/ 	.byte	0x04
	.zero		1


	//   ....[124]....
        /*08dc*/ 	.word	0x00005210
        /*08e0*/ 	.word	0x000000ff
        /*08e4*/ 	.word	0x00000220
        /*08e8*/ 	.short	0x010a
        /*08ea*/ 	.byte	0x12
	.zero		1


	//   ....[125]....
        /*08ec*/ 	.word	0x00005270
        /*08f0*/ 	.word	0x000000ff
        /*08f4*/ 	.word	0x00000000
        /*08f8*/ 	.short	0x0101
        /*08fa*/ 	.byte	0x04
	.zero		1


	//   ....[126]....
        /*08fc*/ 	.word	0x00005900
        /*0900*/ 	.word	0x000000ff
        /*0904*/ 	.word	0x000001f0
        /*0908*/ 	.short	0x010a
        /*090a*/ 	.byte	0x1f
	.zero		1


	//   ....[127]....
        /*090c*/ 	.word	0x00005990
        /*0910*/ 	.word	0x000000ff
        /*0914*/ 	.word	0x00000000
        /*0918*/ 	.short	0x0101
        /*091a*/ 	.byte	0x3c
	.zero		1


	//   ....[128]....
        /*091c*/ 	.word	0x00005ec0
        /*0920*/ 	.word	0x000000ff
        /*0924*/ 	.word	0x000001e8
        /*0928*/ 	.short	0x010a
        /*092a*/ 	.byte	0x1f
	.zero		1


	//   ....[129]....
        /*092c*/ 	.word	0x00006370
        /*0930*/ 	.word	0x000000ff
        /*0934*/ 	.word	0x000001c0
        /*0938*/ 	.short	0x010a
        /*093a*/ 	.byte	0x1f
	.zero		1


	//   ....[130]....
        /*093c*/ 	.word	0x00006540
        /*0940*/ 	.word	0x000000ff
        /*0944*/ 	.word	0x000001a0
        /*0948*/ 	.short	0x010b
        /*094a*/ 	.byte	0x1f
	.zero		1


	//   ....[131]....
        /*094c*/ 	.word	0x00006550
        /*0950*/ 	.word	0x000000ff
        /*0954*/ 	.word	0x00000000
        /*0958*/ 	.short	0x0101
        /*095a*/ 	.byte	0x41
	.zero		1


	//   ....[132]....
        /*095c*/ 	.word	0x00006560
        /*0960*/ 	.word	0x000000ff
        /*0964*/ 	.word	0x000001c8
        /*0968*/ 	.short	0x010a
        /*096a*/ 	.byte	0x1f
	.zero		1


	//   ....[133]....
        /*096c*/ 	.word	0x00006740
        /*0970*/ 	.word	0x000000ff
        /*0974*/ 	.word	0x000001a8
        /*0978*/ 	.short	0x010b
        /*097a*/ 	.byte	0x1f
	.zero		1


	//   ....[134]....
        /*097c*/ 	.word	0x00006750
        /*0980*/ 	.word	0x000000ff
        /*0984*/ 	.word	0x00000000
        /*0988*/ 	.short	0x0101
        /*098a*/ 	.byte	0x40
	.zero		1


	//   ....[135]....
        /*098c*/ 	.word	0x00006760
        /*0990*/ 	.word	0x000000ff
        /*0994*/ 	.word	0x000001d0
        /*0998*/ 	.short	0x010a
        /*099a*/ 	.byte	0x1f
	.zero		1


	//   ....[136]....
        /*099c*/ 	.word	0x00006940
        /*09a0*/ 	.word	0x000000ff
        /*09a4*/ 	.word	0x000001b0
        /*09a8*/ 	.short	0x010b
        /*09aa*/ 	.byte	0x1f
	.zero		1


	//   ....[137]....
        /*09ac*/ 	.word	0x00006950
        /*09b0*/ 	.word	0x000000ff
        /*09b4*/ 	.word	0x00000000
        /*09b8*/ 	.short	0x0101
        /*09ba*/ 	.byte	0x3f
	.zero		1


	//   ....[138]....
        /*09bc*/ 	.word	0x00006970
        /*09c0*/ 	.word	0x000000ff
        /*09c4*/ 	.word	0x000001d8
        /*09c8*/ 	.short	0x010a
        /*09ca*/ 	.byte	0x1f
	.zero		1


	//   ....[139]....
        /*09cc*/ 	.word	0x00006bd0
        /*09d0*/ 	.word	0x000000ff
        /*09d4*/ 	.word	0x000001b8
        /*09d8*/ 	.short	0x010b
        /*09da*/ 	.byte	0x1f
	.zero		1


	//   ....[140]....
        /*09dc*/ 	.word	0x00006be0
        /*09e0*/ 	.word	0x000000ff
        /*09e4*/ 	.word	0x00000000
        /*09e8*/ 	.short	0x0101
        /*09ea*/ 	.byte	0x3e
	.zero		1


	//   ....[141]....
        /*09ec*/ 	.word	0x00006c30
        /*09f0*/ 	.word	0x000000ff
        /*09f4*/ 	.word	0x000001c0
        /*09f8*/ 	.short	0x010a
        /*09fa*/ 	.byte	0x1f
	.zero		1


	//   ....[142]....
        /*09fc*/ 	.word	0x00006c50
        /*0a00*/ 	.word	0x000000ff
        /*0a04*/ 	.word	0x000001c8
        /*0a08*/ 	.short	0x010a
        /*0a0a*/ 	.byte	0x1f
	.zero		1


	//   ....[143]....
        /*0a0c*/ 	.word	0x00006c70
        /*0a10*/ 	.word	0x000000ff
        /*0a14*/ 	.word	0x000001d0
        /*0a18*/ 	.short	0x010a
        /*0a1a*/ 	.byte	0x1f
	.zero		1


	//   ....[144]....
        /*0a1c*/ 	.word	0x00006cb0
        /*0a20*/ 	.word	0x00000000
        /*0a24*/ 	.word	0x000001d8
        /*0a28*/ 	.short	0x010a
        /*0a2a*/ 	.byte	0xff
	.zero		1


	//   ....[145]....
        /*0a2c*/ 	.word	0x00007010
        /*0a30*/ 	.word	0x000000ff
        /*0a34*/ 	.word	0x000001f0
        /*0a38*/ 	.short	0x010a
        /*0a3a*/ 	.byte	0x31
	.zero		1


	//   ....[146]....
        /*0a3c*/ 	.word	0x000070e0
        /*0a40*/ 	.word	0x000000ff
        /*0a44*/ 	.word	0x00000000
        /*0a48*/ 	.short	0x0101
        /*0a4a*/ 	.byte	0x04
	.zero		1


	//   ....[147]....
        /*0a4c*/ 	.word	0x000080c0
        /*0a50*/ 	.word	0x000000ff
        /*0a54*/ 	.word	0x000001a0
        /*0a58*/ 	.short	0x010a
        /*0a5a*/ 	.byte	0x31
	.zero		1


	//   ....[148]....
        /*0a5c*/ 	.word	0x000080e0
        /*0a60*/ 	.word	0x0000003e
        /*0a64*/ 	.word	0x00000200
        /*0a68*/ 	.short	0x010a
        /*0a6a*/ 	.byte	0xff
	.zero		1


	//   ....[149]....
        /*0a6c*/ 	.word	0x00008200
        /*0a70*/ 	.word	0x000000ff
        /*0a74*/ 	.word	0x000001a0
        /*0a78*/ 	.short	0x010a
        /*0a7a*/ 	.byte	0x31
	.zero		1


	//   ....[150]....
        /*0a7c*/ 	.word	0x000082b0
        /*0a80*/ 	.word	0x0000003e
        /*0a84*/ 	.word	0x00000200
        /*0a88*/ 	.short	0x010a
        /*0a8a*/ 	.byte	0xff
	.zero		1


	//   ....[151]....
        /*0a8c*/ 	.word	0x00008a90
        /*0a90*/ 	.word	0x00000000
        /*0a94*/ 	.word	0x00000000
        /*0a98*/ 	.short	0x0101
        /*0a9a*/ 	.byte	0xff
	.zero		1


	//   ....[152]....
        /*0a9c*/ 	.word	0x00008aa0
        /*0aa0*/ 	.word	0x00000004
        /*0aa4*/ 	.word	0x000001a0
        /*0aa8*/ 	.short	0x010a
        /*0aaa*/ 	.byte	0xff
	.zero		1


	//   ....[153]....
        /*0aac*/ 	.word	0x00008b60
        /*0ab0*/ 	.word	0x00000004
        /*0ab4*/ 	.word	0x000001a0
        /*0ab8*/ 	.short	0x010a
        /*0aba*/ 	.byte	0xff
	.zero		1


	//   ....[154]....
        /*0abc*/ 	.word	0x00009340
        /*0ac0*/ 	.word	0x00000000
        /*0ac4*/ 	.word	0x00000000
        /*0ac8*/ 	.short	0x0101
        /*0aca*/ 	.byte	0xff
	.zero		1


	//   ....[155]....
        /*0acc*/ 	.word	0x00009360
        /*0ad0*/ 	.word	0x00000002
        /*0ad4*/ 	.word	0x000001a0
        /*0ad8*/ 	.short	0x010a
        /*0ada*/ 	.byte	0xff
	.zero		1


	//   ....[156]....
        /*0adc*/ 	.word	0x00009410
        /*0ae0*/ 	.word	0x00000002
        /*0ae4*/ 	.word	0x000001a0
        /*0ae8*/ 	.short	0x010a
        /*0aea*/ 	.byte	0xff
	.zero		1


	//   ....[157]....
        /*0aec*/ 	.word	0x00009be0
        /*0af0*/ 	.word	0x00000000
        /*0af4*/ 	.word	0x00000000
        /*0af8*/ 	.short	0x0101
        /*0afa*/ 	.byte	0xff
	.zero		1


	//   ....[158]....
        /*0afc*/ 	.word	0x00009c00
        /*0b00*/ 	.word	0x00000003
        /*0b04*/ 	.word	0x000001a0
        /*0b08*/ 	.short	0x010a
        /*0b0a*/ 	.byte	0xff
	.zero		1


	//   ....[159]....
        /*0b0c*/ 	.word	0x00009cb0
        /*0b10*/ 	.word	0x00000003
        /*0b14*/ 	.word	0x000001a0
        /*0b18*/ 	.short	0x010a
        /*0b1a*/ 	.byte	0xff
	.zero		1


	//   ....[160]....
        /*0b1c*/ 	.word	0x00009fa0
        /*0b20*/ 	.word	0x0000003e
        /*0b24*/ 	.word	0x00000000
        /*0b28*/ 	.short	0x0101
        /*0b2a*/ 	.byte	0xff
	.zero		1


	//   ....[161]....
        /*0b2c*/ 	.word	0x0000a4c0
        /*0b30*/ 	.word	0x00000000
        /*0b34*/ 	.word	0x00000000
        /*0b38*/ 	.short	0x0101
        /*0b3a*/ 	.byte	0xff
	.zero		1


	//   ....[162]....
        /*0b3c*/ 	.word	0x0000a740
        /*0b40*/ 	.word	0x000000ff
        /*0b44*/ 	.word	0x00000000
        /*0b48*/ 	.short	0x0101
        /*0b4a*/ 	.byte	0x04
	.zero		1


	//   ....[163]....
        /*0b4c*/ 	.word	0x0000a770
        /*0b50*/ 	.word	0x00000000
        /*0b54*/ 	.word	0x000000d0
        /*0b58*/ 	.short	0x010a
        /*0b5a*/ 	.byte	0xff
	.zero		1


	//   ....[164]....
        /*0b5c*/ 	.word	0x0000a7d0
        /*0b60*/ 	.word	0x00000000
        /*0b64*/ 	.word	0x000000d0
        /*0b68*/ 	.short	0x010a
        /*0b6a*/ 	.byte	0xff
	.zero		1


	//   ....[165]....
        /*0b6c*/ 	.word	0x0000a830
        /*0b70*/ 	.word	0x00000000
        /*0b74*/ 	.word	0x000001f0
        /*0b78*/ 	.short	0x010a
        /*0b7a*/ 	.byte	0xff
	.zero		1


	//   ....[166]....
        /*0b7c*/ 	.word	0x0000a890
        /*0b80*/ 	.word	0x00000000
        /*0b84*/ 	.word	0x00000000
        /*0b88*/ 	.short	0x010a
        /*0b8a*/ 	.byte	0xff
	.zero		1


	//   ....[167]....
        /*0b8c*/ 	.word	0x0000a8f0
        /*0b90*/ 	.word	0x00000000
        /*0b94*/ 	.word	0x00000000
        /*0b98*/ 	.short	0x010a
        /*0b9a*/ 	.byte	0xff
	.zero		1


	//   ....[168]....
        /*0b9c*/ 	.word	0x0000a950
        /*0ba0*/ 	.word	0x00000000
        /*0ba4*/ 	.word	0x00000000
        /*0ba8*/ 	.short	0x010a
        /*0baa*/ 	.byte	0xff
	.zero		1


	//   ....[169]....
        /*0bac*/ 	.word	0x0000a9b0
        /*0bb0*/ 	.word	0x00000000
        /*0bb4*/ 	.word	0x00000000
        /*0bb8*/ 	.short	0x010a
        /*0bba*/ 	.byte	0xff
	.zero		1


	//   ....[170]....
        /*0bbc*/ 	.word	0x0000aa10
        /*0bc0*/ 	.word	0x00000000
        /*0bc4*/ 	.word	0x00000000
        /*0bc8*/ 	.short	0x010a
        /*0bca*/ 	.byte	0xff
	.zero		1


	//   ....[171]....
        /*0bcc*/ 	.word	0x0000aa70
        /*0bd0*/ 	.word	0x00000000
        /*0bd4*/ 	.word	0x00000000
        /*0bd8*/ 	.short	0x010a
        /*0bda*/ 	.byte	0xff
	.zero		1


	//   ....[172]....
        /*0bdc*/ 	.word	0x0000aad0
        /*0be0*/ 	.word	0x00000000
        /*0be4*/ 	.word	0x00000000
        /*0be8*/ 	.short	0x010a
        /*0bea*/ 	.byte	0xff
	.zero		1


	//   ....[173]....
        /*0bec*/ 	.word	0x0000ab30
        /*0bf0*/ 	.word	0x00000000
        /*0bf4*/ 	.word	0x00000000
        /*0bf8*/ 	.short	0x010a
        /*0bfa*/ 	.byte	0xff
	.zero		1


	//   ....[174]....
        /*0bfc*/ 	.word	0x0000ab90
        /*0c00*/ 	.word	0x00000000
        /*0c04*/ 	.word	0x00000000
        /*0c08*/ 	.short	0x010a
        /*0c0a*/ 	.byte	0xff
	.zero		1


	//   ....[175]....
        /*0c0c*/ 	.word	0x0000abf0
        /*0c10*/ 	.word	0x00000000
        /*0c14*/ 	.word	0x00000000
        /*0c18*/ 	.short	0x010a
        /*0c1a*/ 	.byte	0xff
	.zero		1


	//   ....[176]....
        /*0c1c*/ 	.word	0x0000ac50
        /*0c20*/ 	.word	0x00000000
        /*0c24*/ 	.word	0x00000000
        /*0c28*/ 	.short	0x010a
        /*0c2a*/ 	.byte	0xff
	.zero		1


	//   ....[177]....
        /*0c2c*/ 	.word	0x0000acb0
        /*0c30*/ 	.word	0x00000000
        /*0c34*/ 	.word	0x00000000
        /*0c38*/ 	.short	0x010a
        /*0c3a*/ 	.byte	0xff
	.zero		1


	//   ....[178]....
        /*0c3c*/ 	.word	0x0000ad10
        /*0c40*/ 	.word	0x00000000
        /*0c44*/ 	.word	0x00000000
        /*0c48*/ 	.short	0x010a
        /*0c4a*/ 	.byte	0xff
	.zero		1


	//   ....[179]....
        /*0c4c*/ 	.word	0x0000ad70
        /*0c50*/ 	.word	0x00000000
        /*0c54*/ 	.word	0x00000000
        /*0c58*/ 	.short	0x010a
        /*0c5a*/ 	.byte	0xff
	.zero		1


	//   ....[180]....
        /*0c5c*/ 	.word	0x0000add0
        /*0c60*/ 	.word	0x00000000
        /*0c64*/ 	.word	0x00000000
        /*0c68*/ 	.short	0x010a
        /*0c6a*/ 	.byte	0xff
	.zero		1


	//   ....[181]....
        /*0c6c*/ 	.word	0x0000ae30
        /*0c70*/ 	.word	0x00000000
        /*0c74*/ 	.word	0x00000000
        /*0c78*/ 	.short	0x010a
        /*0c7a*/ 	.byte	0xff
	.zero		1


	//   ....[182]....
        /*0c7c*/ 	.word	0x0000ae90
        /*0c80*/ 	.word	0x00000000
        /*0c84*/ 	.word	0x00000000
        /*0c88*/ 	.short	0x010a
        /*0c8a*/ 	.byte	0xff
	.zero		1


	//   ....[183]....
        /*0c8c*/ 	.word	0x0000aef0
        /*0c90*/ 	.word	0x00000000
        /*0c94*/ 	.word	0x00000000
        /*0c98*/ 	.short	0x010a
        /*0c9a*/ 	.byte	0xff
	.zero		1


	//   ....[184]....
        /*0c9c*/ 	.word	0x0000af50
        /*0ca0*/ 	.word	0x00000000
        /*0ca4*/ 	.word	0x00000000
        /*0ca8*/ 	.short	0x010a
        /*0caa*/ 	.byte	0xff
	.zero		1


	//   ....[185]....
        /*0cac*/ 	.word	0x0000afb0
        /*0cb0*/ 	.word	0x00000000
        /*0cb4*/ 	.word	0x00000000
        /*0cb8*/ 	.short	0x010a
        /*0cba*/ 	.byte	0xff
	.zero		1


	//   ....[186]....
        /*0cbc*/ 	.word	0x0000b010
        /*0cc0*/ 	.word	0x00000000
        /*0cc4*/ 	.word	0x00000000
        /*0cc8*/ 	.short	0x010a
        /*0cca*/ 	.byte	0xff
	.zero		1


	//   ....[187]....
        /*0ccc*/ 	.word	0x0000b070
        /*0cd0*/ 	.word	0x00000000
        /*0cd4*/ 	.word	0x00000000
        /*0cd8*/ 	.short	0x010a
        /*0cda*/ 	.byte	0xff
	.zero		1


	//   ....[188]....
        /*0cdc*/ 	.word	0x0000b0d0
        /*0ce0*/ 	.word	0x00000000
        /*0ce4*/ 	.word	0x00000000
        /*0ce8*/ 	.short	0x010a
        /*0cea*/ 	.byte	0xff
	.zero		1


	//   ....[189]....
        /*0cec*/ 	.word	0x0000b130
        /*0cf0*/ 	.word	0x00000000
        /*0cf4*/ 	.word	0x00000000
        /*0cf8*/ 	.short	0x010a
        /*0cfa*/ 	.byte	0xff
	.zero		1


	//   ....[190]....
        /*0cfc*/ 	.word	0x0000b190
        /*0d00*/ 	.word	0x00000000
        /*0d04*/ 	.word	0x00000000
        /*0d08*/ 	.short	0x010a
        /*0d0a*/ 	.byte	0xff
	.zero		1


	//   ....[191]....
        /*0d0c*/ 	.word	0x0000b1f0
        /*0d10*/ 	.word	0x00000004
        /*0d14*/ 	.word	0x000001f8
        /*0d18*/ 	.short	0x010a
        /*0d1a*/ 	.byte	0xff
	.zero		1


	//   ....[192]....
        /*0d1c*/ 	.word	0x0000b250
        /*0d20*/ 	.word	0x00000004
        /*0d24*/ 	.word	0x000001f0
        /*0d28*/ 	.short	0x010a
        /*0d2a*/ 	.byte	0xff
	.zero		1


	//   ....[193]....
        /*0d2c*/ 	.word	0x0000b2b0
        /*0d30*/ 	.word	0x00000005
        /*0d34*/ 	.word	0x00000008
        /*0d38*/ 	.short	0x010a
        /*0d3a*/ 	.byte	0xff
	.zero		1


	//   ....[194]....
        /*0d3c*/ 	.word	0x0000b390
        /*0d40*/ 	.word	0x00000003
        /*0d44*/ 	.word	0x00000008
        /*0d48*/ 	.short	0x010a
        /*0d4a*/ 	.byte	0xff
	.zero		1


	//   ....[195]....
        /*0d4c*/ 	.word	0x0000b3f0
        /*0d50*/ 	.word	0x00000000
        /*0d54*/ 	.word	0x000001f0
        /*0d58*/ 	.short	0x010a
        /*0d5a*/ 	.byte	0xff
	.zero		1


	//   ....[196]....
        /*0d5c*/ 	.word	0x0000b450
        /*0d60*/ 	.word	0x00000000
        /*0d64*/ 	.word	0x00000210
        /*0d68*/ 	.short	0x010a
        /*0d6a*/ 	.byte	0xff
	.zero		1


	//   ....[197]....
        /*0d6c*/ 	.word	0x0000b4b0
        /*0d70*/ 	.word	0x00000000
        /*0d74*/ 	.word	0x00000000
        /*0d78*/ 	.short	0x010a
        /*0d7a*/ 	.byte	0xff
	.zero		1


	//   ....[198]....
        /*0d7c*/ 	.word	0x0000b510
        /*0d80*/ 	.word	0x00000000
        /*0d84*/ 	.word	0x00000000
        /*0d88*/ 	.short	0x010a
        /*0d8a*/ 	.byte	0xff
	.zero		1


	//   ....[199]....
        /*0d8c*/ 	.word	0x0000b570
        /*0d90*/ 	.word	0x00000000
        /*0d94*/ 	.word	0x00000220
        /*0d98*/ 	.short	0x010a
        /*0d9a*/ 	.byte	0xff
	.zero		1


	//   ....[200]....
        /*0d9c*/ 	.word	0x0000b5d0
        /*0da0*/ 	.word	0x00000000
        /*0da4*/ 	.word	0x000001f0
        /*0da8*/ 	.short	0x010a
        /*0daa*/ 	.byte	0xff
	.zero		1


	//   ....[201]....
        /*0dac*/ 	.word	0x0000b630
        /*0db0*/ 	.word	0x00000003
        /*0db4*/ 	.word	0x000001e8
        /*0db8*/ 	.short	0x010a
        /*0dba*/ 	.byte	0xff
	.zero		1


	//   ....[202]....
        /*0dbc*/ 	.word	0x0000b690
        /*0dc0*/ 	.word	0x00000000
        /*0dc4*/ 	.word	0x000001c0
        /*0dc8*/ 	.short	0x010a
        /*0dca*/ 	.byte	0xff
	.zero		1


	//   ....[203]....
        /*0dcc*/ 	.word	0x0000b6f0
        /*0dd0*/ 	.word	0x00000000
        /*0dd4*/ 	.word	0x000001c8
        /*0dd8*/ 	.short	0x010a
        /*0dda*/ 	.byte	0xff
	.zero		1


	//   ....[204]....
        /*0ddc*/ 	.word	0x0000b750
        /*0de0*/ 	.word	0x00000000
        /*0de4*/ 	.word	0x000001d0
        /*0de8*/ 	.short	0x010a
        /*0dea*/ 	.byte	0xff
	.zero		1


	//   ....[205]....
        /*0dec*/ 	.word	0x0000b7b0
        /*0df0*/ 	.word	0x00000000
        /*0df4*/ 	.word	0x000001d8
        /*0df8*/ 	.short	0x010a
        /*0dfa*/ 	.byte	0xff
	.zero		1


	//   ....[206]....
        /*0dfc*/ 	.word	0x0000b810
        /*0e00*/ 	.word	0x00000000
        /*0e04*/ 	.word	0x000001c0
        /*0e08*/ 	.short	0x010a
        /*0e0a*/ 	.byte	0xff
	.zero		1


	//   ....[207]....
        /*0e0c*/ 	.word	0x0000b870
        /*0e10*/ 	.word	0x00000000
        /*0e14*/ 	.word	0x000001c8
        /*0e18*/ 	.short	0x010a
        /*0e1a*/ 	.byte	0xff
	.zero		1


	//   ....[208]....
        /*0e1c*/ 	.word	0x0000b8d0
        /*0e20*/ 	.word	0x00000000
        /*0e24*/ 	.word	0x000001d0
        /*0e28*/ 	.short	0x010a
        /*0e2a*/ 	.byte	0xff
	.zero		1


	//   ....[209]....
        /*0e2c*/ 	.word	0x0000b930
        /*0e30*/ 	.word	0x00000000
        /*0e34*/ 	.word	0x000001f0
        /*0e38*/ 	.short	0x010a
        /*0e3a*/ 	.byte	0xff
	.zero		1


	//   ....[210]....
        /*0e3c*/ 	.word	0x0000b990
        /*0e40*/ 	.word	0x00000002
        /*0e44*/ 	.word	0x000001a0
        /*0e48*/ 	.short	0x010a
        /*0e4a*/ 	.byte	0xff
	.zero		1


	//   ....[211]....
        /*0e4c*/ 	.word	0x0000b9e0
        /*0e50*/ 	.word	0x0000003e
        /*0e54*/ 	.word	0x00000200
        /*0e58*/ 	.short	0x010a
        /*0e5a*/ 	.byte	0xff
	.zero		1


	//   ....[212]....
        /*0e5c*/ 	.word	0x0000ba30
        /*0e60*/ 	.word	0x00000004
        /*0e64*/ 	.word	0x000001a0
        /*0e68*/ 	.short	0x010a
        /*0e6a*/ 	.byte	0xff
	.zero		1


	//   ....[213]....
        /*0e6c*/ 	.word	0x0000ba80
        /*0e70*/ 	.word	0x00000002
        /*0e74*/ 	.word	0x000001a0
        /*0e78*/ 	.short	0x010a
        /*0e7a*/ 	.byte	0xff
	.zero		1


	//   ....[214]....
        /*0e7c*/ 	.word	0x0000bad0
        /*0e80*/ 	.word	0x00000003
        /*0e84*/ 	.word	0x000001a0
        /*0e88*/ 	.short	0x010a
        /*0e8a*/ 	.byte	0xff
	.zero		1


	//----- nvinfo : EIATTR_NUM_MBARRIERS
	.align		4
.L_47:
        /*0e8c*/ 	.byte	0x03, 0x38
        /*0e8e*/ 	.short	0x0045


	//----- nvinfo : EIATTR_EXIT_INSTR_OFFSETS
	.align		4
        /*0e90*/ 	.byte	0x04, 0x1c
        /*0e92*/ 	.short	(.L_49 - .L_48)


	//   ....[0]....
.L_48:
        /*0e94*/ 	.word	0x00004000


	//   ....[1]....
        /*0e98*/ 	.word	0x000042b0


	//   ....[2]....
        /*0e9c*/ 	.word	0x00004310


	//   ....[3]....
        /*0ea0*/ 	.word	0x000054a0


	//   ....[4]....
        /*0ea4*/ 	.word	0x00006ce0


	//   ....[5]....
        /*0ea8*/ 	.word	0x00006d20


	//   ....[6]....
        /*0eac*/ 	.word	0x0000a620


	//   ....[7]....
        /*0eb0*/ 	.word	0x0000a6a0


	//   ....[8]....
        /*0eb4*/ 	.word	0x0000a6d0


	//   ....[9]....
        /*0eb8*/ 	.word	0x0000a750


	//----- nvinfo : EIATTR_MAX_THREADS
	.align		4
.L_49:
        /*0ebc*/ 	.byte	0x04, 0x05
        /*0ebe*/ 	.short	(.L_51 - .L_50)
.L_50:
        /*0ec0*/ 	.word	0x00000100
        /*0ec4*/ 	.word	0x00000001
        /*0ec8*/ 	.word	0x00000001


	//----- nvinfo : EIATTR_CRS_STACK_SIZE
	.align		4
.L_51:
        /*0ecc*/ 	.byte	0x04, 0x1e
        /*0ece*/ 	.short	(.L_53 - .L_52)
.L_52:
        /*0ed0*/ 	.word	0x00000000


	//----- nvinfo : EIATTR_CBANK_PARAM_SIZE
	.align		4
.L_53:
        /*0ed4*/ 	.byte	0x03, 0x19
        /*0ed6*/ 	.short	0x0800


	//----- nvinfo : EIATTR_PARAM_CBANK
	.align		4
        /*0ed8*/ 	.byte	0x04, 0x0a
        /*0eda*/ 	.short	(.L_55 - .L_54)
	.align		4
.L_54:
        /*0edc*/ 	.word	index@(.nv.constant0._ZN7cutlass13device_kernelINS_4conv6kernel13ConvUniversalINS1_16ConvProblemShapeILNS1_8OperatorE2ELi2EEENS1_10collective14CollectiveConvINS1_47MainloopSm100TmaUmmaWarpSpecializedImplicitGemmILS5_2ELi26ELi2ELi1ELi2EN4cute5tupleIJNSA_1CILi2EEENSC_ILi1EEESE_EEEEENSB_IJNSC_ILi128EEENSB_IJSH_EEENSB_IJNSC_ILi32EEEEEEEEENS_10bfloat16_tESM_NSA_8TiledMMAINSA_8MMA_AtomIJNSA_26SM100_MMA_F16BF16_2x1SM_SSISM_SM_fLi128ELi128ELNSA_4UMMA5MajorE1ELSR_1ELNSQ_7ScaleInE0ELSS_0EEEEEENSA_6LayoutINSB_IJSE_SE_SE_EEENSB_IJNSC_ILi0EEESX_SX_EEEEENSB_IJNSA_10UnderscoreES10_S10_EEEEENS7_6detail27Sm100ImplicitGemmTileTraitsINSA_18SM100_TMA_2SM_LOADENSA_14ComposedLayoutINSA_7SwizzleILi3ELi4ELi3EEENSA_18smem_ptr_flag_bitsILi16EEENSV_INSB_IJNSC_ILi64EEENSC_ILi8EEEEEENSB_IJSE_S1B_EEEEEEEvEENS14_INSA_25SM100_TMA_2SM_LOAD_IM2COLES1G_vEEEENS_8epilogue10collective18CollectiveEpilogueINS1L_23Sm100TmaWarpSpecializedILi4ELi2ELi16ELb1ELb0EEEJNSB_IJS1B_SI_SK_EEENSB_IJNSV_IS1B_SE_EENSV_INSB_IJNSC_ILi16EEESD_EEES1E_EEEEESM_NSB_IJlNSB_IJSE_llEEESX_EEESM_S1X_NS1L_6fusion15FusionCallbacksIS1P_NS1Y_17LinearCombinationISM_fSM_fLNS_15FloatRoundStyleE2EEES1Q_S1V_JEEENSA_5SM1004TMEM4LOAD26SM100_TMEM_LOAD_32dp32b16xENSA_13SM90_TMA_LOADENS16_INS17_ILi1ELi4ELi3EEES1A_NSV_INSB_IJS1C_S1S_EEENSB_IJS1S_SE_EEEEEEENSA_39AutoVectorizingCopyWithAssumedAlignmentILi128EEENSA_14SM90_TMA_STOREES2D_S2F_S2F_EEEvvEEEEvNT_6ParamsE)
        /*0ee0*/ 	.short	0x0380
        /*0ee2*/ 	.short	0x0800


	//----- nvinfo : EIATTR_SW_WAR
	.align		4
.L_55:
        /*0ee4*/ 	.byte	0x04, 0x36
        /*0ee6*/ 	.short	(.L_57 - .L_56)
.L_56:
        /*0ee8*/ 	.word	0x00000008
.L_57:


//--------------------- .nv.callgraph             --------------------------
	.section	.nv.callgraph,"",@"SHT_CUDA_CALLGRAPH"
	.align	4
	.sectionentsize	8
	.align		4
        /*0000*/ 	.word	0x00000000
	.align		4
        /*0004*/ 	.word	0xffffffff
	.align		4
        /*0008*/ 	.word	index@(_ZN7cutlass13device_kernelINS_4conv6kernel13ConvUniversalINS1_16ConvProblemShapeILNS1_8OperatorE2ELi2EEENS1_10collective14CollectiveConvINS1_47MainloopSm100TmaUmmaWarpSpecializedImplicitGemmILS5_2ELi26ELi2ELi1ELi2EN4cute5tupleIJNSA_1CILi2EEENSC_ILi1EEESE_EEEEENSB_IJNSC_ILi128EEENSB_IJSH_EEENSB_IJNSC_ILi32EEEEEEEEENS_10bfloat16_tESM_NSA_8TiledMMAINSA_8MMA_AtomIJNSA_26SM100_MMA_F16BF16_2x1SM_SSISM_SM_fLi128ELi128ELNSA_4UMMA5MajorE1ELSR_1ELNSQ_7ScaleInE0ELSS_0EEEEEENSA_6LayoutINSB_IJSE_SE_SE_EEENSB_IJNSC_ILi0EEESX_SX_EEEEENSB_IJNSA_10UnderscoreES10_S10_EEEEENS7_6detail27Sm100ImplicitGemmTileTraitsINSA_18SM100_TMA_2SM_LOADENSA_14ComposedLayoutINSA_7SwizzleILi3ELi4ELi3EEENSA_18smem_ptr_flag_bitsILi16EEENSV_INSB_IJNSC_ILi64EEENSC_ILi8EEEEEENSB_IJSE_S1B_EEEEEEEvEENS14_INSA_25SM100_TMA_2SM_LOAD_IM2COLES1G_vEEEENS_8epilogue10collective18CollectiveEpilogueINS1L_23Sm100TmaWarpSpecializedILi4ELi2ELi16ELb1ELb0EEEJNSB_IJS1B_SI_SK_EEENSB_IJNSV_IS1B_SE_EENSV_INSB_IJNSC_ILi16EEESD_EEES1E_EEEEESM_NSB_IJlNSB_IJSE_llEEESX_EEESM_S1X_NS1L_6fusion15FusionCallbacksIS1P_NS1Y_17LinearCombinationISM_fSM_fLNS_15FloatRoundStyleE2EEES1Q_S1V_JEEENSA_5SM1004TMEM4LOAD26SM100_TMEM_LOAD_32dp32b16xENSA_13SM90_TMA_LOADENS16_INS17_ILi1ELi4ELi3EEES1A_NSV_INSB_IJS1C_S1S_EEENSB_IJS1S_SE_EEEEEEENSA_39AutoVectorizingCopyWithAssumedAlignmentILi128EEENSA_14SM90_TMA_STOREES2D_S2F_S2F_EEEvvEEEEvNT_6ParamsE)
	.align		4
        /*000c*/ 	.word	index@(__assertfail)
	.align		4
        /*0010*/ 	.word	0x00000000
	.align		4
        /*0014*/ 	.word	0xfffffffe
	.align		4
        /*0018*/ 	.word	0x00000000
	.align		4
        /*001c*/ 	.word	0xfffffffd
	.align		4
        /*0020*/ 	.word	0x00000000
	.align		4
        /*0024*/ 	.word	0xfffffffc


//--------------------- .nv.constant4             --------------------------
	.section	.nv.constant4,"a",@progbits
	.align	8
	.align		8
.nv.constant4:
        /*0000*/ 	.dword	__assertfail
	.align		8
        /*0008*/ 	.dword	__unnamed_1
	.align		8
        /*0010*/ 	.dword	__unnamed_2
	.align		8
        /*0018*/ 	.dword	_ZN39_INTERNAL_8810407c_4_k_cu_4747e95e_32894cuda3std3__45__cpo5beginE
	.align		8
        /*0020*/ 	.dword	_ZN39_INTERNAL_8810407c_4_k_cu_4747e95e_32894cuda3std3__45__cpo3endE
	.align		8
        /*0028*/ 	.dword	_ZN39_INTERNAL_8810407c_4_k_cu_4747e95e_32894cuda3std3__45__cpo6cbeginE
	.align		8
        /*0030*/ 	.dword	_ZN39_INTERNAL_8810407c_4_k_cu_4747e95e_32894cuda3std3__45__cpo4cendE
	.align		8
        /*0038*/ 	.dword	_ZN39_INTERNAL_8810407c_4_k_cu_4747e95e_32894cuda3std3__441_GLOBAL__N__8810407c_4_k_cu_4747e95e_32896ignoreE
	.align		8
        /*0040*/ 	.dword	_ZN39_INTERNAL_8810407c_4_k_cu_4747e95e_32894cuda3std3__419piecewise_constructE
	.align		8
        /*0048*/ 	.dword	_ZN39_INTERNAL_8810407c_4_k_cu_4747e95e_32894cuda3std3__48in_placeE
	.align		8
        /*0050*/ 	.dword	_ZN39_INTERNAL_8810407c_4_k_cu_4747e95e_32894cuda3std6ranges3__45__cpo4swapE
	.align		8
        /*0058*/ 	.dword	_ZN39_INTERNAL_8810407c_4_k_cu_4747e95e_32894cuda3std6ranges3__45__cpo9iter_moveE
	.align		8
        /*0060*/ 	.dword	_ZN39_INTERNAL_8810407c_4_k_cu_4747e95e_32894cute7productE
	.align		8
        /*0068*/ 	.dword	_ZN39_INTERNAL_8810407c_4_k_cu_4747e95e_32894cute1_E
	.align		8
        /*0070*/ 	.dword	$str$27
	.align		8
        /*0078*/ 	.dword	$str$28
	.align		8
        /*0080*/ 	.dword	$str$29
	.align		8
        /*0088*/ 	.dword	$str$30


//--------------------- .text._ZN7cutlass13device_kernelINS_4conv6kernel13ConvUniversalINS1_16ConvProblemShapeILNS1_8OperatorE2ELi2EEENS1_10collective14CollectiveConvINS1_47MainloopSm100TmaUmmaWarpSpecializedImplicitGemmILS5_2ELi26ELi2ELi1ELi2EN4cute5tupleIJNSA_1CILi2EEENSC_ILi1EEESE_EEEEENSB_IJNSC_ILi128EEENSB_IJSH_EEENSB_IJNSC_ILi32EEEEEEEEENS_10bfloat16_tESM_NSA_8TiledMMAINSA_8MMA_AtomIJNSA_26SM100_MMA_F16BF16_2x1SM_SSISM_SM_fLi128ELi128ELNSA_4UMMA5MajorE1ELSR_1ELNSQ_7ScaleInE0ELSS_0EEEEEENSA_6LayoutINSB_IJSE_SE_SE_EEENSB_IJNSC_ILi0EEESX_SX_EEEEENSB_IJNSA_10UnderscoreES10_S10_EEEEENS7_6detail27Sm100ImplicitGemmTileTraitsINSA_18SM100_TMA_2SM_LOADENSA_14ComposedLayoutINSA_7SwizzleILi3ELi4ELi3EEENSA_18smem_ptr_flag_bitsILi16EEENSV_INSB_IJNSC_ILi64EEENSC_ILi8EEEEEENSB_IJSE_S1B_EEEEEEEvEENS14_INSA_25SM100_TMA_2SM_LOAD_IM2COLES1G_vEEEENS_8epilogue10collective18CollectiveEpilogueINS1L_23Sm100TmaWarpSpecializedILi4ELi2ELi16ELb1ELb0EEEJNSB_IJS1B_SI_SK_EEENSB_IJNSV_IS1B_SE_EENSV_INSB_IJNSC_ILi16EEESD_EEES1E_EEEEESM_NSB_IJlNSB_IJSE_llEEESX_EEESM_S1X_NS1L_6fusion15FusionCallbacksIS1P_NS1Y_17LinearCombinationISM_fSM_fLNS_15FloatRoundStyleE2EEES1Q_S1V_JEEENSA_5SM1004TMEM4LOAD26SM100_TMEM_LOAD_32dp32b16xENSA_13SM90_TMA_LOADENS16_INS17_ILi1ELi4ELi3EEES1A_NSV_INSB_IJS1C_S1S_EEENSB_IJS1S_SE_EEEEEEENSA_39AutoVectorizingCopyWithAssumedAlignmentILi128EEENSA_14SM90_TMA_STOREES2D_S2F_S2F_EEEvvEEEEvNT_6ParamsE --------------------------
	.section	.text._ZN7cutlass13device_kernelINS_4conv6kernel13ConvUniversalINS1_16ConvProblemShapeILNS1_8OperatorE2ELi2EEENS1_10collective14CollectiveConvINS1_47MainloopSm100TmaUmmaWarpSpecializedImplicitGemmILS5_2ELi26ELi2ELi1ELi2EN4cute5tupleIJNSA_1CILi2EEENSC_ILi1EEESE_EEEEENSB_IJNSC_ILi128EEENSB_IJSH_EEENSB_IJNSC_ILi32EEEEEEEEENS_10bfloat16_tESM_NSA_8TiledMMAINSA_8MMA_AtomIJNSA_26SM100_MMA_F16BF16_2x1SM_SSISM_SM_fLi128ELi128ELNSA_4UMMA5MajorE1ELSR_1ELNSQ_7ScaleInE0ELSS_0EEEEEENSA_6LayoutINSB_IJSE_SE_SE_EEENSB_IJNSC_ILi0EEESX_SX_EEEEENSB_IJNSA_10UnderscoreES10_S10_EEEEENS7_6detail27Sm100ImplicitGemmTileTraitsINSA_18SM100_TMA_2SM_LOADENSA_14ComposedLayoutINSA_7SwizzleILi3ELi4ELi3EEENSA_18smem_ptr_flag_bitsILi16EEENSV_INSB_IJNSC_ILi64EEENSC_ILi8EEEEEENSB_IJSE_S1B_EEEEEEEvEENS14_INSA_25SM100_TMA_2SM_LOAD_IM2COLES1G_vEEEENS_8epilogue10collective18CollectiveEpilogueINS1L_23Sm100TmaWarpSpecializedILi4ELi2ELi16ELb1ELb0EEEJNSB_IJS1B_SI_SK_EEENSB_IJNSV_IS1B_SE_EENSV_INSB_IJNSC_ILi16EEESD_EEES1E_EEEEESM_NSB_IJlNSB_IJSE_llEEESX_EEESM_S1X_NS1L_6fusion15FusionCallbacksIS1P_NS1Y_17LinearCombinationISM_fSM_fLNS_15FloatRoundStyleE2EEES1Q_S1V_JEEENSA_5SM1004TMEM4LOAD26SM100_TMEM_LOAD_32dp32b16xENSA_13SM90_TMA_LOADENS16_INS17_ILi1ELi4ELi3EEES1A_NSV_INSB_IJS1C_S1S_EEENSB_IJS1S_SE_EEEEEEENSA_39AutoVectorizingCopyWithAssumedAlignmentILi128EEENSA_14SM90_TMA_STOREES2D_S2F_S2F_EEEvvEEEEvNT_6ParamsE,"ax",@progbits
	.align	128
.text._ZN7cutlass13device_kernelINS_4conv6kernel13ConvUniversalINS1_16ConvProblemShapeILNS1_8OperatorE2ELi2EEENS1_10collective14CollectiveConvINS1_47MainloopSm100TmaUmmaWarpSpecializedImplicitGemmILS5_2ELi26ELi2ELi1ELi2EN4cute5tupleIJNSA_1CILi2EEENSC_ILi1EEESE_EEEEENSB_IJNSC_ILi128EEENSB_IJSH_EEENSB_IJNSC_ILi32EEEEEEEEENS_10bfloat16_tESM_NSA_8TiledMMAINSA_8MMA_AtomIJNSA_26SM100_MMA_F16BF16_2x1SM_SSISM_SM_fLi128ELi128ELNSA_4UMMA5MajorE1ELSR_1ELNSQ_7ScaleInE0ELSS_0EEEEEENSA_6LayoutINSB_IJSE_SE_SE_EEENSB_IJNSC_ILi0EEESX_SX_EEEEENSB_IJNSA_10UnderscoreES10_S10_EEEEENS7_6detail27Sm100ImplicitGemmTileTraitsINSA_18SM100_TMA_2SM_LOADENSA_14ComposedLayoutINSA_7SwizzleILi3ELi4ELi3EEENSA_18smem_ptr_flag_bitsILi16EEENSV_INSB_IJNSC_ILi64EEENSC_ILi8EEEEEENSB_IJSE_S1B_EEEEEEEvEENS14_INSA_25SM100_TMA_2SM_LOAD_IM2COLES1G_vEEEENS_8epilogue10collective18CollectiveEpilogueINS1L_23Sm100TmaWarpSpecializedILi4ELi2ELi16ELb1ELb0EEEJNSB_IJS1B_SI_SK_EEENSB_IJNSV_IS1B_SE_EENSV_INSB_IJNSC_ILi16EEESD_EEES1E_EEEEESM_NSB_IJlNSB_IJSE_llEEESX_EEESM_S1X_NS1L_6fusion15FusionCallbacksIS1P_NS1Y_17LinearCombinationISM_fSM_fLNS_15FloatRoundStyleE2EEES1Q_S1V_JEEENSA_5SM1004TMEM4LOAD26SM100_TMEM_LOAD_32dp32b16xENSA_13SM90_TMA_LOADENS16_INS17_ILi1ELi4ELi3EEES1A_NSV_INSB_IJS1C_S1S_EEENSB_IJS1S_SE_EEEEEEENSA_39AutoVectorizingCopyWithAssumedAlignmentILi128EEENSA_14SM90_TMA_STOREES2D_S2F_S2F_EEEvvEEEEvNT_6ParamsE:
        .type           _ZN7cutlass13device_kernelINS_4conv6kernel13ConvUniversalINS1_16ConvProblemShapeILNS1_8OperatorE2ELi2EEENS1_10collective14CollectiveConvINS1_47MainloopSm100TmaUmmaWarpSpecializedImplicitGemmILS5_2ELi26ELi2ELi1ELi2EN4cute5tupleIJNSA_1CILi2EEENSC_ILi1EEESE_EEEEENSB_IJNSC_ILi128EEENSB_IJSH_EEENSB_IJNSC_ILi32EEEEEEEEENS_10bfloat16_tESM_NSA_8TiledMMAINSA_8MMA_AtomIJNSA_26SM100_MMA_F16BF16_2x1SM_SSISM_SM_fLi128ELi128ELNSA_4UMMA5MajorE1ELSR_1ELNSQ_7ScaleInE0ELSS_0EEEEEENSA_6LayoutINSB_IJSE_SE_SE_EEENSB_IJNSC_ILi0EEESX_SX_EEEEENSB_IJNSA_10UnderscoreES10_S10_EEEEENS7_6detail27Sm100ImplicitGemmTileTraitsINSA_18SM100_TMA_2SM_LOADENSA_14ComposedLayoutINSA_7SwizzleILi3ELi4ELi3EEENSA_18smem_ptr_flag_bitsILi16EEENSV_INSB_IJNSC_ILi64EEENSC_ILi8EEEEEENSB_IJSE_S1B_EEEEEEEvEENS14_INSA_25SM100_TMA_2SM_LOAD_IM2COLES1G_vEEEENS_8epilogue10collective18CollectiveEpilogueINS1L_23Sm100TmaWarpSpecializedILi4ELi2ELi16ELb1ELb0EEEJNSB_IJS1B_SI_SK_EEENSB_IJNSV_IS1B_SE_EENSV_INSB_IJNSC_ILi16EEESD_EEES1E_EEEEESM_NSB_IJlNSB_IJSE_llEEESX_EEESM_S1X_NS1L_6fusion15FusionCallbacksIS1P_NS1Y_17LinearCombinationISM_fSM_fLNS_15FloatRoundStyleE2EEES1Q_S1V_JEEENSA_5SM1004TMEM4LOAD26SM100_TMEM_LOAD_32dp32b16xENSA_13SM90_TMA_LOADENS16_INS17_ILi1ELi4ELi3EEES1A_NSV_INSB_IJS1C_S1S_EEENSB_IJS1S_SE_EEEEEEENSA_39AutoVectorizingCopyWithAssumedAlignmentILi128EEENSA_14SM90_TMA_STOREES2D_S2F_S2F_EEEvvEEEEvNT_6ParamsE,@function
        .size           _ZN7cutlass13device_kernelINS_4conv6kernel13ConvUniversalINS1_16ConvProblemShapeILNS1_8OperatorE2ELi2EEENS1_10collective14CollectiveConvINS1_47MainloopSm100TmaUmmaWarpSpecializedImplicitGemmILS5_2ELi26ELi2ELi1ELi2EN4cute5tupleIJNSA_1CILi2EEENSC_ILi1EEESE_EEEEENSB_IJNSC_ILi128EEENSB_IJSH_EEENSB_IJNSC_ILi32EEEEEEEEENS_10bfloat16_tESM_NSA_8TiledMMAINSA_8MMA_AtomIJNSA_26SM100_MMA_F16BF16_2x1SM_SSISM_SM_fLi128ELi128ELNSA_4UMMA5MajorE1ELSR_1ELNSQ_7ScaleInE0ELSS_0EEEEEENSA_6LayoutINSB_IJSE_SE_SE_EEENSB_IJNSC_ILi0EEESX_SX_EEEEENSB_IJNSA_10UnderscoreES10_S10_EEEEENS7_6detail27Sm100ImplicitGemmTileTraitsINSA_18SM100_TMA_2SM_LOADENSA_14ComposedLayoutINSA_7SwizzleILi3ELi4ELi3EEENSA_18smem_ptr_flag_bitsILi16EEENSV_INSB_IJNSC_ILi64EEENSC_ILi8EEEEEENSB_IJSE_S1B_EEEEEEEvEENS14_INSA_25SM100_TMA_2SM_LOAD_IM2COLES1G_vEEEENS_8epilogue10collective18CollectiveEpilogueINS1L_23Sm100TmaWarpSpecializedILi4ELi2ELi16ELb1ELb0EEEJNSB_IJS1B_SI_SK_EEENSB_IJNSV_IS1B_SE_EENSV_INSB_IJNSC_ILi16EEESD_EEES1E_EEEEESM_NSB_IJlNSB_IJSE_llEEESX_EEESM_S1X_NS1L_6fusion15FusionCallbacksIS1P_NS1Y_17LinearCombinationISM_fSM_fLNS_15FloatRoundStyleE2EEES1Q_S1V_JEEENSA_5SM1004TMEM4LOAD26SM100_TMEM_LOAD_32dp32b16xENSA_13SM90_TMA_LOADENS16_INS17_ILi1ELi4ELi3EEES1A_NSV_INSB_IJS1C_S1S_EEENSB_IJS1S_SE_EEEEEEENSA_39AutoVectorizingCopyWithAssumedAlignmentILi128EEENSA_14SM90_TMA_STOREES2D_S2F_S2F_EEEvvEEEEvNT_6ParamsE,(.L_x_254 - _ZN7cutlass13device_kernelINS_4conv6kernel13ConvUniversalINS1_16ConvProblemShapeILNS1_8OperatorE2ELi2EEENS1_10collective14CollectiveConvINS1_47MainloopSm100TmaUmmaWarpSpecializedImplicitGemmILS5_2ELi26ELi2ELi1ELi2EN4cute5tupleIJNSA_1CILi2EEENSC_ILi1EEESE_EEEEENSB_IJNSC_ILi128EEENSB_IJSH_EEENSB_IJNSC_ILi32EEEEEEEEENS_10bfloat16_tESM_NSA_8TiledMMAINSA_8MMA_AtomIJNSA_26SM100_MMA_F16BF16_2x1SM_SSISM_SM_fLi128ELi128ELNSA_4UMMA5MajorE1ELSR_1ELNSQ_7ScaleInE0ELSS_0EEEEEENSA_6LayoutINSB_IJSE_SE_SE_EEENSB_IJNSC_ILi0EEESX_SX_EEEEENSB_IJNSA_10UnderscoreES10_S10_EEEEENS7_6detail27Sm100ImplicitGemmTileTraitsINSA_18SM100_TMA_2SM_LOADENSA_14ComposedLayoutINSA_7SwizzleILi3ELi4ELi3EEENSA_18smem_ptr_flag_bitsILi16EEENSV_INSB_IJNSC_ILi64EEENSC_ILi8EEEEEENSB_IJSE_S1B_EEEEEEEvEENS14_INSA_25SM100_TMA_2SM_LOAD_IM2COLES1G_vEEEENS_8epilogue10collective18CollectiveEpilogueINS1L_23Sm100TmaWarpSpecializedILi4ELi2ELi16ELb1ELb0EEEJNSB_IJS1B_SI_SK_EEENSB_IJNSV_IS1B_SE_EENSV_INSB_IJNSC_ILi16EEESD_EEES1E_EEEEESM_NSB_IJlNSB_IJSE_llEEESX_EEESM_S1X_NS1L_6fusion15FusionCallbacksIS1P_NS1Y_17LinearCombinationISM_fSM_fLNS_15FloatRoundStyleE2EEES1Q_S1V_JEEENSA_5SM1004TMEM4LOAD26SM100_TMEM_LOAD_32dp32b16xENSA_13SM90_TMA_LOADENS16_INS17_ILi1ELi4ELi3EEES1A_NSV_INSB_IJS1C_S1S_EEENSB_IJS1S_SE_EEEEEEENSA_39AutoVectorizingCopyWithAssumedAlignmentILi128EEENSA_14SM90_TMA_STOREES2D_S2F_S2F_EEEvvEEEEvNT_6ParamsE)
        .other          _ZN7cutlass13device_kernelINS_4conv6kernel13ConvUniversalINS1_16ConvProblemShapeILNS1_8OperatorE2ELi2EEENS1_10collective14CollectiveConvINS1_47MainloopSm100TmaUmmaWarpSpecializedImplicitGemmILS5_2ELi26ELi2ELi1ELi2EN4cute5tupleIJNSA_1CILi2EEENSC_ILi1EEESE_EEEEENSB_IJNSC_ILi128EEENSB_IJSH_EEENSB_IJNSC_ILi32EEEEEEEEENS_10bfloat16_tESM_NSA_8TiledMMAINSA_8MMA_AtomIJNSA_26SM100_MMA_F16BF16_2x1SM_SSISM_SM_fLi128ELi128ELNSA_4UMMA5MajorE1ELSR_1ELNSQ_7ScaleInE0ELSS_0EEEEEENSA_6LayoutINSB_IJSE_SE_SE_EEENSB_IJNSC_ILi0EEESX_SX_EEEEENSB_IJNSA_10UnderscoreES10_S10_EEEEENS7_6detail27Sm100ImplicitGemmTileTraitsINSA_18SM100_TMA_2SM_LOADENSA_14ComposedLayoutINSA_7SwizzleILi3ELi4ELi3EEENSA_18smem_ptr_flag_bitsILi16EEENSV_INSB_IJNSC_ILi64EEENSC_ILi8EEEEEENSB_IJSE_S1B_EEEEEEEvEENS14_INSA_25SM100_TMA_2SM_LOAD_IM2COLES1G_vEEEENS_8epilogue10collective18CollectiveEpilogueINS1L_23Sm100TmaWarpSpecializedILi4ELi2ELi16ELb1ELb0EEEJNSB_IJS1B_SI_SK_EEENSB_IJNSV_IS1B_SE_EENSV_INSB_IJNSC_ILi16EEESD_EEES1E_EEEEESM_NSB_IJlNSB_IJSE_llEEESX_EEESM_S1X_NS1L_6fusion15FusionCallbacksIS1P_NS1Y_17LinearCombinationISM_fSM_fLNS_15FloatRoundStyleE2EEES1Q_S1V_JEEENSA_5SM1004TMEM4LOAD26SM100_TMEM_LOAD_32dp32b16xENSA_13SM90_TMA_LOADENS16_INS17_ILi1ELi4ELi3EEES1A_NSV_INSB_IJS1C_S1S_EEENSB_IJS1S_SE_EEEEEEENSA_39AutoVectorizingCopyWithAssumedAlignmentILi128EEENSA_14SM90_TMA_STOREES2D_S2F_S2F_EEEvvEEEEvNT_6ParamsE,@"STO_CUDA_ENTRY STV_DEFAULT"
_ZN7cutlass13device_kernelINS_4conv6kernel13ConvUniversalINS1_16ConvProblemShapeILNS1_8OperatorE2ELi2EEENS1_10collective14CollectiveConvINS1_47MainloopSm100TmaUmmaWarpSpecializedImplicitGemmILS5_2ELi26ELi2ELi1ELi2EN4cute5tupleIJNSA_1CILi2EEENSC_ILi1EEESE_EEEEENSB_IJNSC_ILi128EEENSB_IJSH_EEENSB_IJNSC_ILi32EEEEEEEEENS_10bfloat16_tESM_NSA_8TiledMMAINSA_8MMA_AtomIJNSA_26SM100_MMA_F16BF16_2x1SM_SSISM_SM_fLi128ELi128ELNSA_4UMMA5MajorE1ELSR_1ELNSQ_7ScaleInE0ELSS_0EEEEEENSA_6LayoutINSB_IJSE_SE_SE_EEENSB_IJNSC_ILi0EEESX_SX_EEEEENSB_IJNSA_10UnderscoreES10_S10_EEEEENS7_6detail27Sm100ImplicitGemmTileTraitsINSA_18SM100_TMA_2SM_LOADENSA_14ComposedLayoutINSA_7SwizzleILi3ELi4ELi3EEENSA_18smem_ptr_flag_bitsILi16EEENSV_INSB_IJNSC_ILi64EEENSC_ILi8EEEEEENSB_IJSE_S1B_EEEEEEEvEENS14_INSA_25SM100_TMA_2SM_LOAD_IM2COLES1G_vEEEENS_8epilogue10collective18CollectiveEpilogueINS1L_23Sm100TmaWarpSpecializedILi4ELi2ELi16ELb1ELb0EEEJNSB_IJS1B_SI_SK_EEENSB_IJNSV_IS1B_SE_EENSV_INSB_IJNSC_ILi16EEESD_EEES1E_EEEEESM_NSB_IJlNSB_IJSE_llEEESX_EEESM_S1X_NS1L_6fusion15FusionCallbacksIS1P_NS1Y_17LinearCombinationISM_fSM_fLNS_15FloatRoundStyleE2EEES1Q_S1V_JEEENSA_5SM1004TMEM4LOAD26SM100_TMEM_LOAD_32dp32b16xENSA_13SM90_TMA_LOADENS16_INS17_ILi1ELi4ELi3EEES1A_NSV_INSB_IJS1C_S1S_EEENSB_IJS1S_SE_EEEEEEENSA_39AutoVectorizingCopyWithAssumedAlignmentILi128EEENSA_14SM90_TMA_STOREES2D_S2F_S2F_EEEvvEEEEvNT_6ParamsE:
[----:B------:R-:W1:Y:S01]  /*0000*/  LDC R1, c[0x0][0x37c] ;  /* 0x0000df00ff017b82 */ /* 0x000e620000000800 */
[----:B------:R-:W2:Y:S01]  /*0010*/  S2R R59, SR_TID.X ;  /* 0x00000000003b7919 */ /* 0x000ea20000002100 */
[----:B------:R-:W3:Y:S06]  /*0020*/  LDCU.64 UR8, c[0x0][0x890] ;  /* 0x00011200ff0877ac */ /* 0x000eec0008000a00 */
[----:B------:R-:W4:Y:S01]  /*0030*/  S2UR UR4, SR_CgaCtaId ;  /* 0x00000000000479c3 */ /* 0x000f220000008800 */
[----:B-1----:R-:W-:Y:S01]  /*0040*/  VIADD R1, R1, 0xfffffff8 ;  /* 0xfffffff801017836 */ /* 0x002fe20000000000 */
[----:B------:R-:W-:-:S02]  /*0050*/  PRMT R49, RZ, 0x7610, R49 ;  /* 0x00007610ff317816 */ /* 0x000fc40000000031 */
[----:B------:R-:W-:Y:S02]  /*0060*/  ELECT P1, URZ, PT ;  /* 0x0000000000ff782f */ /* 0x000fe40003820000 */
[----:B------:R-:W-:Y:S01]  /*0070*/  R2UR UR48, R1 ;  /* 0x00000000013072ca */ /* 0x000fe200000e0000 */
[----:B---3--:R-:W-:-:S04]  /*0080*/  UISETP.NE.U32.AND UP0, UPT, UR8, URZ, UPT ;  /* 0x000000ff0800728c */ /* 0x008fc8000bf05070 */
[----:B------:R-:W-:Y:S02]  /*0090*/  UISETP.NE.AND.EX UP0, UPT, UR9, URZ, UPT, UP0 ;  /* 0x000000ff0900728c */ /* 0x000fe4000bf05300 */
[----:B----4-:R-:W-:Y:S02]  /*00a0*/  ULOP3.LUT UR33, UR4, 0x1, URZ, 0xc0, !UPT ;  /* 0x0000000104217892 */ /* 0x010fe4000f8ec0ff */
[----:B------:R-:W-:Y:S01]  /*00b0*/  ULOP3.LUT UR32, UR4, 0x1, URZ, 0x3c, !UPT ;  /* 0x0000000104207892 */ /* 0x000fe2000f8e3cff */
[----:B--2---:R-:W-:-:S05]  /*00c0*/  SHF.R.U32.HI R50, RZ, 0x5, R59 ;  /* 0x00000005ff327819 */ /* 0x004fca000001163b */
[----:B------:R-:W1:Y:S02]  /*00d0*/  SHFL.IDX PT, R0, R50, RZ, 0x1f ;  /* 0x00001fff32007589 */ /* 0x000e6400000e0000 */
[----:B-1----:R-:W-:Y:S01]  /*00e0*/  R2UR UR18, R0 ;  /* 0x00000000001272ca */ /* 0x002fe200000e0000 */
[----:B------:R-:W-:-:S14]  /*00f0*/  BRA.U UP0, `(.L_x_0) ;  /* 0x0000000100307547 */ /* 0x000fdc000b800000 */
[----:B------:R-:W1:Y:S02]  /*0100*/  LDCU.64 UR4, c[0x0][0x888] ;  /* 0x00011100ff0477ac */ /* 0x000e640008000a00 */
[----:B-1----:R-:W-:-:S04]  /*0110*/  UISETP.NE.U32.AND UP0, UPT, UR4, URZ, UPT ;  /* 0x000000ff0400728c */ /* 0x002fc8000bf05070 */
[----:B------:R-:W-:-:S09]  /*0120*/  UISETP.NE.AND.EX UP0, UPT, UR5, URZ, UPT, UP0 ;  /* 0x000000ff0500728c */ /* 0x000fd2000bf05300 */
[----:B------:R-:W-:Y:S05]  /*0130*/  BRA.U !UP0, `(.L_x_1) ;  /* 0x0000000108147547 */ /* 0x000fea000b800000 */
[----:B------:R-:W1:Y:S01]  /*0140*/  LDC.64 R26, c[0x0][0x888] ;  /* 0x00022200ff1a7b82 */ /* 0x000e620000000a00 */
[----:B------:R-:W1:Y:S02]  /*0150*/  LDCU.64 UR4, c[0x0][0x358] ;  /* 0x00006b00ff0477ac */ /* 0x000e640008000a00 */
[----:B-1----:R1:W5:Y:S01]  /*0160*/  LDG.E R26, desc[UR4][R26.64] ;  /* 0x000000041a1a7981 */ /* 0x002362000c1e1900 */
[----:B------:R-:W-:Y:S01]  /*0170*/  HFMA2 R49, -RZ, RZ, 0, 5.9604644775390625e-08 ;  /* 0x00000001ff317431 */ /* 0x000fe200000001ff */
[----:B------:R-:W-:Y:S05]  /*0180*/  BRA `(.L_x_0) ;  /* 0x00000000000c7947 */ /* 0x000fea0003800000 */
.L_x_1:
[----:B------:R-:W1:Y:S01]  /*0190*/  LDCU UR4, c[0x0][0x880] ;  /* 0x00011000ff0477ac */ /* 0x000e620008000800 */
[----:B------:R-:W-:Y:S01]  /*01a0*/  HFMA2 R49, -RZ, RZ, 0, 5.9604644775390625e-08 ;  /* 0x00000001ff317431 */ /* 0x000fe200000001ff */
[----:B-1----:R-:W-:-:S07]  /*01b0*/  MOV R26, UR4 ;  /* 0x00000004001a7c02 */ /* 0x002fce0008000f00 */
.L_x_0:
[----:B------:R-:W2:Y:S02]  /*01c0*/  LDCU.64 UR4, c[0x0][0x8b0] ;  /* 0x00011600ff0477ac */ /* 0x000ea40008000a00 */
[----:B--2---:R-:W-:-:S04]  /*01d0*/  UISETP.NE.U32.AND UP0, UPT, UR4, URZ, UPT ;  /* 0x000000ff0400728c */ /* 0x004fc8000bf05070 */
[----:B------:R-:W-:-:S09]  /*01e0*/  UISETP.NE.AND.EX UP0, UPT, UR5, URZ, UPT, UP0 ;  /* 0x000000ff0500728c */ /* 0x000fd2000bf05300 */
[----:B------:R-:W-:Y:S05]  /*01f0*/  BRA.U UP0, `(.L_x_2) ;  /* 0x0000000100287547 */ /* 0x000fea000b800000 */
[----:B------:R-:W2:Y:S02]  /*0200*/  LDCU.64 UR4, c[0x0][0x8a8] ;  /* 0x00011500ff0477ac */ /* 0x000ea40008000a00 */
[----:B--2---:R-:W-:-:S04]  /*0210*/  UISETP.NE.U32.AND UP0, UPT, UR4, URZ, UPT ;  /* 0x000000ff0400728c */ /* 0x004fc8000bf05070 */
[----:B------:R-:W-:-:S09]  /*0220*/  UISETP.NE.AND.EX UP0, UPT, UR5, URZ, UPT, UP0 ;  /* 0x000000ff0500728c */ /* 0x000fd2000bf05300 */
[----:B------:R-:W-:Y:S05]  /*0230*/  BRA.U !UP0, `(.L_x_3) ;  /* 0x0000000108107547 */ /* 0x000fea000b800000 */
[----:B------:R-:W2:Y:S01]  /*0240*/  LDC.64 R24, c[0x0][0x8a8] ;  /* 0x00022a00ff187b82 */ /* 0x000ea20000000a00 */
[----:B------:R-:W2:Y:S02]  /*0250*/  LDCU.64 UR4, c[0x0][0x358] ;  /* 0x00006b00ff0477ac */ /* 0x000ea40008000a00 */
[----:B--2---:R2:W5:Y:S01]  /*0260*/  LDG.E R24, desc[UR4][R24.64] ;  /* 0x0000000418187981 */ /* 0x004562000c1e1900 */
[----:B------:R-:W-:Y:S05]  /*0270*/  BRA `(.L_x_2) ;  /* 0x0000000000087947 */ /* 0x000fea0003800000 */
.L_x_3:
[----:B------:R-:W2:Y:S02]  /*0280*/  LDCU UR4, c[0x0][0x8a0] ;  /* 0x00011400ff0477ac */ /* 0x000ea40008000800 */
[----:B--2---:R-:W-:Y:S02]  /*0290*/  MOV R24, UR4 ;  /* 0x0000000400187c02 */ /* 0x004fe40008000f00 */
.L_x_2:
[----:B------:R-:W-:Y:S01]  /*02a0*/  IMAD.U32 R0, RZ, RZ, UR18 ;  /* 0x00000012ff007e24 */ /* 0x000fe2000f8e00ff */
[----:B------:R-:W-:Y:S04]  /*02b0*/  BSSY.RECONVERGENT B0, `(.L_x_4) ;  /* 0x000000c000007945 */ /* 0x000fe80003800200 */
[C---:B------:R-:W-:Y:S02]  /*02c0*/  ISETP.NE.OR P2, PT, R0.reuse, 0x1, !P1 ;  /* 0x000000010000780c */ /* 0x040fe40004f45670 */
[----:B------:R-:W-:-:S11]  /*02d0*/  ISETP.NE.OR P0, PT, R0, 0x3, !P1 ;  /* 0x000000030000780c */ /* 0x000fd60004f05670 */
[----:B------:R-:W-:Y:S05]  /*02e0*/  @P2 BRA `(.L_x_5) ;  /* 0x0000000000202947 */ /* 0x000fea0003800000 */
[----:B------:R-:W3:Y:S02]  /*02f0*/  LDCU.64 UR4, c[0x0][0x348] ;  /* 0x00006900ff0477ac */ /* 0x000ee40008000a00 */
[----:B---3--:R-:W-:Y:S02]  /*0300*/  UIADD3 UR6, UP1, UPT, UR4, 0x80, URZ ;  /* 0x0000008004067890 */ /* 0x008fe4000ff3e0ff */
[----:B------:R-:W-:Y:S02]  /*0310*/  UIADD3 UR4, UP0, UPT, UR4, 0x180, URZ ;  /* 0x0000018004047890 */ /* 0x000fe4000ff1e0ff */
[----:B------:R-:W-:Y:S02]  /*0320*/  UIADD3.X UR7, UPT, UPT, URZ, UR5, URZ, UP1, !UPT ;  /* 0x00000005ff077290 */ /* 0x000fe40008ffe4ff */
[----:B------:R-:W-:-:S07]  /*0330*/  UIADD3.X UR5, UPT, UPT, URZ, UR5, URZ, UP0, !UPT ;  /* 0x00000005ff057290 */ /* 0x000fce00087fe4ff */
[----:B------:R3:W-:Y:S02]  /*0340*/  UTMACCTL.PF [UR6] ;  /* 0x00000000060079b9 */ /* 0x0007e40008040000 */
[----:B------:R3:W-:Y:S02]  /*0350*/  UTMACCTL.PF [UR4] ;  /* 0x00000000040079b9 */ /* 0x0007e40008040000 */
[----:B---3--:R-:W-:Y:S01]  /*0360*/  NOP ;  /* 0x0000000000007918 */ /* 0x008fe20000000000 */
.L_x_5:
[----:B------:R-:W-:Y:S05]  /*0370*/  BSYNC.RECONVERGENT B0 ;  /* 0x0000000000007941 */ /* 0x000fea0003800200 */
.L_x_4:
[----:B------:R-:W-:Y:S04]  /*0380*/  BSSY.RECONVERGENT B0, `(.L_x_6) ;  /* 0x000000a000007945 */ /* 0x000fe80003800200 */
        /* <DEDUP_REMOVED lines=9> */
.L_x_7:
[----:B------:R-:W-:Y:S05]  /*0420*/  BSYNC.RECONVERGENT B0 ;  /* 0x0000000000007941 */ /* 0x000fea0003800200 */
.L_x_6:
[----:B------:R-:W3:Y:S01]  /*0430*/  LDCU.64 UR4, c[0x0][0x888] ;  /* 0x00011100ff0477ac */ /* 0x000ee20008000a00 */
[----:B------:R-:W-:Y:S02]  /*0440*/  UISETP.EQ.U32.AND UP2, UPT, UR8, URZ, UPT ;  /* 0x000000ff0800728c */ /* 0x000fe4000bf42070 */
[----:B------:R-:W-:Y:S02]  /*0450*/  UPLOP3.LUT UP3, UPT, UPT, UPT, UPT, 0x80, 0x8 ;  /* 0x000000000008789c */ /* 0x000fe40003f6f070 */
[----:B---3--:R-:W-:-:S04]  /*0460*/  UISETP.NE.U32.AND UP0, UPT, UR4, URZ, UPT ;  /* 0x000000ff0400728c */ /* 0x008fc8000bf05070 */
[----:B------:R-:W-:-:S04]  /*0470*/  UISETP.NE.AND.EX UP1, UPT, UR5, URZ, UPT, UP0 ;  /* 0x000000ff0500728c */ /* 0x000fc8000bf25300 */
[----:B------:R-:W-:-:S04]  /*0480*/  UISETP.EQ.OR.EX UP4, UPT, UR9, URZ, !UP1, UP2 ;  /* 0x000000ff0900728c */ /* 0x000fc8000cf82720 */
[----:B------:R-:W-:-:S06]  /*0490*/  UP2UR UR4, UPR, URZ, 0x10 ;  /* 0x00000010ff047883 */ /* 0x000fcc0008000000 */
[----:B------:R-:W-:Y:S01]  /*04a0*/  MOV R53, UR4 ;  /* 0x0000000400357c02 */ /* 0x000fe20008000f00 */
[----:B------:R-:W-:Y:S06]  /*04b0*/  BRA.U !UP4, `(.L_x_8) ;  /* 0x000000010c207547 */ /* 0x000fec000b800000 */
[----:B------:R-:W-:Y:S01]  /*04c0*/  UISETP.NE.U32.AND UP2, UPT, UR8, URZ, UPT ;  /* 0x000000ff0800728c */ /* 0x000fe2000bf45070 */
[----:B-----5:R-:W-:Y:S01]  /*04d0*/  FSETP.NEU.AND P0, PT, R26, RZ, PT ;  /* 0x000000ff1a00720b */ /* 0x020fe20003f0d000 */
[----:B------:R-:W-:Y:S02]  /*04e0*/  USEL UR4, URZ, 0xffffffff, UP1 ;  /* 0xffffffffff047887 */ /* 0x000fe40008800000 */
[----:B------:R-:W-:-:S10]  /*04f0*/  UISETP.NE.AND.EX UP2, UPT, UR9, URZ, UPT, UP2 ;  /* 0x000000ff0900728c */ /* 0x000fd4000bf45320 */
[----:B------:R-:W-:Y:S01]  /*0500*/  VOTEU.ANY UP0, P0 ;  /* 0x0000000000ff7886 */ /* 0x000fe20000000100 */
[----:B------:R-:W-:-:S04]  /*0510*/  @!UP2 USEL UR4, URZ, 0xffffffff, UP0 ;  /* 0xffffffffff04a887 */ /* 0x000fc80008000000 */
[----:B------:R-:W-:-:S04]  /*0520*/  ULOP3.LUT UR4, UR4, 0x1, URZ, 0xc0, !UPT ;  /* 0x0000000104047892 */ /* 0x000fc8000f8ec0ff */
[----:B------:R-:W-:-:S11]  /*0530*/  UISETP.NE.U32.AND UP3, UPT, UR4, 0x1, UPT ;  /* 0x000000010400788c */ /* 0x000fd6000bf65070 */
.L_x_8:
[----:B------:R-:W3:Y:S01]  /*0540*/  SHFL.IDX PT, R0, R50, RZ, 0x1f ;  /* 0x00001fff32007589 */ /* 0x000ee200000e0000 */
[----:B------:R-:W-:Y:S02]  /*0550*/  UISETP.NE.AND UP5, UPT, UR18, 0x2, UPT ;  /* 0x000000021200788c */ /* 0x000fe4000bfa5270 */
[----:B------:R-:W-:Y:S02]  /*0560*/  UISETP.NE.AND UP0, UPT, UR18, 0x2, UPT ;  /* 0x000000021200788c */ /* 0x000fe4000bf05270 */
[----:B------:R-:W-:Y:S02]  /*0570*/  UISETP.NE.OR UP2, UPT, UR33, URZ, UP5 ;  /* 0x000000ff2100728c */ /* 0x000fe4000af45670 */
[----:B------:R-:W-:-:S04]  /*0580*/  USEL UR66, URZ, 0x1, UP0 ;  /* 0x00000001ff427887 */ /* 0x000fc80008000000 */
[----:B------:R-:W-:Y:S02]  /*0590*/  PLOP3.LUT P3, PT, P1, PT, UP2, 0xae, 0xea ;  /* 0x0000000000ea781c */ /* 0x000fe40000f6f52e */
[----:B---3--:R-:W-:-:S13]  /*05a0*/  ISETP.NE.AND P0, PT, R0, RZ, PT ;  /* 0x000000ff0000720c */ /* 0x008fda0003f05270 */
[----:B------:R-:W-:Y:S05]  /*05b0*/  @P0 BRA `(.L_x_9) ;  /* 0x0000000400040947 */ /* 0x000fea0003800000 */
[----:B------:R-:W-:Y:S01]  /*05c0*/  ELECT P0, URZ, PT ;  /* 0x0000000000ff782f */ /* 0x000fe20003800000 */
[----:B------:R-:W-:-:S12]  /*05d0*/  BSSY.RECONVERGENT B0, `(.L_x_9) ;  /* 0x000003f000007945 */ /* 0x000fd80003800200 */
[----:B------:R-:W-:Y:S05]  /*05e0*/  @!P0 BRA `(.L_x_10) ;  /* 0x0000000000f48947 */ /* 0x000fea0003800000 */
[----:B------:R-:W3:Y:S01]  /*05f0*/  S2UR UR5, SR_CgaCtaId ;  /* 0x00000000000579c3 */ /* 0x000ee20000008800 */
[----:B------:R-:W-:Y:S01]  /*0600*/  UMOV UR4, 0x400 ;  /* 0x0000040000047882 */ /* 0x000fe20000000000 */
[----:B------:R-:W-:Y:S02]  /*0610*/  UMOV UR6, 0x1 ;  /* 0x0000000100067882 */ /* 0x000fe40000000000 */
[----:B------:R-:W-:-:S04]  /*0620*/  UIADD3 UR6, UPT, UPT, -UR6, 0x100000, URZ ;  /* 0x0010000006067890 */ /* 0x000fc8000fffe1ff */
[----:B------:R-:W-:Y:S02]  /*0630*/  USHF.L.U32 UR7, UR6, 0xb, URZ ;  /* 0x0000000b06077899 */ /* 0x000fe400080006ff */
[----:B------:R-:W-:Y:S02]  /*0640*/  USHF.L.U32 UR6, UR6, 0x1, URZ ;  /* 0x0000000106067899 */ /* 0x000fe400080006ff */
[----:B---3--:R-:W-:Y:S01]  /*0650*/  ULEA UR4, UR5, UR4, 0x18 ;  /* 0x0000000405047291 */ /* 0x008fe2000f8ec0ff */
[----:B------:R-:W3:Y:S11]  /*0660*/  FENCE.VIEW.ASYNC.S ;  /* 0x00000000000073c6 */ /* 0x000ef60000000000 */
[----:B---3--:R3:W4:Y:S01]  /*0670*/  SYNCS.EXCH.64 URZ, [UR4], UR6 ;  /* 0x0000000604ff75b2 */ /* 0x0087220008000100 */
[----:B------:R3:W1:Y:S01]  /*0680*/  SYNCS.EXCH.64 URZ, [UR4+0xd0], UR6 ;  /* 0x0000d00604ff75b2 */ /* 0x0006620008000100 */
        /* <DEDUP_REMOVED lines=49> */
[----:B------:R3:W1:Y:S02]  /*09a0*/  SYNCS.EXCH.64 URZ, [UR4+0x198], UR6 ;  /* 0x0001980604ff75b2 */ /* 0x0006640008000100 */
[----:B---34-:R-:W-:Y:S01]  /*09b0*/  NOP ;  /* 0x0000000000007918 */ /* 0x018fe20000000000 */
.L_x_10:
[----:B------:R-:W-:Y:S05]  /*09c0*/  BSYNC.RECONVERGENT B0 ;  /* 0x0000000000007941 */ /* 0x000fea0003800200 */
.L_x_9:
[----:B------:R-:W3:Y:S01]  /*09d0*/  SHFL.IDX PT, R0, R50, RZ, 0x1f ;  /* 0x00001fff32007589 */ /* 0x000ee200000e0000 */
[----:B------:R-:W-:Y:S01]  /*09e0*/  NOP ;  /* 0x0000000000007918 */ /* 0x000fe20000000000 */
[----:B---3--:R-:W-:-:S13]  /*09f0*/  ISETP.NE.AND P0, PT, R0, 0x1, PT ;  /* 0x000000010000780c */ /* 0x008fda0003f05270 */
[----:B------:R-:W-:Y:S05]  /*0a00*/  @P0 BRA `(.L_x_11) ;  /* 0x0000000000580947 */ /* 0x000fea0003800000 */
[----:B------:R-:W3:Y:S01]  /*0a10*/  S2UR UR5, SR_CgaCtaId ;  /* 0x00000000000579c3 */ /* 0x000ee20000008800 */
[----:B------:R-:W-:Y:S01]  /*0a20*/  UMOV UR4, 0x400 ;  /* 0x0000040000047882 */ /* 0x000fe20000000000 */
[----:B------:R-:W-:Y:S01]  /*0a30*/  UMOV UR8, 0x20 ;  /* 0x0000002000087882 */ /* 0x000fe20000000000 */
[----:B------:R-:W-:Y:S01]  /*0a40*/  UMOV UR6, 0x80 ;  /* 0x0000008000067882 */ /* 0x000fe20000000000 */
[----:B------:R-:W-:-:S04]  /*0a50*/  UIADD3 UR8, UPT, UPT, -UR8, 0x100000, URZ ;  /* 0x0010000008087890 */ /* 0x000fc8000fffe1ff */
[----:B------:R-:W-:Y:S02]  /*0a60*/  USHF.L.U32 UR9, UR8, 0xb, URZ ;  /* 0x0000000b08097899 */ /* 0x000fe400080006ff */
[----:B------:R-:W-:Y:S02]  /*0a70*/  USHF.L.U32 UR8, UR8, 0x1, URZ ;  /* 0x0000000108087899 */ /* 0x000fe400080006ff */
[----:B------:R-:W-:-:S04]  /*0a80*/  UIADD3 UR6, UPT, UPT, -UR6, 0x100000, URZ ;  /* 0x0010000006067890 */ /* 0x000fc8000fffe1ff */
[----:B------:R-:W-:Y:S02]  /*0a90*/  USHF.L.U32 UR7, UR6, 0xb, URZ ;  /* 0x0000000b06077899 */ /* 0x000fe400080006ff */
[----:B------:R-:W-:Y:S01]  /*0aa0*/  USHF.L.U32 UR6, UR6, 0x1, URZ ;  /* 0x0000000106067899 */ /* 0x000fe200080006ff */
[----:B------:R-:W-:Y:S01]  /*0ab0*/  ELECT P0, URZ, PT ;  /* 0x0000000000ff782f */ /* 0x000fe20003800000 */
[----:B---3--:R-:W-:Y:S01]  /*0ac0*/  ULEA UR4, UR5, UR4, 0x18 ;  /* 0x0000000405047291 */ /* 0x008fe2000f8ec0ff */
[----:B------:R-:W3:Y:S11]  /*0ad0*/  FENCE.VIEW.ASYNC.S ;  /* 0x00000000000073c6 */ /* 0x000ef60000000000 */
[----:B---3--:R3:W4:Y:S01]  /*0ae0*/  SYNCS.EXCH.64 URZ, [UR4+0x1a0], UR8 ;  /* 0x0001a00804ff75b2 */ /* 0x0087220008000100 */
[----:B------:R3:W1:Y:S01]  /*0af0*/  SYNCS.EXCH.64 URZ, [UR4+0x1c0], UR6 ;  /* 0x0001c00604ff75b2 */ /* 0x0006620008000100 */
[----:B------:R3:W1:Y:S01]  /*0b00*/  SYNCS.EXCH.64 URZ, [UR4+0x1a8], UR8 ;  /* 0x0001a80804ff75b2 */ /* 0x0006620008000100 */
[----:B------:R3:W1:Y:S01]  /*0b10*/  SYNCS.EXCH.64 URZ, [UR4+0x1c8], UR6 ;  /* 0x0001c80604ff75b2 */ /* 0x0006620008000100 */
[----:B------:R3:W1:Y:S01]  /*0b20*/  SYNCS.EXCH.64 URZ, [UR4+0x1b0], UR8 ;  /* 0x0001b00804ff75b2 */ /* 0x0006620008000100 */
[----:B------:R3:W1:Y:S01]  /*0b30*/  SYNCS.EXCH.64 URZ, [UR4+0x1d0], UR6 ;  /* 0x0001d00604ff75b2 */ /* 0x0006620008000100 */
[----:B------:R3:W1:Y:S01]  /*0b40*/  SYNCS.EXCH.64 URZ, [UR4+0x1b8], UR8 ;  /* 0x0001b80804ff75b2 */ /* 0x0006620008000100 */
[----:B------:R3:W1:Y:S01]  /*0b50*/  SYNCS.EXCH.64 URZ, [UR4+0x1d8], UR6 ;  /* 0x0001d80604ff75b2 */ /* 0x0006620008000100 */
[----:B------:R-:W-:Y:S01]  /*0b60*/  NOP ;  /* 0x0000000000007918 */ /* 0x000fe20000000000 */
.L_x_11:
[----:B------:R-:W2:Y:S01]  /*0b70*/  SHFL.IDX PT, R0, R50, RZ, 0x1f ;  /* 0x00001fff32007589 */ /* 0x000ea200000e0000 */
[----:B------:R-:W-:Y:S01]  /*0b80*/  NOP ;  /* 0x0000000000007918 */ /* 0x000fe20000000000 */
[----:B--2---:R-:W-:-:S13]  /*0b90*/  ISETP.NE.AND P0, PT, R0, 0x3, PT ;  /* 0x000000030000780c */ /* 0x004fda0003f05270 */
[----:B------:R-:W-:Y:S05]  /*0ba0*/  @P0 BRA `(.L_x_12) ;  /* 0x0000000000300947 */ /* 0x000fea0003800000 */
[----:B------:R-:W2:Y:S01]  /*0bb0*/  S2UR UR5, SR_CgaCtaId ;  /* 0x00000000000579c3 */ /* 0x000ea20000008800 */
[----:B---3--:R-:W-:Y:S01]  /*0bc0*/  UMOV UR4, 0x400 ;  /* 0x0000040000047882 */ /* 0x008fe20000000000 */
[----:B------:R-:W-:Y:S01]  /*0bd0*/  UMOV UR6, 0x20 ;  /* 0x0000002000067882 */ /* 0x000fe20000000000 */
[----:B------:R-:W-:Y:S01]  /*0be0*/  ELECT P0, URZ, PT ;  /* 0x0000000000ff782f */ /* 0x000fe20003800000 */
[----:B------:R-:W-:-:S04]  /*0bf0*/  UIADD3 UR6, UPT, UPT, -UR6, 0x100000, URZ ;  /* 0x0010000006067890 */ /* 0x000fc8000fffe1ff */
[----:B------:R-:W-:Y:S02]  /*0c00*/  USHF.L.U32 UR7, UR6, 0xb, URZ ;  /* 0x0000000b06077899 */ /* 0x000fe400080006ff */
[----:B------:R-:W-:Y:S02]  /*0c10*/  USHF.L.U32 UR6, UR6, 0x1, URZ ;  /* 0x0000000106067899 */ /* 0x000fe400080006ff */
[----:B--2---:R-:W-:Y:S01]  /*0c20*/  ULEA UR4, UR5, UR4, 0x18 ;  /* 0x0000000405047291 */ /* 0x004fe2000f8ec0ff */
[----:B------:R-:W2:Y:S11]  /*0c30*/  FENCE.VIEW.ASYNC.S ;  /* 0x00000000000073c6 */ /* 0x000eb60000000000 */
[----:B--2---:R2:W3:Y:S01]  /*0c40*/  SYNCS.EXCH.64 URZ, [UR4+0x1e0], UR6 ;  /* 0x0001e00604ff75b2 */ /* 0x0044e20008000100 */
[----:B------:R2:W1:Y:S01]  /*0c50*/  SYNCS.EXCH.64 URZ, [UR4+0x1e8], UR6 ;  /* 0x0001e80604ff75b2 */ /* 0x0004620008000100 */
[----:B------:R-:W-:Y:S01]  /*0c60*/  NOP ;  /* 0x0000000000007918 */ /* 0x000fe20000000000 */
.L_x_12:
[----:B------:R-:W4:Y:S01]  /*0c70*/  SHFL.IDX PT, R0, R50, RZ, 0x1f ;  /* 0x00001fff32007589 */ /* 0x000f2200000e0000 */
[----:B------:R-:W-:Y:S01]  /*0c80*/  NOP ;  /* 0x0000000000007918 */ /* 0x000fe20000000000 */
[----:B----4-:R-:W-:-:S13]  /*0c90*/  ISETP.NE.AND P0, PT, R0, 0x4, PT ;  /* 0x000000040000780c */ /* 0x010fda0003f05270 */
[----:B------:R-:W-:Y:S05]  /*0ca0*/  @P0 BRA `(.L_x_13) ;  /* 0x0000000000440947 */ /* 0x000fea0003800000 */
[----:B------:R-:W4:Y:S01]  /*0cb0*/  S2UR UR5, SR_CgaCtaId ;  /* 0x00000000000579c3 */ /* 0x000f220000008800 */
[----:B--23--:R-:W-:Y:S01]  /*0cc0*/  UMOV UR4, 0x1e0 ;  /* 0x000001e000047882 */ /* 0x00cfe20000000000 */
[----:B------:R-:W-:Y:S01]  /*0cd0*/  UMOV UR6, 0x400 ;  /* 0x0000040000067882 */ /* 0x000fe20000000000 */
[----:B------:R-:W-:Y:S01]  /*0ce0*/  USEL UR4, UR4, 0x1a0, UP3 ;  /* 0x000001a004047887 */ /* 0x000fe20009800000 */
[----:B------:R-:W-:Y:S01]  /*0cf0*/  UMOV UR8, 0x1 ;  /* 0x0000000100087882 */ /* 0x000fe20000000000 */
[----:B------:R-:W-:Y:S01]  /*0d00*/  ELECT P0, URZ, PT ;  /* 0x0000000000ff782f */ /* 0x000fe20003800000 */
[----:B------:R-:W-:-:S04]  /*0d10*/  UIADD3 UR8, UPT, UPT, -UR8, 0x100000, URZ ;  /* 0x0010000008087890 */ /* 0x000fc8000fffe1ff */
[----:B------:R-:W-:Y:S02]  /*0d20*/  USHF.L.U32 UR9, UR8, 0xb, URZ ;  /* 0x0000000b08097899 */ /* 0x000fe400080006ff */
[----:B------:R-:W-:Y:S02]  /*0d30*/  USHF.L.U32 UR8, UR8, 0x1, URZ ;  /* 0x0000000108087899 */ /* 0x000fe400080006ff */
[----:B----4-:R-:W-:Y:S02]  /*0d40*/  ULEA UR6, UR5, UR6, 0x18 ;  /* 0x0000000605067291 */ /* 0x010fe4000f8ec0ff */
[----:B------:R-:W-:-:S04]  /*0d50*/  UIADD3 UR4, UPT, UPT, -UR4, 0x100000, URZ ;  /* 0x0010000004047890 */ /* 0x000fc8000fffe1ff */
[----:B------:R-:W-:Y:S02]  /*0d60*/  USHF.L.U32 UR5, UR4, 0xb, URZ ;  /* 0x0000000b04057899 */ /* 0x000fe400080006ff */
[----:B------:R-:W-:Y:S01]  /*0d70*/  USHF.L.U32 UR4, UR4, 0x1, URZ ;  /* 0x0000000104047899 */ /* 0x000fe200080006ff */
[----:B------:R-:W2:Y:S03]  /*0d80*/  FENCE.VIEW.ASYNC.S ;  /* 0x00000000000073c6 */ /* 0x000ea60000000000 */
[----:B--2---:R4:W2:Y:S08]  /*0d90*/  SYNCS.EXCH.64 URZ, [UR6+0x1f0], UR8 ;  /* 0x0001f00806ff75b2 */ /* 0x0048b00008000100 */
[----:B------:R4:W3:Y:S02]  /*0da0*/  SYNCS.EXCH.64 URZ, [UR6+0x1f8], UR4 ;  /* 0x0001f80406ff75b2 */ /* 0x0008e40008000100 */
[----:B----4-:R-:W-:Y:S01]  /*0db0*/  NOP ;  /* 0x0000000000007918 */ /* 0x010fe20000000000 */
.L_x_13:
[----:B------:R-:W4:Y:S01]  /*0dc0*/  SHFL.IDX PT, R0, R50, RZ, 0x1f ;  /* 0x00001fff32007589 */ /* 0x000f2200000e0000 */
[----:B------:R-:W-:Y:S01]  /*0dd0*/  ISETP.NE.OR P1, PT, RZ, UR18, !P1 ;  /* 0x00000012ff007c0c */ /* 0x000fe2000cf25670 */
[----:B------:R-:W-:Y:S01]  /*0de0*/  NOP ;  /* 0x0000000000007918 */ /* 0x000fe20000000000 */
[----:B----4-:R-:W-:-:S13]  /*0df0*/  ISETP.NE.AND P0, PT, R0, 0x5, PT ;  /* 0x000000050000780c */ /* 0x010fda0003f05270 */
[----:B------:R-:W-:Y:S05]  /*0e00*/  @P0 BRA `(.L_x_14) ;  /* 0x0000000000480947 */ /* 0x000fea0003800000 */
[----:B------:R-:W4:Y:S01]  /*0e10*/  S2UR UR5, SR_CgaCtaId ;  /* 0x00000000000579c3 */ /* 0x000f220000008800 */
[----:B--23--:R-:W-:Y:S01]  /*0e20*/  UMOV UR4, 0x400 ;  /* 0x0000040000047882 */ /* 0x00cfe20000000000 */
        /* <DEDUP_REMOVED lines=9> */
[----:B----4-:R-:W-:Y:S01]  /*0ec0*/  ULEA UR4, UR5, UR4, 0x18 ;  /* 0x0000000405047291 */ /* 0x010fe2000f8ec0ff */
[----:B------:R-:W2:Y:S11]  /*0ed0*/  FENCE.VIEW.ASYNC.S ;  /* 0x00000000000073c6 */ /* 0x000eb60000000000 */
[----:B--2---:R4:W2:Y:S01]  /*0ee0*/  SYNCS.EXCH.64 URZ, [UR4+0x200], UR6 ;  /* 0x0002000604ff75b2 */ /* 0x0048a20008000100 */
[----:B------:R4:W3:Y:S01]  /*0ef0*/  SYNCS.EXCH.64 URZ, [UR4+0x210], UR8 ;  /* 0x0002100804ff75b2 */ /* 0x0008e20008000100 */
[----:B------:R4:W1:Y:S01]  /*0f00*/  SYNCS.EXCH.64 URZ, [UR4+0x208], UR6 ;  /* 0x0002080604ff75b2 */ /* 0x0008620008000100 */
[----:B------:R4:W1:Y:S02]  /*0f10*/  SYNCS.EXCH.64 URZ, [UR4+0x218], UR8 ;  /* 0x0002180804ff75b2 */ /* 0x0008640008000100 */
[----:B----4-:R-:W-:Y:S01]  /*0f20*/  NOP ;  /* 0x0000000000007918 */ /* 0x010fe20000000000 */
.L_x_14:
[----:B--23--:R-:W2:Y:S01]  /*0f30*/  S2UR UR7, SR_CgaCtaId ;  /* 0x00000000000779c3 */ /* 0x00cea20000008800 */
[----:B------:R-:W-:Y:S01]  /*0f40*/  VOTEU.ALL UP0, P1 ;  /* 0x0000000000ff7886 */ /* 0x000fe20000800000 */
[----:B------:R-:W-:Y:S01]  /*0f50*/  UMOV UR4, 0x20 ;  /* 0x0000002000047882 */ /* 0x000fe20000000000 */
[----:B------:R-:W-:Y:S01]  /*0f60*/  NOP ;  /* 0x0000000000007918 */ /* 0x000fe20000000000 */
[----:B------:R-:W-:Y:S01]  /*0f70*/  LOP3.LUT R3, R59, 0x1f, RZ, 0xc0, !PT ;  /* 0x0000001f3b037812 */ /* 0x000fe200078ec0ff */
[----:B------:R-:W-:Y:S01]  /*0f80*/  UISETP.NE.AND UP4, UPT, UR18, URZ, UPT ;  /* 0x000000ff1200728c */ /* 0x000fe2000bf85270 */
[----:B------:R-:W-:Y:S01]  /*0f90*/  @!UP0 UMOV UR6, 0x400 ;  /* 0x0000040000068882 */ /* 0x000fe20000000000 */
[----:B------:R-:W-:-:S04]  /*0fa0*/  @!UP0 UIADD3 UR4, UPT, UPT, -UR4, 0x100000, URZ ;  /* 0x0010000004048890 */ /* 0x000fc8000fffe1ff */
[----:B------:R-:W-:Y:S02]  /*0fb0*/  @!UP0 USHF.L.U32 UR5, UR4, 0xb, URZ ;  /* 0x0000000b04058899 */ /* 0x000fe400080006ff */
[----:B------:R-:W-:Y:S02]  /*0fc0*/  @!UP0 USHF.L.U32 UR4, UR4, 0x1, URZ ;  /* 0x0000000104048899 */ /* 0x000fe400080006ff */
[----:B--2---:R-:W-:Y:S01]  /*0fd0*/  @!UP0 ULEA UR6, UR7, UR6, 0x18 ;  /* 0x0000000607068291 */ /* 0x004fe2000f8ec0ff */
[----:B------:R-:W2:Y:S01]  /*0fe0*/  LDCU UR7, c[0x0][0x36c] ;  /* 0x00006d80ff0777ac */ /* 0x000ea20008000800 */
[----:B------:R-:W-:Y:S01]  /*0ff0*/  VOTEU.ALL UP0, P1 ;  /* 0x0000000000ff7886 */ /* 0x000fe20000800000 */
[----:B------:R-:W3:Y:S09]  /*1000*/  FENCE.VIEW.ASYNC.S ;  /* 0x00000000000073c6 */ /* 0x000ef20000000000 */
[----:B---3--:R3:W4:Y:S01]  /*1010*/  @!UP0 SYNCS.EXCH.64 URZ, [UR6+0x220], UR4 ;  /* 0x0002200406ff85b2 */ /* 0x0087220008000100 */
[----:B--2---:R-:W-:-:S09]  /*1020*/  UISETP.EQ.U32.AND UP6, UPT, UR7, 0x1, UPT ;  /* 0x000000010700788c */ /* 0x004fd2000bfc2070 */
[----:B---3--:R-:W-:Y:S05]  /*1030*/  BRA.U !UP6, `(.L_x_15) ;  /* 0x000000010e087547 */ /* 0x008fea000b800000 */
[----:B-1--4-:R-:W-:Y:S01]  /*1040*/  UCGABAR_ARV ;  /* 0x00000000000079c7 */ /* 0x012fe20008000000 */
[----:B------:R-:W-:Y:S05]  /*1050*/  BRA `(.L_x_16) ;  /* 0x0000000000047947 */ /* 0x000fea0003800000 */
.L_x_15:
[----:B-1--4-:R-:W-:Y:S01]  /*1060*/  NOP ;  /* 0x0000000000007918 */ /* 0x012fe20000000000 */
.L_x_16:
[----:B------:R-:W1:Y:S01]  /*1070*/  S2UR UR22, SR_CTAID.X ;  /* 0x00000000001679c3 */ /* 0x000e620000002500 */
[----:B------:R-:W-:-:S05]  /*1080*/  CS2R.32 R52, SR_CgaSize ;  /* 0x0000000000347805 */ /* 0x000fca0000008a00 */
[----:B------:R-:W-:-:S05]  /*1090*/  IMAD R52, R52, -0xa0, RZ ;  /* 0xffffff6034347824 */ /* 0x000fca00078e02ff */
[----:B------:R-:W-:-:S14]  /*10a0*/  R2UR UR5, R52 ;  /* 0x00000000340572ca */ /* 0x000fdc00000e0000 */
[----:B------:R-:W2:Y:S01]  /*10b0*/  LDCU UR5, c[0x0][UR5+0x2b0] ;  /* 0x00005600050577ac */ /* 0x000ea20008000800 */
[----:B------:R-:W-:-:S05]  /*10c0*/  CS2R.32 R52, SR_CgaSize ;  /* 0x0000000000347805 */ /* 0x000fca0000008a00 */
[----:B------:R-:W-:-:S05]  /*10d0*/  IMAD R52, R52, -0xa0, RZ ;  /* 0xffffff6034347824 */ /* 0x000fca00078e02ff */
[----:B------:R-:W-:-:S14]  /*10e0*/  R2UR UR4, R52 ;  /* 0x00000000340472ca */ /* 0x000fdc00000e0000 */
[----:B------:R-:W3:Y:S01]  /*10f0*/  LDCU UR4, c[0x0][UR4+0x2b4] ;  /* 0x00005680040477ac */ /* 0x000ee20008000800 */
[----:B------:R-:W4:Y:S01]  /*1100*/  S2UR UR19, SR_CTAID.Y ;  /* 0x00000000001379c3 */ /* 0x000f220000002600 */
[----:B------:R-:W-:-:S05]  /*1110*/  CS2R.32 R52, SR_CgaSize ;  /* 0x0000000000347805 */ /* 0x000fca0000008a00 */
[----:B------:R-:W-:-:S05]  /*1120*/  IMAD R52, R52, -0xa0, RZ ;  /* 0xffffff6034347824 */ /* 0x000fca00078e02ff */
[----:B------:R-:W-:-:S14]  /*1130*/  R2UR UR7, R52 ;  /* 0x00000000340772ca */ /* 0x000fdc00000e0000 */
[----:B------:R-:W3:Y:S01]  /*1140*/  LDCU UR7, c[0x0][UR7+0x2a0] ;  /* 0x00005400070777ac */ /* 0x000ee20008000800 */
[----:B------:R-:W-:-:S05]  /*1150*/  CS2R.32 R52, SR_CgaSize ;  /* 0x0000000000347805 */ /* 0x000fca0000008a00 */
[----:B------:R-:W-:-:S05]  /*1160*/  IMAD R52, R52, -0xa0, RZ ;  /* 0xffffff6034347824 */ /* 0x000fca00078e02ff */
[----:B------:R-:W-:-:S14]  /*1170*/  R2UR UR8, R52 ;  /* 0x00000000340872ca */ /* 0x000fdc00000e0000 */
[----:B------:R-:W3:Y:S01]  /*1180*/  LDCU UR8, c[0x0][UR8+0x2a4] ;  /* 0x00005480080877ac */ /* 0x000ee20008000800 */
[----:B------:R-:W3:Y:S01]  /*1190*/  LDCU UR20, c[0x0][0xb24] ;  /* 0x00016480ff1477ac */ /* 0x000ee20008000800 */
[----:B------:R-:W3:Y:S01]  /*11a0*/  LDCU UR39, c[0x0][0xb24] ;  /* 0x00016480ff2777ac */ /* 0x000ee20008000800 */
[----:B-1----:R-:W-:Y:S01]  /*11b0*/  I2FP.F32.U32 R2, UR22 ;  /* 0x0000001600027c45 */ /* 0x002fe20008201000 */
[----:B------:R-:W1:Y:S04]  /*11c0*/  LDCU UR24, c[0x0][0xb30] ;  /* 0x00016600ff1877ac */ /* 0x000e680008000800 */
[----:B--2---:R-:W-:Y:S01]  /*11d0*/  FMUL R2, R2, UR5 ;  /* 0x0000000502027c20 */ /* 0x004fe20008400000 */
[----:B----4-:R-:W-:-:S05]  /*11e0*/  I2FP.F32.U32 R0, UR19 ;  /* 0x0000001300007c45 */ /* 0x010fca0008201000 */
[----:B------:R-:W2:Y:S01]  /*11f0*/  F2I.U32.TRUNC.NTZ R2, R2 ;  /* 0x0000000200027305 */ /* 0x000ea2000020f000 */
[----:B---3--:R-:W-:-:S07]  /*1200*/  FMUL R0, R0, UR4 ;  /* 0x0000000400007c20 */ /* 0x008fce0008400000 */
[----:B------:R-:W3:Y:S01]  /*1210*/  F2I.U32.TRUNC.NTZ R0, R0 ;  /* 0x0000000000007305 */ /* 0x000ee2000020f000 */
[----:B--2---:R-:W-:Y:S02]  /*1220*/  R2UR UR4, R2 ;  /* 0x00000000020472ca */ /* 0x004fe400000e0000 */
[----:B------:R-:W-:Y:S02]  /*1230*/  PRMT R2, RZ, 0x7610, R2 ;  /* 0x00007610ff027816 */ /* 0x000fe40000000002 */
[----:B---3--:R-:W-:Y:S02]  /*1240*/  R2UR UR6, R0 ;  /* 0x00000000000672ca */ /* 0x008fe400000e0000 */
[----:B------:R-:W-:-:S07]  /*1250*/  PRMT R0, RZ, 0x7610, R0 ;  /* 0x00007610ff007816 */ /* 0x000fce0000000000 */
[----:B------:R-:W-:-:S04]  /*1260*/  UIADD3 UR5, UPT, UPT, -UR4, URZ, URZ ;  /* 0x000000ff04057290 */ /* 0x000fc8000fffe1ff */
[----:B------:R-:W-:Y:S02]  /*1270*/  UIMAD UR5, UR7, UR5, UR22 ;  /* 0x00000005070572a4 */ /* 0x000fe4000f8e0216 */
[----:B------:R-:W-:-:S04]  /*1280*/  UIADD3 UR4, UPT, UPT, -UR6, URZ, URZ ;  /* 0x000000ff06047290 */ /* 0x000fc8000fffe1ff */
[----:B------:R-:W-:Y:S01]  /*1290*/  IMAD.U32 R52, RZ, RZ, UR5 ;  /* 0x00000005ff347e24 */ /* 0x000fe2000f8e00ff */
[----:B------:R-:W-:-:S06]  /*12a0*/  UIMAD UR4, UR8, UR4, UR19 ;  /* 0x00000004080472a4 */ /* 0x000fcc000f8e0213 */
[----:B------:R-:W-:Y:S01]  /*12b0*/  IMAD.U32 R51, RZ, RZ, UR4 ;  /* 0x00000004ff337e24 */ /* 0x000fe2000f8e00ff */
[----:B-1----:R-:W-:Y:S06]  /*12c0*/  BRA.U UP4, `(.L_x_17) ;  /* 0x0000000104307547 */ /* 0x002fec000b800000 */
[----:B------:R-:W-:Y:S01]  /*12d0*/  R2UR UR5, R51 ;  /* 0x00000000330572ca */ /* 0x000fe200000e0000 */
[----:B------:R-:W-:Y:S01]  /*12e0*/  UMOV UR7, 0x3 ;  /* 0x0000000300077882 */ /* 0x000fe20000000000 */
[----:B------:R-:W-:-:S11]  /*12f0*/  R2UR UR4, R52 ;  /* 0x00000000340472ca */ /* 0x000fd600000e0000 */
[----:B------:R-:W-:-:S04]  /*1300*/  UISETP.NE.AND UP0, UPT, UR5, URZ, UPT ;  /* 0x000000ff0500728c */ /* 0x000fc8000bf05270 */
[----:B------:R-:W-:Y:S02]  /*1310*/  UISETP.LT.U32.OR UP0, UPT, UR4, 0x2, !UP0 ;  /* 0x000000020400788c */ /* 0x000fe4000c701470 */
[----:B------:R-:W-:Y:S02]  /*1320*/  ULOP3.LUT UR4, UR4, 0xfffffffe, URZ, 0xc0, !UPT ;  /* 0xfffffffe04047892 */ /* 0x000fe4000f8ec0ff */
[----:B------:R-:W-:Y:S02]  /*1330*/  USEL UR6, URZ, 0x1, !UP0 ;  /* 0x00000001ff067887 */ /* 0x000fe4000c000000 */
[----:B------:R-:W-:Y:S02]  /*1340*/  USEL UR5, URZ, 0x2, !UP0 ;  /* 0x00000002ff057887 */ /* 0x000fe4000c000000 */
[----:B------:R-:W-:Y:S02]  /*1350*/  USHF.L.U32 UR4, UR7, UR4, URZ ;  /* 0x0000000407047299 */ /* 0x000fe400080006ff */
[----:B------:R-:W-:-:S04]  /*1360*/  UIADD3 UR5, UPT, UPT, UR6, UR5, URZ ;  /* 0x0000000506057290 */ /* 0x000fc8000fffe0ff */
[----:B------:R-:W-:Y:S02]  /*1370*/  IMAD.U32 R0, RZ, RZ, UR4 ;  /* 0x00000004ff007e24 */ /* 0x000fe4000f8e00ff */
[----:B------:R-:W-:-:S07]  /*1380*/  IMAD.U32 R2, RZ, RZ, UR5 ;  /* 0x00000005ff027e24 */ /* 0x000fce000f8e00ff */
.L_x_17:
[----:B------:R-:W1:Y:S01]  /*1390*/  S2UR UR51, SR_CTAID.Z ;  /* 0x00000000003379c3 */ /* 0x000e620000002700 */
[----:B------:R-:W-:Y:S01]  /*13a0*/  UISETP.GE.AND UP0, UPT, UR20, 0x1, UPT ;  /* 0x000000011400788c */ /* 0x000fe2000bf06270 */
[----:B------:R-:W-:-:S08]  /*13b0*/  UMOV UR21, UR22 ;  /* 0x0000001600157c82 */ /* 0x000fd00008000000 */
[----:B------:R-:W-:Y:S05]  /*13c0*/  BRA.U !UP0, `(.L_x_18) ;  /* 0x0000000108d47547 */ /* 0x000fea000b800000 */
[----:B------:R-:W2:Y:S01]  /*13d0*/  LDCU.128 UR12, c[0x0][0xb10] ;  /* 0x00016200ff0c77ac */ /* 0x000ea20008000c00 */
[----:B------:R-:W3:Y:S01]  /*13e0*/  LDCU UR23, c[0x0][0xb0c] ;  /* 0x00016180ff1777ac */ /* 0x000ee20008000800 */
[----:B------:R-:W4:Y:S01]  /*13f0*/  LDCU UR6, c[0x0][0x370] ;  /* 0x00006e00ff0677ac */ /* 0x000f220008000800 */
[----:B------:R-:W1:Y:S01]  /*1400*/  LDCU UR7, c[0x0][0x374] ;  /* 0x00006e80ff0777ac */ /* 0x000e620008000800 */
[----:B------:R-:W1:Y:S01]  /*1410*/  LDCU UR21, c[0x0][0xb20] ;  /* 0x00016400ff1577ac */ /* 0x000e620008000800 */
[----:B--2---:R-:W-:Y:S02]  /*1420*/  UIMAD.WIDE.U32 UR4, UR22, UR12, URZ ;  /* 0x0000000c160472a5 */ /* 0x004fe4000f8e00ff */
[----:B---3--:R-:W-:Y:S01]  /*1430*/  UISETP.NE.AND UP0, UPT, UR23, 0x1, UPT ;  /* 0x000000011700788c */ /* 0x008fe2000bf05270 */
[----:B------:R-:W2:Y:S01]  /*1440*/  LDCU.64 UR8, c[0x0][0xb28] ;  /* 0x00016500ff0877ac */ /* 0x000ea20008000a00 */
[----:B----4-:R-:W-:-:S03]  /*1450*/  UIMAD.WIDE.U32 UR10, UR6, UR12, URZ ;  /* 0x0000000c060a72a5 */ /* 0x010fc6000f8e00ff */
[----:B------:R-:W-:Y:S01]  /*1460*/  UMOV UR4, UR5 ;  /* 0x0000000500047c82 */ /* 0x000fe20008000000 */
[----:B------:R-:W-:Y:S02]  /*1470*/  UISETP.NE.AND UP2, UPT, UR20, 0x1, UPT ;  /* 0x000000011400788c */ /* 0x000fe4000bf45270 */
[----:B------:R-:W-:Y:S01]  /*1480*/  USHF.R.U32.HI UR4, URZ, UR13, UR4 ;  /* 0x0000000dff047299 */ /* 0x000fe20008011604 */
[----:B------:R-:W-:Y:S01]  /*1490*/  UMOV UR10, UR11 ;  /* 0x0000000b000a7c82 */ /* 0x000fe20008000000 */
[----:B------:R-:W-:Y:S02]  /*14a0*/  UIMAD.WIDE.U32 UR16, UR19, UR15, URZ ;  /* 0x0000000f131072a5 */ /* 0x000fe4000f8e00ff */
[----:B------:R-:W-:Y:S02]  /*14b0*/  USEL UR5, UR22, UR4, !UP0 ;  /* 0x0000000416057287 */ /* 0x000fe4000c000000 */
[----:B------:R-:W-:Y:S02]  /*14c0*/  @UP0 USHF.R.U32.HI UR6, URZ, UR13, UR10 ;  /* 0x0000000dff060299 */ /* 0x000fe4000801160a */
[----:B------:R-:W-:-:S02]  /*14d0*/  UISETP.NE.AND UP0, UPT, UR14, 0x1, UPT ;  /* 0x000000010e00788c */ /* 0x000fc4000bf05270 */
[----:B-1----:R-:W-:Y:S02]  /*14e0*/  UIMAD.WIDE.U32 UR10, UR7, UR15, URZ ;  /* 0x0000000f070a72a5 */ /* 0x002fe4000f8e00ff */
[----:B--2---:R-:W-:Y:S01]  /*14f0*/  UIMAD.WIDE.U32 UR12, UR6, UR8, URZ ;  /* 0x00000008060c72a5 */ /* 0x004fe2000f8e00ff */
[----:B------:R-:W-:Y:S02]  /*1500*/  UMOV UR4, UR17 ;  /* 0x0000001100047c82 */ /* 0x000fe40008000000 */
[----:B------:R-:W-:Y:S02]  /*1510*/  USHF.R.U32.HI UR4, URZ, UR21, UR4 ;  /* 0x00000015ff047299 */ /* 0x000fe40008011604 */
[----:B------:R-:W-:Y:S02]  /*1520*/  UMOV UR10, UR11 ;  /* 0x0000000b000a7c82 */ /* 0x000fe40008000000 */
[----:B------:R-:W-:Y:S01]  /*1530*/  UMOV UR12, UR13 ;  /* 0x0000000d000c7c82 */ /* 0x000fe20008000000 */
[----:B------:R-:W-:-:S02]  /*1540*/  @UP0 USHF.R.U32.HI UR7, URZ, UR21, UR10 ;  /* 0x00000015ff070299 */ /* 0x000fc4000801160a */
[----:B------:R-:W-:Y:S02]  /*1550*/  USEL UR4, UR19, UR4, !UP0 ;  /* 0x0000000413047287 */ /* 0x000fe4000c000000 */
[----:B------:R-:W-:Y:S02]  /*1560*/  UIMAD.WIDE.U32 UR10, UR7, UR8, URZ ;  /* 0x00000008070a72a5 */ /* 0x000fe4000f8e00ff */
[----:B------:R-:W-:Y:S02]  /*1570*/  @UP2 USHF.R.U32.HI UR6, URZ, UR9, UR12 ;  /* 0x00000009ff062299 */ /* 0x000fe4000801160c */
[----:B------:R-:W-:Y:S02]  /*1580*/  UIMAD.WIDE.U32 UR12, UR4, UR8, URZ ;  /* 0x00000008040c72a5 */ /* 0x000fe4000f8e00ff */
[----:B------:R-:W-:Y:S01]  /*1590*/  UIADD3 UR21, UPT, UPT, -UR5, URZ, URZ ;  /* 0x000000ff05157290 */ /* 0x000fe2000fffe1ff */
[----:B------:R-:W-:Y:S02]  /*15a0*/  UMOV UR10, UR11 ;  /* 0x0000000b000a7c82 */ /* 0x000fe40008000000 */
[----:B------:R-:W-:-:S02]  /*15b0*/  @UP2 USHF.R.U32.HI UR7, URZ, UR9, UR10 ;  /* 0x00000009ff072299 */ /* 0x000fc4000801160a */
[----:B------:R-:W-:Y:S02]  /*15c0*/  UIMAD UR10, UR6, UR20, URZ ;  /* 0x00000014060a72a4 */ /* 0x000fe4000f8e02ff */
[----:B------:R-:W-:Y:S02]  /*15d0*/  UIMAD UR7, UR7, UR20, URZ ;  /* 0x00000014070772a4 */ /* 0x000fe4000f8e02ff */
[----:B------:R-:W-:Y:S02]  /*15e0*/  UIMAD UR21, UR23, UR21, UR22 ;  /* 0x00000015171572a4 */ /* 0x000fe4000f8e0216 */
[----:B------:R-:W-:-:S03]  /*15f0*/  UISETP.GE.AND UP0, UPT, UR4, UR7, UPT ;  /* 0x000000070400728c */ /* 0x000fc6000bf06270 */
[----:B------:R-:W-:Y:S01]  /*1600*/  UMOV UR7, UR13 ;  /* 0x0000000d00077c82 */ /* 0x000fe20008000000 */
[----:B------:R-:W-:Y:S02]  /*1610*/  UISETP.GE.OR UP0, UPT, UR5, UR10, UP0 ;  /* 0x0000000a0500728c */ /* 0x000fe40008706670 */
[----:B------:R-:W-:Y:S02]  /*1620*/  UIMAD.WIDE.U32 UR10, UR5, UR8, URZ ;  /* 0x00000008050a72a5 */ /* 0x000fe4000f8e00ff */
[----:B------:R-:W-:Y:S02]  /*1630*/  USHF.R.U32.HI UR7, URZ, UR9, UR7 ;  /* 0x00000009ff077299 */ /* 0x000fe40008011607 */
[----:B------:R-:W-:Y:S02]  /*1640*/  UIADD3 UR10, UPT, UPT, -UR4, URZ, URZ ;  /* 0x000000ff040a7290 */ /* 0x000fe4000fffe1ff */
[----:B------:R-:W-:Y:S02]  /*1650*/  USEL UR7, UR4, UR7, !UP2 ;  /* 0x0000000704077287 */ /* 0x000fe4000d000000 */
[----:B------:R-:W-:Y:S01]  /*1660*/  UIMAD UR10, UR14, UR10, UR19 ;  /* 0x0000000a0e0a72a4 */ /* 0x000fe2000f8e0213 */
[----:B------:R-:W-:-:S02]  /*1670*/  @!UP0 UMOV UR8, UR11 ;  /* 0x0000000b00088c82 */ /* 0x000fc40008000000 */
[----:B------:R-:W-:Y:S02]  /*1680*/  @!UP0 USHF.R.U32.HI UR8, URZ, UR9, UR8 ;  /* 0x00000009ff088299 */ /* 0x000fe40008011608 */
[----:B------:R-:W-:Y:S02]  /*1690*/  UIADD3 UR9, UPT, UPT, -UR7, URZ, URZ ;  /* 0x000000ff07097290 */ /* 0x000fe4000fffe1ff */
[----:B------:R-:W-:Y:S02]  /*16a0*/  @!UP0 USEL UR8, UR5, UR8, !UP2 ;  /* 0x0000000805088287 */ /* 0x000fe4000d000000 */
[----:B------:R-:W-:Y:S02]  /*16b0*/  UIMAD UR9, UR20, UR9, UR4 ;  /* 0x00000009140972a4 */ /* 0x000fe4000f8e0204 */
[----:B------:R-:W-:Y:S02]  /*16c0*/  @!UP0 UIADD3 UR7, UPT, UPT, UR7, -UR8, URZ ;  /* 0x8000000807078290 */ /* 0x000fe4000fffe0ff */
[----:B------:R-:W-:-:S02]  /*16d0*/  @!UP0 UIMAD UR6, UR9, UR6, UR8 ;  /* 0x00000006090682a4 */ /* 0x000fc4000f8e0208 */
[----:B------:R-:W-:-:S04]  /*16e0*/  @!UP0 UIMAD UR4, UR7, UR20, UR5 ;  /* 0x00000014070482a4 */ /* 0x000fc8000f8e0205 */
[----:B------:R-:W-:Y:S01]  /*16f0*/  UIMAD UR19, UR4, UR14, UR10 ;  /* 0x0000000e041372a4 */ /* 0x000fe2000f8e020a */
[----:B------:R-:W-:Y:S02]  /*1700*/  @!UP0 UMOV UR5, UR6 ;  /* 0x0000000600058c82 */ /* 0x000fe40008000000 */
[----:B------:R-:W-:-:S12]  /*1710*/  UIMAD UR21, UR5, UR23, UR21 ;  /* 0x00000017051572a4 */ /* 0x000fd8000f8e0215 */
.L_x_18:
[----:B------:R-:W-:-:S09]  /*1720*/  UISETP.NE.AND UP0, UPT, UR24, 0x1, UPT ;  /* 0x000000011800788c */ /* 0x000fd2000bf05270 */
[----:B------:R-:W-:Y:S05]  /*1730*/  BRA.U UP0, `(.L_x_19) ;  /* 0x0000000100407547 */ /* 0x000fea000b800000 */
[----:B------:R-:W2:Y:S01]  /*1740*/  LDCU.128 UR8, c[0x0][0xb10] ;  /* 0x00016200ff0877ac */ /* 0x000ea20008000c00 */
[----:B------:R-:W3:Y:S01]  /*1750*/  LDCU UR12, c[0x0][0xb0c] ;  /* 0x00016180ff0c77ac */ /* 0x000ee20008000800 */
[----:B------:R-:W4:Y:S01]  /*1760*/  LDCU UR13, c[0x0][0xb20] ;  /* 0x00016400ff0d77ac */ /* 0x000f220008000800 */
[----:B--2---:R-:W-:Y:S02]  /*1770*/  UIMAD.WIDE.U32 UR4, UR21, UR8, URZ ;  /* 0x00000008150472a5 */ /* 0x004fe4000f8e00ff */
[----:B------:R-:W-:Y:S02]  /*1780*/  UIMAD.WIDE.U32 UR6, UR19, UR11, URZ ;  /* 0x0000000b130672a5 */ /* 0x000fe4000f8e00ff */
[----:B---3--:R-:W-:Y:S02]  /*1790*/  UISETP.NE.AND UP0, UPT, UR12, 0x1, UPT ;  /* 0x000000010c00788c */ /* 0x008fe4000bf05270 */
[----:B------:R-:W-:-:S03]  /*17a0*/  USHF.R.U32.HI UR5, URZ, UR9, UR5 ;  /* 0x00000009ff057299 */ /* 0x000fc60008011605 */
[----:B------:R-:W-:Y:S01]  /*17b0*/  UMOV UR4, UR7 ;  /* 0x0000000700047c82 */ /* 0x000fe20008000000 */
[----:B------:R-:W-:Y:S02]  /*17c0*/  USEL UR5, UR21, UR5, !UP0 ;  /* 0x0000000515057287 */ /* 0x000fe4000c000000 */
[----:B------:R-:W-:Y:S02]  /*17d0*/  UISETP.NE.AND UP0, UPT, UR10, 0x1, UPT ;  /* 0x000000010a00788c */ /* 0x000fe4000bf05270 */
[----:B----4-:R-:W-:-:S04]  /*17e0*/  USHF.R.U32.HI UR4, URZ, UR13, UR4 ;  /* 0x0000000dff047299 */ /* 0x010fc80008011604 */
[----:B------:R-:W-:-:S04]  /*17f0*/  USEL UR4, UR19, UR4, !UP0 ;  /* 0x0000000413047287 */ /* 0x000fc8000c000000 */
[----:B------:R-:W-:Y:S02]  /*1800*/  UIADD3 UR6, UPT, UPT, -UR4, UR5, URZ ;  /* 0x0000000504067290 */ /* 0x000fe4000fffe1ff */
[----:B------:R-:W-:Y:S02]  /*1810*/  UIADD3 UR4, UPT, UPT, UR4, -UR5, URZ ;  /* 0x8000000504047290 */ /* 0x000fe4000fffe0ff */
[----:B------:R-:W-:Y:S02]  /*1820*/  UIMAD UR19, UR6, UR10, UR19 ;  /* 0x0000000a061372a4 */ /* 0x000fe4000f8e0213 */
[----:B------:R-:W-:-:S12]  /*1830*/  UIMAD UR21, UR4, UR12, UR21 ;  /* 0x0000000c041572a4 */ /* 0x000fd8000f8e0215 */
.L_x_19:
[----:B------:R-:W-:Y:S05]  /*1840*/  BRA.U !UP6, `(.L_x_20) ;  /* 0x000000010e0c7547 */ /* 0x000fea000b800000 */
[----:B------:R-:W-:Y:S01]  /*1850*/  UCGABAR_WAIT ;  /* 0x0000000000007dc7 */ /* 0x000fe20008000000 */
[----:B------:R-:W-:Y:S01]  /*1860*/  CCTL.IVALL ;  /* 0x00000000ff00798f */ /* 0x000fe20002000000 */
[----:B------:R-:W-:Y:S05]  /*1870*/  BRA `(.L_x_21) ;  /* 0x0000000000047947 */ /* 0x000fea0003800000 */
.L_x_20:
[----:B------:R-:W-:Y:S06]  /*1880*/  BAR.SYNC.DEFER_BLOCKING 0x0 ;  /* 0x0000000000007b1d */ /* 0x000fec0000010000 */
.L_x_21:
[----:B------:R-:W-:Y:S05]  /*1890*/  BRA.U UP5, `(.L_x_22) ;  /* 0x0000002505e07547 */ /* 0x000fea000b800000 */
[----:B------:R-:W2:Y:S01]  /*18a0*/  LDCU UR8, c[0x0][0x390] ;  /* 0x00007200ff0877ac */ /* 0x000ea20008000800 */
[----:B------:R-:W-:Y:S01]  /*18b0*/  PLOP3.LUT P1, PT, PT, PT, UP3, 0x80, 0x8 ;  /* 0x000000000008781c */ /* 0x000fe20003f2f038 */
[----:B------:R-:W-:Y:S01]  /*18c0*/  IMAD.MOV.U32 R2, RZ, RZ, RZ ;  /* 0x000000ffff027224 */ /* 0x000fe200078e00ff */
[----:B------:R-:W-:Y:S01]  /*18d0*/  ISETP.EQ.OR P2, PT, R3, RZ, P3 ;  /* 0x000000ff0300720c */ /* 0x000fe20001f42670 */
[----:B------:R-:W3:Y:S01]  /*18e0*/  LDCU UR7, c[0x0][0x5c0] ;  /* 0x0000b800ff0777ac */ /* 0x000ee20008000800 */
[----:B------:R-:W-:Y:S01]  /*18f0*/  PLOP3.LUT P1, PT, P1, PT, PT, 0x8, 0x80 ;  /* 0x000000000080781c */ /* 0x000fe20000f2e170 */
[----:B------:R-:W-:Y:S02]  /*1900*/  UISETP.NE.AND UP0, UPT, UR18, URZ, UPT ;  /* 0x000000ff1200728c */ /* 0x000fe4000bf05270 */
[----:B------:R-:W-:Y:S02]  /*1910*/  USHF.L.U32 UR6, UR22, 0x6, URZ ;  /* 0x0000000616067899 */ /* 0x000fe400080006ff */
[----:B------:R-:W-:Y:S01]  /*1920*/  USEL UR38, UR66, 0x2, UP0 ;  /* 0x0000000242267887 */ /* 0x000fe20008000000 */
[----:B------:R-:W4:Y:S01]  /*1930*/  LDCU UR50, c[0x0][0x370] ;  /* 0x00006e00ff3277ac */ /* 0x000f220008000800 */
[----:B--2---:R-:W-:Y:S01]  /*1940*/  UIADD3 UR5, UPT, UPT, UR8, 0x1f, URZ ;  /* 0x0000001f08057890 */ /* 0x004fe2000fffe0ff */
[----:B------:R-:W2:Y:S03]  /*1950*/  LDCU.64 UR42, c[0x0][0x348] ;  /* 0x00006900ff2a77ac */ /* 0x000ea60008000a00 */
[----:B------:R-:W-:-:S02]  /*1960*/  USHF.R.S32.HI UR4, URZ, 0x1f, UR5 ;  /* 0x0000001fff047899 */ /* 0x000fc40008011405 */
[----:B---3--:R-:W-:Y:S02]  /*1970*/  UIADD3 UR7, UPT, UPT, UR7, 0x7f, URZ ;  /* 0x0000007f07077890 */ /* 0x008fe4000fffe0ff */
[----:B------:R-:W-:Y:S02]  /*1980*/  ULEA.HI UR4, UR4, UR5, URZ, 0x5 ;  /* 0x0000000504047291 */ /* 0x000fe4000f8f28ff */
[----:B------:R-:W-:Y:S02]  /*1990*/  UIADD3 UR5, UPT, UPT, UR8, -0x1, URZ ;  /* 0xffffffff08057890 */ /* 0x000fe4000fffe0ff */
[----:B------:R-:W-:Y:S02]  /*19a0*/  USHF.R.S32.HI UR52, URZ, 0x5, UR4 ;  /* 0x00000005ff347899 */ /* 0x000fe40008011404 */
[----:B------:R-:W-:Y:S02]  /*19b0*/  UISETP.GE.U32.AND UP1, UPT, UR5, -0x3f, UPT ;  /* 0xffffffc10500788c */ /* 0x000fe4000bf26070 */
[----:B------:R-:W-:-:S02]  /*19c0*/  UISETP.LT.U32.AND UP0, UPT, UR52, 0x1a, UPT ;  /* 0x0000001a3400788c */ /* 0x000fc4000bf01070 */
[----:B------:R-:W-:Y:S02]  /*19d0*/  USHF.R.S32.HI UR4, URZ, 0x1f, UR7 ;  /* 0x0000001fff047899 */ /* 0x000fe40008011407 */
[----:B-1----:R-:W-:Y:S02]  /*19e0*/  USEL UR51, UR52, 0x1a, UP0 ;  /* 0x0000001a34337887 */ /* 0x002fe40008000000 */
[----:B------:R-:W-:Y:S02]  /*19f0*/  ULEA.HI UR4, UR4, UR7, URZ, 0x7 ;  /* 0x0000000704047291 */ /* 0x000fe4000f8f38ff */
[----:B------:R-:W-:Y:S02]  /*1a00*/  UIADD3 UR37, UPT, UPT, UR51, -0x1, URZ ;  /* 0xffffffff33257890 */ /* 0x000fe4000fffe0ff */
[----:B------:R-:W-:Y:S02]  /*1a10*/  @UP1 UIADD3 UR37, UPT, UPT, UR51, URZ, URZ ;  /* 0x000000ff33251290 */ /* 0x000fe4000fffe0ff */
[----:B------:R-:W-:-:S02]  /*1a20*/  ULOP3.LUT UR49, UR6, 0x40, URZ, 0xc0, !UPT ;  /* 0x0000004006317892 */ /* 0x000fc4000f8ec0ff */
[----:B------:R-:W-:Y:S01]  /*1a30*/  UIADD3 UR54, UPT, UPT, UR8, 0x3e, URZ ;  /* 0x0000003e08367890 */ /* 0x000fe2000fffe0ff */
[----:B------:R-:W1:Y:S01]  /*1a40*/  LDCU UR48, c[0x0][0x374] ;  /* 0x00006e80ff3077ac */ /* 0x000e620008000800 */
[----:B------:R-:W-:Y:S02]  /*1a50*/  USHF.R.S32.HI UR47, URZ, 0x7, UR4 ;  /* 0x00000007ff2f7899 */ /* 0x000fe40008011404 */
[----:B------:R-:W-:Y:S02]  /*1a60*/  UIADD3 UR53, UPT, UPT, UR52, -UR51, URZ ;  /* 0x8000003334357290 */ /* 0x000fe4000fffe0ff */
[----:B------:R-:W-:Y:S01]  /*1a70*/  UIADD3 UR37, UPT, UPT, UR37, 0x1, URZ ;  /* 0x0000000125257890 */ /* 0x000fe2000fffe0ff */
[----:B------:R-:W-:Y:S01]  /*1a80*/  UMOV UR23, 0x1 ;  /* 0x0000000100177882 */ /* 0x000fe20000000000 */
[----:B--2-4-:R-:W-:-:S10]  /*1a90*/  UMOV UR28, URZ ;  /* 0x000000ff001c7c82 */ /* 0x014fd40008000000 */
.L_x_40:
[----:B------:R-:W-:Y:S01]  /*1aa0*/  IMAD.U32 R4, RZ, RZ, UR47 ;  /* 0x0000002fff047e24 */ /* 0x000fe2000f8e00ff */
[----:B------:R-:W2:Y:S04]  /*1ab0*/  LDCU UR46, c[0x0][0x5c4] ;  /* 0x0000b880ff2e77ac */ /* 0x000ea80008000800 */
[-C--:B------:R-:W-:Y:S01]  /*1ac0*/  IABS R0, R4.reuse ;  /* 0x0000000400007213 */ /* 0x080fe20000000000 */
[----:B------:R-:W-:Y:S01]  /*1ad0*/  UMOV UR29, 0x400 ;  /* 0x00000400001d7882 */ /* 0x000fe20000000000 */
[----:B------:R-:W-:Y:S01]  /*1ae0*/  IABS R4, R4 ;  /* 0x0000000400047213 */ /* 0x000fe20000000000 */
[----:B------:R-:W-:Y:S01]  /*1af0*/  UMOV UR15, URZ ;  /* 0x000000ff000f7c82 */ /* 0x000fe20008000000 */
[----:B------:R-:W-:Y:S01]  /*1b00*/  R2UR UR6, R0 ;  /* 0x00000000000672ca */ /* 0x000fe200000e0000 */
[----:B--2---:R-:W-:-:S12]  /*1b10*/  IMAD.U32 R3, RZ, RZ, UR46 ;  /* 0x0000002eff037e24 */ /* 0x004fd8000f8e00ff */
[----:B------:R-:W2:Y:S08]  /*1b20*/  I2F.RP R0, UR6 ;  /* 0x0000000600007d06 */ /* 0x000eb00008209400 */
[----:B--2---:R-:W2:Y:S02]  /*1b30*/  MUFU.RCP R0, R0 ;  /* 0x0000000000007308 */ /* 0x004ea40000001000 */
[----:B--2---:R-:W-:-:S06]  /*1b40*/  VIADD R0, R0, 0xffffffe ;  /* 0x0ffffffe00007836 */ /* 0x004fcc0000000000 */
[----:B------:R-:W2:Y:S02]  /*1b50*/  F2I.FTZ.U32.TRUNC.NTZ R0, R0 ;  /* 0x0000000000007305 */ /* 0x000ea4000021f000 */
[----:B--2---:R-:W-:Y:S02]  /*1b60*/  R2UR UR5, R0 ;  /* 0x00000000000572ca */ /* 0x004fe400000e0000 */
[----:B------:R-:W-:Y:S01]  /*1b70*/  IABS R0, R3 ;  /* 0x0000000300007213 */ /* 0x000fe20000000000 */
[----:B------:R-:W-:-:S03]  /*1b80*/  IMAD.U32 R3, RZ, RZ, UR19 ;  /* 0x00000013ff037e24 */ /* 0x000fc6000f8e00ff */
[----:B------:R-:W-:Y:S01]  /*1b90*/  R2UR UR8, R0 ;  /* 0x00000000000872ca */ /* 0x000fe200000e0000 */
[----:B------:R-:W-:Y:S01]  /*1ba0*/  IMAD.MOV R0, RZ, RZ, -R4 ;  /* 0x000000ffff007224 */ /* 0x000fe200078e0a04 */
[----:B------:R-:W-:-:S04]  /*1bb0*/  IABS R3, R3 ;  /* 0x0000000300037213 */ /* 0x000fc80000000000 */
[----:B------:R-:W-:Y:S01]  /*1bc0*/  R2UR UR9, R3 ;  /* 0x00000000030972ca */ /* 0x000fe200000e0000 */
[----:B------:R-:W-:-:S04]  /*1bd0*/  UIADD3 UR4, UPT, UPT, URZ, -UR5, URZ ;  /* 0x80000005ff047290 */ /* 0x000fc8000fffe0ff */
[----:B------:R-:W-:Y:S02]  /*1be0*/  UIMAD UR7, UR4, UR6, URZ ;  /* 0x00000006040772a4 */ /* 0x000fe4000f8e02ff */
[----:B------:R-:W2:Y:S01]  /*1bf0*/  I2F.RP R3, UR8 ;  /* 0x0000000800037d06 */ /* 0x000ea20008209400 */
[----:B------:R-:W-:Y:S02]  /*1c00*/  UMOV UR4, URZ ;  /* 0x000000ff00047c82 */ /* 0x000fe40008000000 */
[----:B------:R-:W-:Y:S02]  /*1c10*/  UIMAD.WIDE.U32 UR4, UR5, UR7, UR4 ;  /* 0x00000007050472a5 */ /* 0x000fe4000f8e0004 */
[----:B------:R-:W-:-:S05]  /*1c20*/  R2UR UR7, R0 ;  /* 0x00000000000772ca */ /* 0x000fca00000e0000 */
[----:B------:R-:W-:Y:S02]  /*1c30*/  UMOV UR4, UR5 ;  /* 0x0000000500047c82 */ /* 0x000fe40008000000 */
[----:B------:R-:W-:Y:S01]  /*1c40*/  UIMAD.WIDE.U32 UR4, UR4, UR9, URZ ;  /* 0x00000009040472a5 */ /* 0x000fe2000f8e00ff */
[----:B--2---:R-:W2:Y:S06]  /*1c50*/  MUFU.RCP R0, R3 ;  /* 0x0000000300007308 */ /* 0x004eac0000001000 */
[----:B------:R-:W-:Y:S02]  /*1c60*/  UMOV UR4, UR5 ;  /* 0x0000000500047c82 */ /* 0x000fe40008000000 */
[----:B------:R-:W-:-:S04]  /*1c70*/  UIMAD UR5, UR4, UR7, UR9 ;  /* 0x00000007040572a4 */ /* 0x000fc8000f8e0209 */
[----:B------:R-:W-:Y:S01]  /*1c80*/  UISETP.GT.U32.AND UP0, UPT, UR6, UR5, UPT ;  /* 0x000000050600728c */ /* 0x000fe2000bf04070 */
[----:B--2---:R-:W-:Y:S02]  /*1c90*/  VIADD R0, R0, 0xffffffe ;  /* 0x0ffffffe00007836 */ /* 0x004fe40000000000 */
[----:B------:R-:W-:-:S08]  /*1ca0*/  IMAD.U32 R3, RZ, RZ, UR23 ;  /* 0x00000017ff037e24 */ /* 0x000fd0000f8e00ff */
[----:B------:R-:W-:Y:S01]  /*1cb0*/  @!UP0 UIADD3 UR5, UPT, UPT, UR5, -UR6, URZ ;  /* 0x8000000605058290 */ /* 0x000fe2000fffe0ff */
[----:B------:R-:W2:Y:S01]  /*1cc0*/  F2I.FTZ.U32.TRUNC.NTZ R0, R0 ;  /* 0x0000000000007305 */ /* 0x000ea2000021f000 */
[----:B------:R-:W-:Y:S01]  /*1cd0*/  @!UP0 UIADD3 UR4, UPT, UPT, UR4, 0x1, URZ ;  /* 0x0000000104048890 */ /* 0x000fe2000fffe0ff */
[----:B------:R-:W-:Y:S01]  /*1ce0*/  SHF.L.U32 R3, R3, 0x1f, RZ ;  /* 0x0000001f03037819 */ /* 0x000fe200000006ff */
[----:B------:R-:W-:Y:S01]  /*1cf0*/  UISETP.GE.U32.AND UP1, UPT, UR5, UR6, UPT ;  /* 0x000000060500728c */ /* 0x000fe2000bf26070 */
[----:B------:R-:W3:Y:S01]  /*1d00*/  S2UR UR6, SR_CgaCtaId ;  /* 0x00000000000679c3 */ /* 0x000ee20000008800 */
[----:B------:R-:W-:-:S04]  /*1d10*/  ULOP3.LUT UR5, UR19, UR47, URZ, 0x3c, !UPT ;  /* 0x0000002f13057292 */ /* 0x000fc8000f8e3cff */
[----:B------:R-:W-:-:S05]  /*1d20*/  UISETP.GE.AND UP0, UPT, UR5, URZ, UPT ;  /* 0x000000ff0500728c */ /* 0x000fca000bf06270 */
[----:B------:R-:W-:Y:S01]  /*1d30*/  @UP1 UIADD3 UR4, UPT, UPT, UR4, 0x1, URZ ;  /* 0x0000000104041890 */ /* 0x000fe2000fffe0ff */
[----:B--2---:R-:W-:Y:S01]  /*1d40*/  R2UR UR7, R0 ;  /* 0x00000000000772ca */ /* 0x004fe200000e0000 */
[----:B------:R-:W-:-:S05]  /*1d50*/  UISETP.NE.AND UP1, UPT, UR47, URZ, UPT ;  /* 0x000000ff2f00728c */ /* 0x000fca000bf25270 */
[----:B------:R-:W-:Y:S02]  /*1d60*/  UMOV UR5, UR4 ;  /* 0x0000000400057c82 */ /* 0x000fe40008000000 */
[----:B------:R-:W-:-:S04]  /*1d70*/  @!UP0 UIADD3 UR5, UPT, UPT, -UR5, URZ, URZ ;  /* 0x000000ff05058290 */ /* 0x000fc8000fffe1ff */
[----:B------:R-:W-:Y:S02]  /*1d80*/  @!UP1 ULOP3.LUT UR5, URZ, UR47, URZ, 0x33, !UPT ;  /* 0x0000002fff059292 */ /* 0x000fe4000f8e33ff */
[----:B---3--:R-:W-:Y:S02]  /*1d90*/  ULEA UR29, UR6, UR29, 0x18 ;  /* 0x0000001d061d7291 */ /* 0x008fe4000f8ec0ff */
[----:B------:R-:W-:Y:S02]  /*1da0*/  UIADD3 UR4, UPT, UPT, URZ, -UR7, URZ ;  /* 0x80000007ff047290 */ /* 0x000fe4000fffe0ff */
[----:B------:R-:W-:Y:S01]  /*1db0*/  IMAD.U32 R0, RZ, RZ, UR5 ;  /* 0x00000005ff007e24 */ /* 0x000fe2000f8e00ff */
[----:B------:R-:W-:Y:S02]  /*1dc0*/  ULEA UR6, UR28, UR29, 0x3 ;  /* 0x0000001d1c067291 */ /* 0x000fe4000f8e18ff */
[----:B------:R-:W-:Y:S02]  /*1dd0*/  UIMAD UR4, UR4, UR8, URZ ;  /* 0x00000008040472a4 */ /* 0x000fe4000f8e02ff */
[----:B------:R-:W-:-:S04]  /*1de0*/  IABS R0, R0 ;  /* 0x0000000000007213 */ /* 0x000fc80000000000 */
[----:B------:R-:W-:Y:S01]  /*1df0*/  R2UR UR9, R0 ;  /* 0x00000000000972ca */ /* 0x000fe200000e0000 */
[----:B------:R2:W3:Y:S01]  /*1e00*/  SYNCS.PHASECHK.TRANS64.TRYWAIT P0, [UR6+0xd0], R3 ;  /* 0x0000d003ff0075a7 */ /* 0x0004e20008001106 */
[----:B------:R-:W-:Y:S02]  /*1e10*/  UMOV UR6, URZ ;  /* 0x000000ff00067c82 */ /* 0x000fe40008000000 */
[----:B------:R-:W-:-:S07]  /*1e20*/  UIMAD.WIDE.U32 UR6, UR7, UR4, UR6 ;  /* 0x00000004070672a5 */ /* 0x000fce000f8e0006 */
[----:B------:R-:W-:Y:S02]  /*1e30*/  UMOV UR6, UR7 ;  /* 0x0000000700067c82 */ /* 0x000fe40008000000 */
[----:B------:R-:W-:-:S07]  /*1e40*/  UIMAD.WIDE.U32 UR6, UR6, UR9, URZ ;  /* 0x00000009060672a5 */ /* 0x000fce000f8e00ff */
[----:B------:R-:W-:Y:S02]  /*1e50*/  UMOV UR4, UR7 ;  /* 0x0000000700047c82 */ /* 0x000fe40008000000 */
[----:B------:R-:W-:-:S04]  /*1e60*/  UIADD3 UR6, UPT, UPT, -UR4, URZ, URZ ;  /* 0x000000ff04067290 */ /* 0x000fc8000fffe1ff */
[----:B------:R-:W-:-:S04]  /*1e70*/  UIMAD UR6, UR8, UR6, UR9 ;  /* 0x00000006080672a4 */ /* 0x000fc8000f8e0209 */
[----:B------:R-:W-:-:S11]  /*1e80*/  UISETP.GT.U32.AND UP0, UPT, UR8, UR6, UPT ;  /* 0x000000060800728c */ /* 0x000fd6000bf04070 */
[----:B------:R-:W-:Y:S02]  /*1e90*/  @!UP0 UIADD3 UR6, UPT, UPT, UR6, -UR8, URZ ;  /* 0x8000000806068290 */ /* 0x000fe4000fffe0ff */
[----:B------:R-:W-:Y:S02]  /*1ea0*/  @!UP0 UIADD3 UR4, UPT, UPT, UR4, 0x1, URZ ;  /* 0x0000000104048890 */ /* 0x000fe4000fffe0ff */
[----:B------:R-:W-:Y:S02]  /*1eb0*/  UISETP.GE.U32.AND UP1, UPT, UR6, UR8, UPT ;  /* 0x000000080600728c */ /* 0x000fe4000bf26070 */
[----:B------:R-:W-:-:S04]  /*1ec0*/  ULOP3.LUT UR6, UR5, UR46, URZ, 0x3c, !UPT ;  /* 0x0000002e05067292 */ /* 0x000fc8000f8e3cff */
[----:B------:R-:W-:Y:S02]  /*1ed0*/  UISETP.GE.AND UP0, UPT, UR6, URZ, UPT ;  /* 0x000000ff0600728c */ /* 0x000fe4000bf06270 */
[----:B------:R-:W-:-:S03]  /*1ee0*/  ULEA.HI UR6, UR21, UR21, URZ, 0x1 ;  /* 0x0000001515067291 */ /* 0x000fc6000f8f08ff */
[----:B------:R-:W-:Y:S02]  /*1ef0*/  @UP1 UIADD3 UR4, UPT, UPT, UR4, 0x1, URZ ;  /* 0x0000000104041890 */ /* 0x000fe4000fffe0ff */
[----:B------:R-:W-:Y:S02]  /*1f00*/  UISETP.NE.AND UP1, UPT, UR46, URZ, UPT ;  /* 0x000000ff2e00728c */ /* 0x000fe4000bf25270 */
[----:B------:R-:W-:-:S03]  /*1f10*/  USHF.L.U32 UR34, UR6, 0x6, URZ ;  /* 0x0000000606227899 */ /* 0x000fc600080006ff */
[----:B------:R-:W-:Y:S01]  /*1f20*/  UMOV UR36, UR4 ;  /* 0x0000000400247c82 */ /* 0x000fe20008000000 */
[----:B------:R-:W-:Y:S02]  /*1f30*/  UIADD3 UR4, UPT, UPT, -UR5, URZ, URZ ;  /* 0x000000ff05047290 */ /* 0x000fe4000fffe1ff */
[----:B------:R-:W-:Y:S02]  /*1f40*/  @!UP0 UIADD3 UR36, UPT, UPT, -UR36, URZ, URZ ;  /* 0x000000ff24248290 */ /* 0x000fe4000fffe1ff */
[----:B------:R-:W-:Y:S02]  /*1f50*/  UISETP.GE.U32.AND UP0, UPT, UR54, 0x3f, UPT ;  /* 0x0000003f3600788c */ /* 0x000fe4000bf06070 */
[----:B------:R-:W-:Y:S02]  /*1f60*/  @!UP1 ULOP3.LUT UR36, URZ, UR46, URZ, 0x33, !UPT ;  /* 0x0000002eff249292 */ /* 0x000fe4000f8e33ff */
[----:B------:R-:W-:Y:S02]  /*1f70*/  UIMAD UR4, UR47, UR4, UR19 ;  /* 0x000000042f0472a4 */ /* 0x000fe4000f8e0213 */
[----:B------:R-:W-:-:S02]  /*1f80*/  UIADD3 UR6, UPT, UPT, -UR36, URZ, URZ ;  /* 0x000000ff24067290 */ /* 0x000fc4000fffe1ff */
[----:B------:R-:W-:Y:S02]  /*1f90*/  ULOP3.LUT UR34, UR49, 0xffffff80, UR34, 0xf8, !UPT ;  /* 0xffffff8031227892 */ /* 0x000fe4000f8ef822 */
[----:B------:R-:W-:Y:S02]  /*1fa0*/  ULEA UR10, UR4, UR49, 0x7 ;  /* 0x00000031040a7291 */ /* 0x000fe4000f8e38ff */
[----:B------:R-:W-:Y:S01]  /*1fb0*/  UIMAD UR46, UR46, UR6, UR5 ;  /* 0x000000062e2e72a4 */ /* 0x000fe2000f8e0205 */
[----:B--2---:R-:W-:Y:S11]  /*1fc0*/  BRA.U !UP0, `(.L_x_23) ;  /* 0x0000000508247547 */ /* 0x004ff6000b800000 */
[----:B------:R-:W2:Y:S01]  /*1fd0*/  LDCU.64 UR12, c[0x0][0x5b0] ;  /* 0x0000b600ff0c77ac */ /* 0x000ea20008000a00 */
[----:B------:R-:W2:Y:S01]  /*1fe0*/  LDCU.64 UR8, c[0x0][0x5d8] ;  /* 0x0000bb00ff0877ac */ /* 0x000ea20008000a00 */
[----:B------:R-:W4:Y:S01]  /*1ff0*/  LDCU UR19, c[0x0][0x598] ;  /* 0x0000b300ff1377ac */ /* 0x000f220008000800 */
[----:B------:R-:W1:Y:S01]  /*2000*/  LDCU UR18, c[0x0][0x58c] ;  /* 0x0000b180ff1277ac */ /* 0x000e620008000800 */
[----:B------:R-:W1:Y:S01]  /*2010*/  LDCU UR21, c[0x0][0x59c] ;  /* 0x0000b380ff1577ac */ /* 0x000e620008000800 */
[----:B------:R-:W1:Y:S01]  /*2020*/  LDCU UR20, c[0x0][0x5a0] ;  /* 0x0000b400ff1477ac */ /* 0x000e620008000800 */
[----:B------:R-:W1:Y:S01]  /*2030*/  LDCU.64 UR16, c[0x0][0x590] ;  /* 0x0000b200ff1077ac */ /* 0x000e620008000a00 */
[----:B------:R-:W1:Y:S01]  /*2040*/  LDCU.64 UR6, c[0x0][0x5b8] ;  /* 0x0000b700ff0677ac */ /* 0x000e620008000a00 */
[----:B------:R-:W1:Y:S01]  /*2050*/  LDCU.64 UR4, c[0x0][0x5d0] ;  /* 0x0000ba00ff0477ac */ /* 0x000e620008000a00 */
[----:B--2---:R-:W-:Y:S02]  /*2060*/  UIMAD UR31, UR46, UR12, UR8 ;  /* 0x0000000c2e1f72a4 */ /* 0x004fe4000f8e0208 */
[----:B------:R-:W-:Y:S01]  /*2070*/  UIMAD UR30, UR36, UR13, UR9 ;  /* 0x0000000d241e72a4 */ /* 0x000fe2000f8e0209 */
[----:B------:R-:W-:Y:S01]  /*2080*/  UMOV UR14, URZ ;  /* 0x000000ff000e7c82 */ /* 0x000fe20008000000 */
[----:B----4-:R-:W-:-:S10]  /*2090*/  UMOV UR22, UR28 ;  /* 0x0000001c00167c82 */ /* 0x010fd40008000000 */
.L_x_29:
[----:B---3--:R-:W-:Y:S01]  /*20a0*/  @!P3 MOV R3, 0x4000 ;  /* 0x000040000003b802 */ /* 0x008fe20000000f00 */
[----:B------:R-:W-:Y:S01]  /*20b0*/  ULEA UR11, UR22, UR29, 0x3 ;  /* 0x0000001d160b7291 */ /* 0x000fe2000f8e18ff */
[----:B---34-:R-:W-:Y:S11]  /*20c0*/  @P0 BRA `(.L_x_24) ;  /* 0x0000000000100947 */ /* 0x018ff60003800000 */
[----:B------:R-:W-:Y:S04]  /*20d0*/  MOV R4, UR23 ;  /* 0x0000001700047c02 */ /* 0x000fe80008000f00 */
[----:B------:R-:W-:Y:S04]  /*20e0*/  SHF.L.U32 R4, R4, 0x1f, RZ ;  /* 0x0000001f04047819 */ /* 0x000fe800000006ff */
[----:B------:R-:W2:Y:S02]  /*20f0*/  SYNCS.PHASECHK.TRANS64.TRYWAIT P0, [UR11+0xd0], R4 ;  /* 0x0000d004ff0075a7 */ /* 0x000ea4000800110b */
[----:B--2---:R-:W-:Y:S05]  /*2100*/  @!P0 BRA `(.L_x_25) ;  /* 0x0000008400948947 */ /* 0x004fea0003800000 */
.L_x_24:
[----:B------:R3:W-:Y:S01]  /*2110*/  @!P3 SYNCS.ARRIVE.TRANS64 RZ, [UR11], R3 ;  /* 0x00000003ffffb9a7 */ /* 0x0007e2000800000b */
[----:B------:R-:W-:Y:S04]  /*2120*/  ULOP3.LUT UR8, UR38, 0x2, URZ, 0xfc, !UPT ;  /* 0x0000000226087892 */ /* 0x000fe8000f8efcff */
[----:B------:R-:W-:Y:S09]  /*2130*/  UISETP.NE.AND UP0, UPT, UR8, 0x2, UPT ;  /* 0x000000020800788c */ /* 0x000ff2000bf05270 */
[----:B------:R-:W-:Y:S05]  /*2140*/  BRA.U UP0, `(.L_x_26) ;  /* 0x0000000100047547 */ /* 0x000fea000b800000 */
[----:B-1----:R-:W-:Y:S05]  /*2150*/  BPT.TRAP 0x1 ;  /* 0x000000040000795c */ /* 0x002fea0000300000 */
.L_x_26:
[----:B------:R-:W-:Y:S04]  /*2160*/  BSSY.RECONVERGENT B0, `(.L_x_27) ;  /* 0x0000003000007945 */ /* 0x000fe80003800200 */
[----:B------:R-:W-:Y:S05]  /*2170*/  @P2 BRA `(.L_x_28) ;  /* 0x0000000000042947 */ /* 0x000fea0003800000 */
[----:B-1----:R-:W-:Y:S05]  /*2180*/  BPT.TRAP 0x1 ;  /* 0x000000040000795c */ /* 0x002fea0000300000 */
.L_x_28:
[----:B-1----:R-:W-:Y:S05]  /*2190*/  BSYNC.RECONVERGENT B0 ;  /* 0x0000000000007941 */ /* 0x002fea0003800200 */
.L_x_27:
[----:B------:R-:W-:Y:S02]  /*21a0*/  UIADD3 UR8, UPT, UPT, UR22, 0x1, URZ ;  /* 0x0000000116087890 */ /* 0x000fe4000fffe0ff */
[----:B------:R-:W-:Y:S02]  /*21b0*/  USHF.L.U32 UR35, UR14, 0x5, URZ ;  /* 0x000000050e237899 */ /* 0x000fe400080006ff */
[----:B------:R-:W-:Y:S02]  /*21c0*/  UISETP.NE.AND UP0, UPT, UR8, 0x1a, UPT ;  /* 0x0000001a0800788c */ /* 0x000fe4000bf05270 */
[----:B------:R-:W-:Y:S02]  /*21d0*/  UISETP.NE.AND UP2, UPT, UR19, 0x1, UPT ;  /* 0x000000011300788c */ /* 0x000fe4000bf45270 */
[----:B------:R-:W-:Y:S02]  /*21e0*/  USEL UR9, URZ, 0x1, UP0 ;  /* 0x00000001ff097887 */ /* 0x000fe40008000000 */
[----:B------:R-:W-:Y:S02]  /*21f0*/  USEL UR28, UR8, URZ, UP0 ;  /* 0x000000ff081c7287 */ /* 0x000fe40008000000 */
[----:B------:R-:W-:Y:S02]  /*2200*/  ULOP3.LUT UR23, UR23, UR9, URZ, 0x3c, !UPT ;  /* 0x0000000917177292 */ /* 0x000fe4000f8e3cff */
[----:B------:R-:W-:Y:S02]  /*2210*/  ULEA UR8, UR28, UR29, 0x3 ;  /* 0x0000001d1c087291 */ /* 0x000fe4000f8e18ff */
[----:B------:R-:W-:Y:S02]  /*2220*/  UISETP.NE.AND UP0, UPT, UR18, 0x1, UPT ;  /* 0x000000011200788c */ /* 0x000fe4000bf05270 */
[----:B------:R-:W-:Y:S01]  /*2230*/  UIADD3 UR26, UP1, UPT, UR42, 0x80, URZ ;  /* 0x000000802a1a7890 */ /* 0x000fe2000ff3e0ff */
[----:B--2---:R-:W-:Y:S01]  /*2240*/  MOV R0, UR23 ;  /* 0x0000001700007c02 */ /* 0x004fe20008000f00 */
[----:B------:R-:W-:Y:S02]  /*2250*/  ULEA UR15, UR22, UR29, 0xc ;  /* 0x0000001d160f7291 */ /* 0x000fe4000f8e60ff */
[----:B------:R-:W-:Y:S01]  /*2260*/  ULOP3.LUT UR33, UR11, 0xfefffff8, URZ, 0xc0, !UPT ;  /* 0xfefffff80b217892 */ /* 0x000fe2000f8ec0ff */
[----:B------:R-:W-:Y:S01]  /*2270*/  SHF.L.U32 R0, R0, 0x1f, RZ ;  /* 0x0000001f00007819 */ /* 0x000fe200000006ff */
[----:B------:R-:W-:Y:S02]  /*2280*/  UIADD3.X UR27, UPT, UPT, URZ, UR43, URZ, UP1, !UPT ;  /* 0x0000002bff1b7290 */ /* 0x000fe40008ffe4ff */
[----:B------:R-:W-:Y:S01]  /*2290*/  UIADD3 UR32, UPT, UPT, UR15, 0x4400, URZ ;  /* 0x000044000f207890 */ /* 0x000fe2000fffe0ff */
[----:B------:R2:W4:Y:S01]  /*22a0*/  SYNCS.PHASECHK.TRANS64.TRYWAIT P0, [UR8+0xd0], R0 ;  /* 0x0000d000ff0075a7 */ /* 0x0005220008001108 */
[----:B------:R-:W-:Y:S02]  /*22b0*/  UIMAD.WIDE.U32 UR8, UR35, UR16, URZ ;  /* 0x00000010230872a5 */ /* 0x000fe4000f8e00ff */
[----:B------:R-:W-:Y:S02]  /*22c0*/  UPRMT UR22, UR31, 0x40, UR30 ;  /* 0x000000401f167896 */ /* 0x000fe4000800001e */
[----:B------:R-:W-:Y:S02]  /*22d0*/  USHF.R.U32.HI UR9, URZ, UR17, UR9 ;  /* 0x00000011ff097299 */ /* 0x000fe40008011609 */
[----:B------:R-:W-:Y:S02]  /*22e0*/  UIADD3 UR14, UPT, UPT, UR14, 0x1, URZ ;  /* 0x000000010e0e7890 */ /* 0x000fe4000fffe0ff */
[----:B------:R-:W-:Y:S02]  /*22f0*/  USEL UR9, UR35, UR9, !UP0 ;  /* 0x0000000923097287 */ /* 0x000fe4000c000000 */
[----:B------:R-:W-:Y:S02]  /*2300*/  UIADD3 UR24, UP0, UPT, UR42, 0x180, URZ ;  /* 0x000001802a187890 */ /* 0x000fe4000ff1e0ff */
[----:B------:R-:W-:Y:S02]  /*2310*/  UIMAD.WIDE.U32 UR12, UR9, UR21, URZ ;  /* 0x00000015090c72a5 */ /* 0x000fe4000f8e00ff */
[----:B------:R-:W-:Y:S02]  /*2320*/  UIADD3 UR11, UPT, UPT, -UR9, URZ, URZ ;  /* 0x000000ff090b7290 */ /* 0x000fe4000fffe1ff */
[----:B------:R-:W-:Y:S02]  /*2330*/  USHF.R.U32.HI UR13, URZ, UR20, UR13 ;  /* 0x00000014ff0d7299 */ /* 0x000fe4000801160d */
[----:B------:R-:W-:Y:S02]  /*2340*/  UIMAD UR11, UR18, UR11, UR35 ;  /* 0x0000000b120b72a4 */ /* 0x000fe4000f8e0223 */
[----:B------:R-:W-:Y:S02]  /*2350*/  USEL UR13, UR9, UR13, !UP2 ;  /* 0x0000000d090d7287 */ /* 0x000fe4000d000000 */
[----:B------:R-:W-:Y:S02]  /*2360*/  UIMAD UR11, UR11, UR6, UR4 ;  /* 0x000000060b0b72a4 */ /* 0x000fe4000f8e0204 */
[----:B------:R-:W-:Y:S02]  /*2370*/  UIADD3 UR8, UPT, UPT, -UR13, URZ, URZ ;  /* 0x000000ff0d087290 */ /* 0x000fe4000fffe1ff */
[----:B------:R-:W-:Y:S02]  /*2380*/  UIADD3.X UR25, UPT, UPT, URZ, UR43, URZ, UP0, !UPT ;  /* 0x0000002bff197290 */ /* 0x000fe400087fe4ff */
[----:B------:R-:W-:Y:S02]  /*2390*/  UIMAD UR9, UR19, UR8, UR9 ;  /* 0x00000008130972a4 */ /* 0x000fe4000f8e0209 */
[----:B------:R-:W-:Y:S01]  /*23a0*/  UIADD3 UR8, UPT, UPT, UR15, 0x1e400, URZ ;  /* 0x0001e4000f087890 */ /* 0x000fe2000fffe0ff */
[----:B------:R-:W-:Y:S01]  /*23b0*/  UMOV UR40, 0x0 ;  /* 0x0000000000287882 */ /* 0x000fe20000000000 */
[----:B------:R-:W-:Y:S01]  /*23c0*/  UMOV UR41, 0x10000000 ;  /* 0x1000000000297882 */ /* 0x000fe20000000000 */
[----:B------:R-:W-:Y:S01]  /*23d0*/  UIMAD UR12, UR9, UR7, UR5 ;  /* 0x00000007090c72a4 */ /* 0x000fe2000f8e0205 */
[----:B------:R-:W-:Y:S01]  /*23e0*/  UTMALDG.2D.2CTA [UR32], [UR26], desc[UR40] ;  /* 0x000028201a0075b4 */ /* 0x000fe20008209000 */
[----:B------:R-:W-:Y:S01]  /*23f0*/  UPRMT UR15, UR22, 0x5410, URZ ;  /* 0x00005410160f7896 */ /* 0x000fe200080000ff */
[----:B------:R-:W-:Y:S01]  /*2400*/  UMOV UR9, UR33 ;  /* 0x0000002100097c82 */ /* 0x000fe20008000000 */
[----:B------:R-:W-:Y:S01]  /*2410*/  UISETP.NE.AND UP0, UPT, UR14, UR37, UPT ;  /* 0x000000250e00728c */ /* 0x000fe2000bf05270 */
[----:B------:R-:W-:Y:S06]  /*2420*/  UMOV UR22, UR28 ;  /* 0x0000001c00167c82 */ /* 0x000fec0008000000 */
[----:B------:R1:W-:Y:S02]  /*2430*/  UTMALDG.4D.IM2COL.2CTA [UR8], [UR24], UR15, desc[UR40] ;  /* 0x00002808180073b4 */ /* 0x0003e4000825900f */
[----:B-1----:R-:W-:Y:S01]  /*2440*/  UMOV UR15, UR37 ;  /* 0x00000025000f7c82 */ /* 0x002fe20008000000 */
[----:B--2---:R-:W-:Y:S05]  /*2450*/  BRA.U UP0, `(.L_x_29) ;  /* 0xfffffffd00107547 */ /* 0x004fea000b83ffff */
.L_x_23:
[----:B------:R-:W-:Y:S01]  /*2460*/  ULEA UR4, UR28, UR29, 0x3 ;  /* 0x0000001d1c047291 */ /* 0x000fe2000f8e18ff */
[----:B------:R-:W-:Y:S01]  /*2470*/  MOV R0, UR23 ;  /* 0x0000001700007c02 */ /* 0x000fe20008000f00 */
[----:B------:R-:W-:Y:S01]  /*2480*/  @!P1 SYNCS.ARRIVE.TRANS64.A1T0 RZ, [UR29+0x1e8], RZ ;  /* 0x0001e8ffffff99a7 */ /* 0x000fe2000810001d */
[----:B------:R-:W-:Y:S02]  /*2490*/  UISETP.GT.AND UP0, UPT, UR52, UR51, UPT ;  /* 0x000000333400728c */ /* 0x000fe4000bf04270 */
[----:B------:R-:W-:-:S04]  /*24a0*/  SHF.L.U32 R0, R0, 0x1f, RZ ;  /* 0x0000001f00007819 */ /* 0x000fc800000006ff */
[----:B---34-:R2:W3:Y:S03]  /*24b0*/  SYNCS.PHASECHK.TRANS64.TRYWAIT P0, [UR4+0xd0], R0 ;  /* 0x0000d000ff0075a7 */ /* 0x0184e60008001104 */
[----:B------:R-:W-:Y:S05]  /*24c0*/  BRA.U !UP0, `(.L_x_30) ;  /* 0x0000000508207547 */ /* 0x000fea000b800000 */
[----:B------:R-:W4:Y:S01]  /*24d0*/  LDCU.64 UR12, c[0x0][0x5b0] ;  /* 0x0000b600ff0c77ac */ /* 0x000f220008000a00 */
[----:B------:R-:W4:Y:S01]  /*24e0*/  LDCU.64 UR8, c[0x0][0x5d8] ;  /* 0x0000bb00ff0877ac */ /* 0x000f220008000a00 */
[----:B------:R-:W1:Y:S01]  /*24f0*/  LDCU UR18, c[0x0][0x598] ;  /* 0x0000b300ff1277ac */ /* 0x000e620008000800 */
[----:B------:R-:W1:Y:S01]  /*2500*/  LDCU UR14, c[0x0][0x58c] ;  /* 0x0000b180ff0e77ac */ /* 0x000e620008000800 */
[----:B------:R-:W1:Y:S01]  /*2510*/  LDCU UR20, c[0x0][0x59c] ;  /* 0x0000b380ff1477ac */ /* 0x000e620008000800 */
[----:B------:R-:W1:Y:S01]  /*2520*/  LDCU UR19, c[0x0][0x5a0] ;  /* 0x0000b400ff1377ac */ /* 0x000e620008000800 */
[----:B----4-:R-:W-:Y:S01]  /*2530*/  UIMAD UR30, UR36, UR13, UR9 ;  /* 0x0000000d241e72a4 */ /* 0x010fe2000f8e0209 */
[----:B------:R-:W4:Y:S01]  /*2540*/  LDCU.64 UR16, c[0x0][0x590] ;  /* 0x0000b200ff1077ac */ /* 0x000f220008000a00 */
[----:B------:R-:W1:Y:S01]  /*2550*/  LDCU.64 UR6, c[0x0][0x5b8] ;  /* 0x0000b700ff0677ac */ /* 0x000e620008000a00 */
[----:B------:R-:W1:Y:S01]  /*2560*/  LDCU.64 UR4, c[0x0][0x5d0] ;  /* 0x0000ba00ff0477ac */ /* 0x000e620008000a00 */
[----:B------:R-:W-:-:S02]  /*2570*/  UIMAD UR31, UR46, UR12, UR8 ;  /* 0x0000000c2e1f72a4 */ /* 0x000fc4000f8e0208 */
[----:B------:R-:W-:Y:S01]  /*2580*/  UIADD3 UR36, UPT, UPT, UR53, UR15, URZ ;  /* 0x0000000f35247290 */ /* 0x000fe2000fffe0ff */
[----:B------:R-:W-:-:S11]  /*2590*/  UMOV UR21, UR28 ;  /* 0x0000001c00157c82 */ /* 0x000fd60008000000 */
.L_x_36:
[----:B---3--:R-:W-:Y:S01]  /*25a0*/  @!P3 MOV R3, 0x4000 ;  /* 0x000040000003b802 */ /* 0x008fe20000000f00 */
[----:B------:R-:W-:Y:S01]  /*25b0*/  ULEA UR11, UR21, UR29, 0x3 ;  /* 0x0000001d150b7291 */ /* 0x000fe2000f8e18ff */
[----:B--23--:R-:W-:Y:S11]  /*25c0*/  @P0 BRA `(.L_x_31) ;  /* 0x0000000000100947 */ /* 0x00cff60003800000 */
[----:B------:R-:W-:Y:S04]  /*25d0*/  MOV R4, UR23 ;  /* 0x0000001700047c02 */ /* 0x000fe80008000f00 */
[----:B------:R-:W-:Y:S04]  /*25e0*/  SHF.L.U32 R4, R4, 0x1f, RZ ;  /* 0x0000001f04047819 */ /* 0x000fe800000006ff */
[----:B------:R-:W3:Y:S02]  /*25f0*/  SYNCS.PHASECHK.TRANS64.TRYWAIT P0, [UR11+0xd0], R4 ;  /* 0x0000d004ff0075a7 */ /* 0x000ee4000800110b */
[----:B---3--:R-:W-:Y:S05]  /*2600*/  @!P0 BRA `(.L_x_32) ;  /* 0x00000080006c8947 */ /* 0x008fea0003800000 */
.L_x_31:
[----:B------:R3:W-:Y:S01]  /*2610*/  @!P3 SYNCS.ARRIVE.TRANS64 RZ, [UR11], R3 ;  /* 0x00000003ffffb9a7 */ /* 0x0007e2000800000b */
[----:B------:R-:W-:Y:S04]  /*2620*/  ULOP3.LUT UR8, UR38, 0x2, URZ, 0xfc, !UPT ;  /* 0x0000000226087892 */ /* 0x000fe8000f8efcff */
[----:B------:R-:W-:Y:S09]  /*2630*/  UISETP.NE.AND UP0, UPT, UR8, 0x2, UPT ;  /* 0x000000020800788c */ /* 0x000ff2000bf05270 */
[----:B------:R-:W-:Y:S05]  /*2640*/  BRA.U UP0, `(.L_x_33) ;  /* 0x0000000100047547 */ /* 0x000fea000b800000 */
[----:B-1--4-:R-:W-:Y:S05]  /*2650*/  BPT.TRAP 0x1 ;  /* 0x000000040000795c */ /* 0x012fea0000300000 */
.L_x_33:
[----:B------:R-:W-:Y:S04]  /*2660*/  BSSY.RECONVERGENT B0, `(.L_x_34) ;  /* 0x0000003000007945 */ /* 0x000fe80003800200 */
[----:B------:R-:W-:Y:S05]  /*2670*/  @P2 BRA `(.L_x_35) ;  /* 0x0000000000042947 */ /* 0x000fea0003800000 */
[----:B-1--4-:R-:W-:Y:S05]  /*2680*/  BPT.TRAP 0x1 ;  /* 0x000000040000795c */ /* 0x012fea0000300000 */
.L_x_35:
[----:B-1--4-:R-:W-:Y:S05]  /*2690*/  BSYNC.RECONVERGENT B0 ;  /* 0x0000000000007941 */ /* 0x012fea0003800200 */
.L_x_34:
        /* <DEDUP_REMOVED lines=16> */
[----:B------:R1:W2:Y:S01]  /*27a0*/  SYNCS.PHASECHK.TRANS64.TRYWAIT P0, [UR8+0xd0], R0 ;  /* 0x0000d000ff0075a7 */ /* 0x0002a20008001108 */
        /* <DEDUP_REMOVED lines=14> */
[----:B------:R-:W-:Y:S01]  /*2890*/  UIMAD UR9, UR18, UR8, UR9 ;  /* 0x00000008120972a4 */ /* 0x000fe2000f8e0209 */
[----:B------:R-:W-:Y:S01]  /*28a0*/  UMOV UR40, 0x0 ;  /* 0x0000000000287882 */ /* 0x000fe20000000000 */
[----:B------:R-:W-:Y:S01]  /*28b0*/  UMOV UR41, 0x10000000 ;  /* 0x1000000000297882 */ /* 0x000fe20000000000 */
[----:B------:R-:W-:Y:S01]  /*28c0*/  UIADD3 UR8, UPT, UPT, UR21, 0x1e400, URZ ;  /* 0x0001e40015087890 */ /* 0x000fe2000fffe0ff */
[----:B------:R-:W-:Y:S01]  /*28d0*/  UTMALDG.2D.2CTA [UR32], [UR26], desc[UR40] ;  /* 0x000028201a0075b4 */ /* 0x000fe20008209000 */
[----:B------:R-:W-:Y:S02]  /*28e0*/  UIMAD UR12, UR9, UR7, UR5 ;  /* 0x00000007090c72a4 */ /* 0x000fe4000f8e0205 */
[----:B------:R-:W-:Y:S01]  /*28f0*/  UPRMT UR21, UR22, 0x5410, URZ ;  /* 0x0000541016157896 */ /* 0x000fe200080000ff */
[----:B------:R-:W-:Y:S01]  /*2900*/  UMOV UR9, UR33 ;  /* 0x0000002100097c82 */ /* 0x000fe20008000000 */
[----:B------:R-:W-:Y:S07]  /*2910*/  UISETP.NE.AND UP0, UPT, UR15, UR36, UPT ;  /* 0x000000240f00728c */ /* 0x000fee000bf05270 */
[----:B------:R4:W-:Y:S02]  /*2920*/  UTMALDG.4D.IM2COL.2CTA [UR8], [UR24], UR21, desc[UR40] ;  /* 0x00002808180073b4 */ /* 0x0009e40008259015 */
[----:B----4-:R-:W-:Y:S01]  /*2930*/  UMOV UR21, UR28 ;  /* 0x0000001c00157c82 */ /* 0x010fe20008000000 */
[----:B-1----:R-:W-:Y:S05]  /*2940*/  BRA.U UP0, `(.L_x_36) ;  /* 0xfffffffd00147547 */ /* 0x002fea000b83ffff */
.L_x_30:
[----:B---3--:R-:W-:Y:S01]  /*2950*/  SHF.L.U32 R3, R2, 0x1f, RZ ;  /* 0x0000001f02037819 */ /* 0x008fe200000006ff */
[----:B------:R-:W-:-:S03]  /*2960*/  NOP ;  /* 0x0000000000007918 */ /* 0x000fc60000000000 */
[----:B--2---:R-:W2:Y:S02]  /*2970*/  SYNCS.PHASECHK.TRANS64.TRYWAIT P0, [UR29+0x1f0], R3 ;  /* 0x0001f003ff0075a7 */ /* 0x004ea4000800111d */
[----:B--2---:R-:W-:Y:S05]  /*2980*/  @!P0 BRA `(.L_x_37) ;  /* 0x0000007c00a48947 */ /* 0x004fea0003800000 */
.L_x_168:
[----:B------:R-:W3:Y:S01]  /*2990*/  LDS.128 R4, [UR29+0x230] ;  /* 0x0002301dff047984 */ /* 0x000ee20008000c00 */
[----:B------:R-:W-:Y:S02]  /*29a0*/  UIADD3 UR4, UPT, UPT, UR29, 0x1f8, URZ ;  /* 0x000001f81d047890 */ /* 0x000fe4000fffe0ff */
[----:B------:R-:W-:Y:S01]  /*29b0*/  UISETP.GE.AND UP0, UPT, UR39, 0x1, UPT ;  /* 0x000000012700788c */ /* 0x000fe2000bf06270 */
[----:B------:R-:W-:Y:S01]  /*29c0*/  @!PT LDS RZ, [RZ] ;  /* 0x00000000fffff984 */ /* 0x000fe20000000800 */
[----:B------:R-:W-:Y:S01]  /*29d0*/  @!PT LDS RZ, [RZ] ;  /* 0x00000000fffff984 */ /* 0x000fe20000000800 */
[----:B------:R-:W-:Y:S01]  /*29e0*/  @!PT LDS RZ, [RZ] ;  /* 0x00000000fffff984 */ /* 0x000fe20000000800 */
[----:B------:R-:W-:Y:S01]  /*29f0*/  @!PT LDS RZ, [RZ] ;  /* 0x00000000fffff984 */ /* 0x000fe20000000800 */
[----:B------:R4:W-:Y:S06]  /*2a00*/  MEMBAR.ALL.CTA ;  /* 0x0000000000007992 */ /* 0x0009ec0000008000 */
[----:B----4-:R-:W4:Y:S01]  /*2a10*/  FENCE.VIEW.ASYNC.S ;  /* 0x00000000000073c6 */ /* 0x010f220000000000 */
[----:B------:R-:W-:-:S09]  /*2a20*/  UPRMT UR4, URZ, 0x654, UR4 ;  /* 0x00000654ff047896 */ /* 0x000fd20008000004 */
[----:B----4-:R-:W-:Y:S01]  /*2a30*/  SYNCS.ARRIVE.TRANS64.RED.A1T0 RZ, [UR4], RZ ;  /* 0x000000ffffff79a7 */ /* 0x010fe20008100404 */
[----:B---3--:R-:W-:-:S13]  /*2a40*/  LOP3.LUT P0, RZ, R6, 0x1, RZ, 0xc0, !PT ;  /* 0x0000000106ff7812 */ /* 0x008fda000780c0ff */
[----:B------:R-:W-:Y:S01]  /*2a50*/  VOTEU.ANY UP1, P0 ;  /* 0x0000000000ff7886 */ /* 0x000fe20000020100 */
[----:B------:R-:W-:-:S13]  /*2a60*/  PLOP3.LUT P0, PT, PT, PT, UP1, 0x80, 0x8 ;  /* 0x000000000008781c */ /* 0x000fda0003f0f018 */
[----:B--2---:R-:W-:Y:S02]  /*2a70*/  @P0 MOV R0, R4 ;  /* 0x0000000400000202 */ /* 0x004fe40000000f00 */
[----:B------:R-:W-:Y:S02]  /*2a80*/  @P0 LOP3.LUT R4, R5, 0xffff, RZ, 0xc0, !PT ;  /* 0x0000ffff05040812 */ /* 0x000fe400078ec0ff */
[----:B------:R-:W-:Y:S02]  /*2a90*/  @P0 R2UR UR6, R0 ;  /* 0x00000000000602ca */ /* 0x000fe400000e0000 */
[----:B------:R-:W-:-:S11]  /*2aa0*/  @P0 R2UR UR5, R4 ;  /* 0x00000000040502ca */ /* 0x000fd600000e0000 */
[----:B------:R-:W-:Y:S02]  /*2ab0*/  @UP1 UMOV UR45, UR6 ;  /* 0x00000006002d1c82 */ /* 0x000fe40008000000 */
[----:B------:R-:W-:Y:S01]  /*2ac0*/  @UP1 UMOV UR44, UR5 ;  /* 0x00000005002c1c82 */ /* 0x000fe20008000000 */
[----:B------:R-:W-:Y:S05]  /*2ad0*/  BRA.U !UP0, `(.L_x_38) ;  /* 0x0000000108d47547 */ /* 0x000fea000b800000 */
[----:B------:R-:W1:Y:S01]  /*2ae0*/  LDCU.128 UR16, c[0x0][0xb10] ;  /* 0x00016200ff1077ac */ /* 0x000e620008000c00 */
[----:B------:R-:W2:Y:S01]  /*2af0*/  LDCU UR21, c[0x0][0xb20] ;  /* 0x00016400ff1577ac */ /* 0x000ea20008000800 */
[----:B------:R-:W3:Y:S01]  /*2b00*/  LDCU UR20, c[0x0][0xb0c] ;  /* 0x00016180ff1477ac */ /* 0x000ee20008000800 */
[----:B------:R-:W4:Y:S01]  /*2b10*/  LDCU.64 UR8, c[0x0][0xb28] ;  /* 0x00016500ff0877ac */ /* 0x000f220008000a00 */
[----:B------:R-:W-:Y:S02]  /*2b20*/  UISETP.NE.AND UP3, UPT, UR39, 0x1, UPT ;  /* 0x000000012700788c */ /* 0x000fe4000bf65270 */
[----:B-1----:R-:W-:Y:S02]  /*2b30*/  UIMAD.WIDE.U32 UR4, UR48, UR19, URZ ;  /* 0x00000013300472a5 */ /* 0x002fe4000f8e00ff */
[----:B------:R-:W-:Y:S02]  /*2b40*/  UIMAD.WIDE.U32 UR6, UR50, UR16, URZ ;  /* 0x00000010320672a5 */ /* 0x000fe4000f8e00ff */
[----:B------:R-:W-:-:S02]  /*2b50*/  UISETP.NE.AND UP0, UPT, UR18, 0x1, UPT ;  /* 0x000000011200788c */ /* 0x000fc4000bf05270 */
[----:B------:R-:W-:Y:S01]  /*2b60*/  UIMAD.WIDE.U32 UR12, UR44, UR19, URZ ;  /* 0x000000132c0c72a5 */ /* 0x000fe2000f8e00ff */
[----:B------:R-:W-:Y:S01]  /*2b70*/  UMOV UR4, UR5 ;  /* 0x0000000500047c82 */ /* 0x000fe20008000000 */
[----:B---3--:R-:W-:Y:S02]  /*2b80*/  UISETP.NE.AND UP2, UPT, UR20, 0x1, UPT ;  /* 0x000000011400788c */ /* 0x008fe4000bf45270 */
[----:B--2---:R-:W-:Y:S02]  /*2b90*/  USHF.R.U32.HI UR5, URZ, UR21, UR4 ;  /* 0x00000015ff057299 */ /* 0x004fe40008011604 */
[----:B------:R-:W-:Y:S01]  /*2ba0*/  UIMAD.WIDE.U32 UR14, UR45, UR16, URZ ;  /* 0x000000102d0e72a5 */ /* 0x000fe2000f8e00ff */
[----:B------:R-:W-:Y:S01]  /*2bb0*/  UMOV UR4, UR7 ;  /* 0x0000000700047c82 */ /* 0x000fe20008000000 */
[----:B------:R-:W-:Y:S02]  /*2bc0*/  USEL UR5, UR48, UR5, !UP0 ;  /* 0x0000000530057287 */ /* 0x000fe4000c000000 */
[----:B------:R-:W-:-:S02]  /*2bd0*/  USHF.R.U32.HI UR4, URZ, UR17, UR4 ;  /* 0x00000011ff047299 */ /* 0x000fc40008011604 */
[----:B----4-:R-:W-:Y:S02]  /*2be0*/  UIMAD.WIDE.U32 UR10, UR5, UR8, URZ ;  /* 0x00000008050a72a5 */ /* 0x010fe4000f8e00ff */
[----:B------:R-:W-:Y:S01]  /*2bf0*/  USEL UR6, UR50, UR4, !UP2 ;  /* 0x0000000432067287 */ /* 0x000fe2000d000000 */
[----:B------:R-:W-:Y:S02]  /*2c00*/  UMOV UR14, UR15 ;  /* 0x0000000f000e7c82 */ /* 0x000fe40008000000 */
[----:B------:R-:W-:Y:S01]  /*2c10*/  UMOV UR4, UR13 ;  /* 0x0000000d00047c82 */ /* 0x000fe20008000000 */
[----:B------:R-:W-:Y:S01]  /*2c20*/  UIMAD.WIDE.U32 UR12, UR6, UR8, URZ ;  /* 0x00000008060c72a5 */ /* 0x000fe2000f8e00ff */
[----:B------:R-:W-:Y:S01]  /*2c30*/  UMOV UR10, UR11 ;  /* 0x0000000b000a7c82 */ /* 0x000fe20008000000 */
[----:B------:R-:W-:Y:S02]  /*2c40*/  USHF.R.U32.HI UR4, URZ, UR21, UR4 ;  /* 0x00000015ff047299 */ /* 0x000fe40008011604 */
[----:B------:R-:W-:-:S03]  /*2c50*/  @UP3 USHF.R.U32.HI UR5, URZ, UR9, UR10 ;  /* 0x00000009ff053299 */ /* 0x000fc6000801160a */
[----:B------:R-:W-:Y:S01]  /*2c60*/  UMOV UR12, UR13 ;  /* 0x0000000d000c7c82 */ /* 0x000fe20008000000 */
[----:B------:R-:W-:Y:S02]  /*2c70*/  USHF.R.U32.HI UR17, URZ, UR17, UR14 ;  /* 0x00000011ff117299 */ /* 0x000fe4000801160e */
[----:B------:R-:W-:Y:S02]  /*2c80*/  USEL UR4, UR44, UR4, !UP0 ;  /* 0x000000042c047287 */ /* 0x000fe4000c000000 */
[----:B------:R-:W-:Y:S02]  /*2c90*/  @UP3 USHF.R.U32.HI UR6, URZ, UR9, UR12 ;  /* 0x00000009ff063299 */ /* 0x000fe4000801160c */
[----:B------:R-:W-:Y:S02]  /*2ca0*/  UIMAD UR7, UR39, UR5, URZ ;  /* 0x00000005270772a4 */ /* 0x000fe4000f8e02ff */
[----:B------:R-:W-:Y:S02]  /*2cb0*/  USEL UR5, UR45, UR17, !UP2 ;  /* 0x000000112d057287 */ /* 0x000fe4000d000000 */
[----:B------:R-:W-:-:S02]  /*2cc0*/  UIMAD UR12, UR39, UR6, URZ ;  /* 0x00000006270c72a4 */ /* 0x000fc4000f8e02ff */
[----:B------:R-:W-:Y:S02]  /*2cd0*/  UISETP.GE.AND UP0, UPT, UR4, UR7, UPT ;  /* 0x000000070400728c */ /* 0x000fe4000bf06270 */
[----:B------:R-:W-:Y:S02]  /*2ce0*/  UIMAD.WIDE.U32 UR10, UR4, UR8, URZ ;  /* 0x00000008040a72a5 */ /* 0x000fe4000f8e00ff */
[----:B------:R-:W-:Y:S02]  /*2cf0*/  UISETP.GE.OR UP0, UPT, UR5, UR12, UP0 ;  /* 0x0000000c0500728c */ /* 0x000fe40008706670 */
[----:B------:R-:W-:Y:S02]  /*2d00*/  UIMAD.WIDE.U32 UR12, UR5, UR8, URZ ;  /* 0x00000008050c72a5 */ /* 0x000fe4000f8e00ff */
[----:B------:R-:W-:Y:S01]  /*2d10*/  UIADD3 UR10, UPT, UPT, -UR4, URZ, URZ ;  /* 0x000000ff040a7290 */ /* 0x000fe2000fffe1ff */
[----:B------:R-:W-:Y:S01]  /*2d20*/  UMOV UR8, UR11 ;  /* 0x0000000b00087c82 */ /* 0x000fe20008000000 */
[----:B------:R-:W-:-:S02]  /*2d30*/  UIADD3 UR11, UPT, UPT, -UR5, URZ, URZ ;  /* 0x000000ff050b7290 */ /* 0x000fc4000fffe1ff */
[----:B------:R-:W-:-:S03]  /*2d40*/  USHF.R.U32.HI UR8, URZ, UR9, UR8 ;  /* 0x00000009ff087299 */ /* 0x000fc60008011608 */
[----:B------:R-:W-:Y:S01]  /*2d50*/  @!UP0 UMOV UR7, UR13 ;  /* 0x0000000d00078c82 */ /* 0x000fe20008000000 */
[----:B------:R-:W-:Y:S02]  /*2d60*/  UIMAD UR10, UR18, UR10, UR44 ;  /* 0x0000000a120a72a4 */ /* 0x000fe4000f8e022c */
[----:B------:R-:W-:Y:S02]  /*2d70*/  USEL UR8, UR4, UR8, !UP3 ;  /* 0x0000000804087287 */ /* 0x000fe4000d800000 */
[----:B------:R-:W-:Y:S02]  /*2d80*/  @!UP0 USHF.R.U32.HI UR7, URZ, UR9, UR7 ;  /* 0x00000009ff078299 */ /* 0x000fe40008011607 */
[----:B------:R-:W-:Y:S02]  /*2d90*/  UIADD3 UR9, UPT, UPT, -UR8, URZ, URZ ;  /* 0x000000ff08097290 */ /* 0x000fe4000fffe1ff */
[----:B------:R-:W-:Y:S02]  /*2da0*/  @!UP0 USEL UR7, UR5, UR7, !UP3 ;  /* 0x0000000705078287 */ /* 0x000fe4000d800000 */
[----:B------:R-:W-:-:S02]  /*2db0*/  UIMAD UR9, UR39, UR9, UR4 ;  /* 0x00000009270972a4 */ /* 0x000fc4000f8e0204 */
[----:B------:R-:W-:Y:S02]  /*2dc0*/  @!UP0 UIADD3 UR8, UPT, UPT, UR8, -UR7, URZ ;  /* 0x8000000708088290 */ /* 0x000fe4000fffe0ff */
[----:B------:R-:W-:Y:S02]  /*2dd0*/  @!UP0 UIMAD UR7, UR9, UR6, UR7 ;  /* 0x00000006090782a4 */ /* 0x000fe4000f8e0207 */
[----:B------:R-:W-:Y:S02]  /*2de0*/  @!UP0 UIMAD UR4, UR39, UR8, UR5 ;  /* 0x00000008270482a4 */ /* 0x000fe4000f8e0205 */
[----:B------:R-:W-:Y:S02]  /*2df0*/  UIMAD UR6, UR20, UR11, UR45 ;  /* 0x0000000b140672a4 */ /* 0x000fe4000f8e022d */
[----:B------:R-:W-:Y:S01]  /*2e00*/  UIMAD UR44, UR4, UR18, UR10 ;  /* 0x00000012042c72a4 */ /* 0x000fe2000f8e020a */
[----:B------:R-:W-:Y:S02]  /*2e10*/  @!UP0 UMOV UR5, UR7 ;  /* 0x0000000700058c82 */ /* 0x000fe40008000000 */
[----:B------:R-:W-:-:S12]  /*2e20*/  UIMAD UR45, UR5, UR20, UR6 ;  /* 0x00000014052d72a4 */ /* 0x000fd8000f8e0206 */
.L_x_38:
[----:B------:R-:W2:Y:S02]  /*2e30*/  LDCU UR4, c[0x0][0xb30] ;  /* 0x00016600ff0477ac */ /* 0x000ea40008000800 */
[----:B--2---:R-:W-:-:S09]  /*2e40*/  UISETP.NE.AND UP0, UPT, UR4, 0x1, UPT ;  /* 0x000000010400788c */ /* 0x004fd2000bf05270 */
[----:B------:R-:W-:Y:S05]  /*2e50*/  BRA.U UP0, `(.L_x_39) ;  /* 0x0000000100447547 */ /* 0x000fea000b800000 */
[----:B------:R-:W2:Y:S01]  /*2e60*/  LDCU.128 UR8, c[0x0][0xb10] ;  /* 0x00016200ff0877ac */ /* 0x000ea20008000c00 */
[----:B------:R-:W3:Y:S01]  /*2e70*/  LDCU UR12, c[0x0][0xb0c] ;  /* 0x00016180ff0c77ac */ /* 0x000ee20008000800 */
[----:B------:R-:W4:Y:S01]  /*2e80*/  LDCU UR13, c[0x0][0xb20] ;  /* 0x00016400ff0d77ac */ /* 0x000f220008000800 */
[----:B--2---:R-:W-:Y:S02]  /*2e90*/  UIMAD.WIDE.U32 UR6, UR45, UR8, URZ ;  /* 0x000000082d0672a5 */ /* 0x004fe4000f8e00ff */
[----:B------:R-:W-:Y:S02]  /*2ea0*/  UIMAD.WIDE.U32 UR4, UR44, UR11, URZ ;  /* 0x0000000b2c0472a5 */ /* 0x000fe4000f8e00ff */
[----:B---3--:R-:W-:Y:S02]  /*2eb0*/  UISETP.NE.AND UP2, UPT, UR12, 0x1, UPT ;  /* 0x000000010c00788c */ /* 0x008fe4000bf45270 */
[----:B------:R-:W-:Y:S01]  /*2ec0*/  UISETP.NE.AND UP0, UPT, UR10, 0x1, UPT ;  /* 0x000000010a00788c */ /* 0x000fe2000bf05270 */
[----:B------:R-:W-:-:S02]  /*2ed0*/  UMOV UR6, UR7 ;  /* 0x0000000700067c82 */ /* 0x000fc40008000000 */
[----:B------:R-:W-:Y:S01]  /*2ee0*/  UMOV UR4, UR5 ;  /* 0x0000000500047c82 */ /* 0x000fe20008000000 */
[----:B------:R-:W-:Y:S02]  /*2ef0*/  USHF.R.U32.HI UR6, URZ, UR9, UR6 ;  /* 0x00000009ff067299 */ /* 0x000fe40008011606 */
[----:B----4-:R-:W-:Y:S02]  /*2f00*/  USHF.R.U32.HI UR4, URZ, UR13, UR4 ;  /* 0x0000000dff047299 */ /* 0x010fe40008011604 */
[----:B------:R-:W-:Y:S02]  /*2f10*/  USEL UR5, UR45, UR6, !UP2 ;  /* 0x000000062d057287 */ /* 0x000fe4000d000000 */
[----:B------:R-:W-:-:S04]  /*2f20*/  USEL UR4, UR44, UR4, !UP0 ;  /* 0x000000042c047287 */ /* 0x000fc8000c000000 */
[----:B------:R-:W-:Y:S02]  /*2f30*/  UIADD3 UR6, UPT, UPT, UR5, -UR4, URZ ;  /* 0x8000000405067290 */ /* 0x000fe4000fffe0ff */
[----:B------:R-:W-:Y:S02]  /*2f40*/  UIADD3 UR4, UPT, UPT, -UR5, UR4, URZ ;  /* 0x0000000405047290 */ /* 0x000fe4000fffe1ff */
[----:B------:R-:W-:Y:S02]  /*2f50*/  UIMAD UR44, UR6, UR10, UR44 ;  /* 0x0000000a062c72a4 */ /* 0x000fe4000f8e022c */
[----:B------:R-:W-:-:S12]  /*2f60*/  UIMAD UR45, UR4, UR12, UR45 ;  /* 0x0000000c042d72a4 */ /* 0x000fd8000f8e022d */
.L_x_39:
[----:B------:R-:W-:Y:S02]  /*2f70*/  R2UR UR5, R52 ;  /* 0x00000000340572ca */ /* 0x000fe400000e0000 */
[----:B------:R-:W-:Y:S02]  /*2f80*/  R2UR UR4, R51 ;  /* 0x00000000330472ca */ /* 0x000fe400000e0000 */
[----:B------:R-:W-:Y:S02]  /*2f90*/  PLOP3.LUT P1, PT, PT, PT, PT, 0x80, 0x8 ;  /* 0x000000000008781c */ /* 0x000fe40003f2f070 */
[----:B------:R-:W-:-:S07]  /*2fa0*/  LOP3.LUT R2, R2, 0x1, RZ, 0x3c, !PT ;  /* 0x0000000102027812 */ /* 0x000fce00078e3cff */
[----:B------:R-:W-:Y:S02]  /*2fb0*/  UIADD3 UR21, UPT, UPT, UR45, UR5, URZ ;  /* 0x000000052d157290 */ /* 0x000fe4000fffe0ff */
[----:B------:R-:W-:Y:S01]  /*2fc0*/  UIADD3 UR19, UPT, UPT, UR44, UR4, URZ ;  /* 0x000000042c137290 */ /* 0x000fe2000fffe0ff */
[----:B------:R-:W-:Y:S11]  /*2fd0*/  BRA.U UP1, `(.L_x_40) ;  /* 0xffffffe901b07547 */ /* 0x000ff6000b83ffff */
[----:B------:R-:W-:Y:S01]  /*2fe0*/  UIADD3 UR29, UPT, UPT, UR29, 0xd0, URZ ;  /* 0x000000d01d1d7890 */ /* 0x000fe2000fffe0ff */
[----:B------:R-:W-:-:S03]  /*2ff0*/  MOV R2, UR23 ;  /* 0x0000001700027c02 */ /* 0x000fc60008000f00 */
[----:B------:R-:W-:Y:S01]  /*3000*/  ULEA UR4, UR28, UR29, 0x3 ;  /* 0x0000001d1c047291 */ /* 0x000fe2000f8e18ff */
[----:B------:R-:W-:-:S08]  /*3010*/  SHF.L.U32 R2, R2, 0x1f, RZ ;  /* 0x0000001f02027819 */ /* 0x000fd000000006ff */
[----:B------:R-:W2:Y:S02]  /*3020*/  SYNCS.PHASECHK.TRANS64.TRYWAIT P0, [UR4], R2 ;  /* 0x00000002ff0075a7 */ /* 0x000ea40008001104 */
[----:B--2---:R-:W-:Y:S05]  /*3030*/  @!P0 BRA `(.L_x_41) ;  /* 0x0000007800108947 */ /* 0x004fea0003800000 */
.L_x_170:
[----:B------:R-:W-:-:S04]  /*3040*/  UIADD3 UR4, UPT, UPT, UR28, 0x1, URZ ;  /* 0x000000011c047890 */ /* 0x000fc8000fffe0ff */
[----:B------:R-:W-:-:S04]  /*3050*/  UISETP.NE.AND UP0, UPT, UR4, 0x1a, UPT ;  /* 0x0000001a0400788c */ /* 0x000fc8000bf05270 */
[----:B------:R-:W-:Y:S02]  /*3060*/  USEL UR5, URZ, 0x1, UP0 ;  /* 0x00000001ff057887 */ /* 0x000fe40008000000 */
[----:B------:R-:W-:Y:S02]  /*3070*/  USEL UR4, UR4, URZ, UP0 ;  /* 0x000000ff04047287 */ /* 0x000fe40008000000 */
[----:B------:R-:W-:Y:S02]  /*3080*/  ULOP3.LUT UR6, UR23, UR5, URZ, 0x3c, !UPT ;  /* 0x0000000517067292 */ /* 0x000fe4000f8e3cff */
[----:B------:R-:W-:-:S04]  /*3090*/  ULEA UR5, UR4, UR29, 0x3 ;  /* 0x0000001d04057291 */ /* 0x000fc8000f8e18ff */
[----:B--2---:R-:W-:-:S04]  /*30a0*/  MOV R2, UR6 ;  /* 0x0000000600027c02 */ /* 0x004fc80008000f00 */
[----:B------:R-:W-:-:S04]  /*30b0*/  SHF.L.U32 R2, R2, 0x1f, RZ ;  /* 0x0000001f02027819 */ /* 0x000fc800000006ff */
[----:B------:R-:W2:Y:S02]  /*30c0*/  SYNCS.PHASECHK.TRANS64.TRYWAIT P0, [UR5], R2 ;  /* 0x00000002ff0075a7 */ /* 0x000ea40008001105 */
[----:B--2---:R-:W-:Y:S05]  /*30d0*/  @!P0 BRA `(.L_x_42) ;  /* 0x0000007800008947 */ /* 0x004fea0003800000 */
.L_x_172:
        /* <DEDUP_REMOVED lines=10> */
.L_x_174:
        /* <DEDUP_REMOVED lines=10> */
.L_x_176:
        /* <DEDUP_REMOVED lines=10> */
.L_x_178:
        /* <DEDUP_REMOVED lines=10> */
.L_x_180:
        /* <DEDUP_REMOVED lines=10> */
.L_x_182:
        /* <DEDUP_REMOVED lines=10> */
.L_x_184:
        /* <DEDUP_REMOVED lines=10> */
.L_x_186:
        /* <DEDUP_REMOVED lines=10> */
.L_x_188:
        /* <DEDUP_REMOVED lines=10> */
.L_x_190:
        /* <DEDUP_REMOVED lines=10> */
.L_x_192:
        /* <DEDUP_REMOVED lines=10> */
.L_x_194:
        /* <DEDUP_REMOVED lines=10> */
.L_x_196:
        /* <DEDUP_REMOVED lines=10> */
.L_x_198:
        /* <DEDUP_REMOVED lines=10> */
.L_x_200:
        /* <DEDUP_REMOVED lines=10> */
.L_x_202:
        /* <DEDUP_REMOVED lines=10> */
.L_x_204:
        /* <DEDUP_REMOVED lines=10> */
.L_x_206:
        /* <DEDUP_REMOVED lines=10> */
.L_x_208:
        /* <DEDUP_REMOVED lines=10> */
.L_x_210:
        /* <DEDUP_REMOVED lines=10> */
.L_x_212:
        /* <DEDUP_REMOVED lines=10> */
.L_x_214:
        /* <DEDUP_REMOVED lines=10> */
.L_x_216:
        /* <DEDUP_REMOVED lines=10> */
.L_x_218:
[----:B------:R-:W-:-:S04]  /*3f40*/  UIADD3 UR4, UPT, UPT, UR4, 0x1, URZ ;  /* 0x0000000104047890 */ /* 0x000fc8000fffe0ff */
[----:B------:R-:W-:-:S04]  /*3f50*/  UISETP.NE.AND UP0, UPT, UR4, 0x1a, UPT ;  /* 0x0000001a0400788c */ /* 0x000fc8000bf05270 */
[----:B------:R-:W-:Y:S02]  /*3f60*/  USEL UR5, URZ, 0x1, UP0 ;  /* 0x00000001ff057887 */ /* 0x000fe40008000000 */
[----:B------:R-:W-:Y:S02]  /*3f70*/  USEL UR4, UR4, URZ, UP0 ;  /* 0x000000ff04047287 */ /* 0x000fe40008000000 */
[----:B------:R-:W-:Y:S02]  /*3f80*/  ULOP3.LUT UR5, UR6, UR5, URZ, 0x3c, !UPT ;  /* 0x0000000506057292 */ /* 0x000fe4000f8e3cff */
[----:B------:R-:W-:-:S04]  /*3f90*/  ULEA UR4, UR4, UR29, 0x3 ;  /* 0x0000001d04047291 */ /* 0x000fc8000f8e18ff */
[----:B--2---:R-:W-:Y:S02]  /*3fa0*/  IMAD.U32 R2, RZ, RZ, UR5 ;  /* 0x00000005ff027e24 */ /* 0x004fe4000f8e00ff */
[----:B------:R-:W-:-:S03]  /*3fb0*/  MOV R0, UR4 ;  /* 0x0000000400007c02 */ /* 0x000fc60008000f00 */
[----:B------:R-:W-:-:S07]  /*3fc0*/  SHF.L.U32 R2, R2, 0x1f, RZ ;  /* 0x0000001f02027819 */ /* 0x000fce00000006ff */
.L_x_66:
[----:B--2---:R2:W3:Y:S02]  /*3fd0*/  SYNCS.PHASECHK.TRANS64.TRYWAIT P0, [R0+URZ], R2 ;  /* 0x00000002000075a7 */ /* 0x0044e400080011ff */
[----:B---3--:R-:W-:Y:S05]  /*3fe0*/  @!P0 NANOSLEEP.SYNCS 0x989680 ;  /* 0x009896800000895d */ /* 0x008fea0003900000 */
[----:B------:R-:W3:Y:S02]  /*3ff0*/  @!P0 SYNCS.PHASECHK.TRANS64 P0, [R0+URZ], R2 ;  /* 0x00000002000085a7 */ /* 0x000ee400080010ff */
[----:B-1-3--:R-:W-:Y:S05]  /*4000*/  @P0 EXIT ;  /* 0x000000000000094d */ /* 0x00afea0003800000 */
[----:B------:R-:W-:Y:S05]  /*4010*/  BRA `(.L_x_66) ;  /* 0xfffffffc00ec7947 */ /* 0x000fea000383ffff */
.L_x_22:
[----:B------:R-:W2:Y:S02]  /*4020*/  S2UR UR4, SR_CgaCtaId ;  /* 0x00000000000479c3 */ /* 0x000ea40000008800 */
[----:B--2---:R-:W-:-:S04]  /*4030*/  UISETP.NE.AND UP0, UPT, UR4, URZ, UPT ;  /* 0x000000ff0400728c */ /* 0x004fc8000bf05270 */
[----:B------:R-:W-:-:S09]  /*4040*/  UISETP.NE.OR UP0, UPT, UR18, 0x1, UP0 ;  /* 0x000000011200788c */ /* 0x000fd20008705670 */
[----:B------:R-:W-:Y:S05]  /*4050*/  BRA.U UP0, `(.L_x_67) ;  /* 0x0000000100b47547 */ /* 0x000fea000b800000 */
[----:B------:R-:W2:Y:S01]  /*4060*/  S2UR UR5, SR_CgaCtaId ;  /* 0x00000000000579c3 */ /* 0x000ea20000008800 */
[----:B------:R-:W-:Y:S01]  /*4070*/  UMOV UR4, 0x400 ;  /* 0x0000040000047882 */ /* 0x000fe20000000000 */
[----:B------:R-:W-:Y:S01]  /*4080*/  HFMA2 R2, -RZ, RZ, 0, 5.9604644775390625e-08 ;  /* 0x00000001ff027431 */ /* 0x000fe200000001ff */
[----:B------:R-:W-:Y:S01]  /*4090*/  ISETP.GE.U32.AND P0, PT, R3, 0x2, PT ;  /* 0x000000020300780c */ /* 0x000fe20003f06070 */
[----:B------:R-:W-:Y:S01]  /*40a0*/  IMAD.MOV.U32 R8, RZ, RZ, RZ ;  /* 0x000000ffff087224 */ /* 0x000fe200078e00ff */
[----:B--2---:R-:W-:-:S04]  /*40b0*/  ULEA UR4, UR5, UR4, 0x18 ;  /* 0x0000000405047291 */ /* 0x004fc8000f8ec0ff */
[----:B------:R-:W-:Y:S02]  /*40c0*/  UIADD3 UR5, UPT, UPT, UR4, 0x1f8, URZ ;  /* 0x000001f804057890 */ /* 0x000fe4000fffe0ff */
[----:B------:R-:W-:Y:S02]  /*40d0*/  UIADD3 UR8, UPT, UPT, UR4, 0x1f0, URZ ;  /* 0x000001f004087890 */ /* 0x000fe4000fffe0ff */
[----:B------:R-:W-:-:S12]  /*40e0*/  UPRMT UR5, URZ, 0x654, UR5 ;  /* 0x00000654ff057896 */ /* 0x000fd80008000005 */
.L_x_70:
[----:B------:R-:W-:Y:S01]  /*40f0*/  SHF.L.U32 R6, R2, 0x1f, RZ ;  /* 0x0000001f02067819 */ /* 0x000fe200000006ff */
[----:B------:R-:W-:Y:S02]  /*4100*/  IMAD.U32 R4, RZ, RZ, UR8 ;  /* 0x00000008ff047e24 */ /* 0x000fe4000f8e00ff */
[----:B------:R-:W-:Y:S01]  /*4110*/  @!P0 IMAD.MOV.U32 R5, RZ, RZ, 0x10 ;  /* 0x00000010ff058424 */ /* 0x000fe200078e00ff */
[----:B------:R-:W2:Y:S02]  /*4120*/  SYNCS.PHASECHK.TRANS64.TRYWAIT P1, [UR4+0x1f8], R6 ;  /* 0x0001f806ff0075a7 */ /* 0x000ea40008021104 */
[----:B------:R-:W-:-:S04]  /*4130*/  PRMT R4, R3, 0x654, R4 ;  /* 0x0000065403047816 */ /* 0x000fc80000000004 */
[----:B------:R-:W-:Y:S01]  /*4140*/  SEL R0, R4, R0, !P0 ;  /* 0x0000000004007207 */ /* 0x000fe20004000000 */
[----:B--2---:R-:W-:Y:S06]  /*4150*/  @!P1 BRA `(.L_x_68) ;  /* 0x0000007000209947 */ /* 0x004fec0003800000 */
.L_x_220:
[----:B------:R-:W-:Y:S01]  /*4160*/  UIADD3 UR6, UPT, UPT, UR4, 0x230, URZ ;  /* 0x0000023004067890 */ /* 0x000fe2000fffe0ff */
[----:B------:R3:W-:Y:S01]  /*4170*/  @!P0 SYNCS.ARRIVE.TRANS64.RED RZ, [R0+URZ], R5 ;  /* 0x0000000500ff89a7 */ /* 0x0007e200080004ff */
[----:B------:R-:W-:Y:S01]  /*4180*/  UIADD3 UR7, UPT, UPT, UR4, 0x1f0, URZ ;  /* 0x000001f004077890 */ /* 0x000fe2000fffe0ff */
[----:B------:R-:W-:-:S08]  /*4190*/  LOP3.LUT R2, R2, 0x1, RZ, 0x3c, !PT ;  /* 0x0000000102027812 */ /* 0x000fd000078e3cff */
[----:B------:R-:W-:Y:S06]  /*41a0*/  UGETNEXTWORKID.BROADCAST [UR6], [UR7] ;  /* 0x00000000060073ca */ /* 0x000fec0008000100 */
[----:B---3--:R-:W-:-:S04]  /*41b0*/  SHF.L.U32 R5, R8, 0x1f, RZ ;  /* 0x0000001f08057819 */ /* 0x008fc800000006ff */
[----:B------:R-:W3:Y:S02]  /*41c0*/  SYNCS.PHASECHK.TRANS64.TRYWAIT P1, [UR4+0x1f0], R5 ;  /* 0x0001f005ff0075a7 */ /* 0x000ee40008021104 */
[----:B---3--:R-:W-:Y:S05]  /*41d0*/  @!P1 BRA `(.L_x_69) ;  /* 0x0000007000189947 */ /* 0x008fea0003800000 */
.L_x_222:
[----:B--2---:R-:W2:Y:S01]  /*41e0*/  LDS.128 R4, [UR4+0x230] ;  /* 0x00023004ff047984 */ /* 0x004ea20008000c00 */
[----:B------:R-:W-:Y:S01]  /*41f0*/  LOP3.LUT R8, R8, 0x1, RZ, 0x3c, !PT ;  /* 0x0000000108087812 */ /* 0x000fe200078e3cff */
[----:B------:R-:W-:Y:S01]  /*4200*/  @!PT LDS RZ, [RZ] ;  /* 0x00000000fffff984 */ /* 0x000fe20000000800 */
[----:B------:R-:W-:Y:S01]  /*4210*/  @!PT LDS RZ, [RZ] ;  /* 0x00000000fffff984 */ /* 0x000fe20000000800 */
[----:B------:R-:W-:Y:S01]  /*4220*/  @!PT LDS RZ, [RZ] ;  /* 0x00000000fffff984 */ /* 0x000fe20000000800 */
[----:B------:R-:W-:Y:S01]  /*4230*/  @!PT LDS RZ, [RZ] ;  /* 0x00000000fffff984 */ /* 0x000fe20000000800 */
[----:B------:R3:W-:Y:S06]  /*4240*/  MEMBAR.ALL.CTA ;  /* 0x0000000000007992 */ /* 0x0007ec0000008000 */
[----:B---3--:R-:W3:Y:S02]  /*4250*/  FENCE.VIEW.ASYNC.S ;  /* 0x00000000000073c6 */ /* 0x008ee40000000000 */
[----:B---3--:R-:W-:Y:S01]  /*4260*/  SYNCS.ARRIVE.TRANS64.RED.A1T0 RZ, [UR5], RZ ;  /* 0x000000ffffff79a7 */ /* 0x008fe20008100405 */
[----:B--2---:R-:W-:-:S13]  /*4270*/  LOP3.LUT P1, RZ, R6, 0x1, RZ, 0xc0, !PT ;  /* 0x0000000106ff7812 */ /* 0x004fda000782c0ff */
[----:B------:R-:W-:Y:S05]  /*4280*/  @P1 BRA `(.L_x_70) ;  /* 0xfffffffc00981947 */ /* 0x000fea000383ffff */
[----:B------:R-:W-:-:S04]  /*4290*/  SHF.L.U32 R0, R2, 0x1f, RZ ;  /* 0x0000001f02007819 */ /* 0x000fc800000006ff */
[----:B------:R-:W2:Y:S02]  /*42a0*/  SYNCS.PHASECHK.TRANS64 P0, [UR4+0x1f8], R0 ;  /* 0x0001f800ff0075a7 */ /* 0x000ea40008001004 */
[----:B-12---:R-:W-:Y:S05]  /*42b0*/  @P0 EXIT ;  /* 0x000000000000094d */ /* 0x006fea0003800000 */
[----:B------:R-:W-:-:S07]  /*42c0*/  MOV R0, UR4 ;  /* 0x0000000400007c02 */ /* 0x000fce0008000f00 */
.L_x_71:
[----:B-1----:R-:W-:-:S04]  /*42d0*/  SHF.L.U32 R3, R2, 0x1f, RZ ;  /* 0x0000001f02037819 */ /* 0x002fc800000006ff */
[----:B------:R1:W2:Y:S03]  /*42e0*/  SYNCS.PHASECHK.TRANS64.TRYWAIT P0, [R0+URZ+0x1f8], R3 ;  /* 0x0001f803000075a7 */ /* 0x0002a600080011ff */
[----:B--2---:R-:W-:Y:S05]  /*42f0*/  @!P0 NANOSLEEP.SYNCS 0x989680 ;  /* 0x009896800000895d */ /* 0x004fea0003900000 */
[----:B------:R-:W2:Y:S02]  /*4300*/  @!P0 SYNCS.PHASECHK.TRANS64 P0, [R0+URZ+0x1f8], R3 ;  /* 0x0001f803000085a7 */ /* 0x000ea400080010ff */
[----:B--2---:R-:W-:Y:S05]  /*4310*/  @P0 EXIT ;  /* 0x000000000000094d */ /* 0x004fea0003800000 */
[----:B------:R-:W-:Y:S05]  /*4320*/  BRA `(.L_x_71) ;  /* 0xfffffffc00e87947 */ /* 0x000fea000383ffff */
.L_x_67:
[----:B------:R-:W-:Y:S05]  /*4330*/  BRA.U UP4, `(.L_x_72) ;  /* 0x00000011045c7547 */ /* 0x000fea000b800000 */
[----:B------:R-:W2:Y:S01]  /*4340*/  S2UR UR4, SR_CgaCtaId ;  /* 0x00000000000479c3 */ /* 0x000ea20000008800 */
[----:B------:R-:W-:Y:S01]  /*4350*/  UMOV UR5, 0x40 ;  /* 0x0000004000057882 */ /* 0x000fe20000000000 */
[----:B------:R-:W-:Y:S01]  /*4360*/  NOP ;  /* 0x0000000000007918 */ /* 0x000fe20000000000 */
[----:B------:R-:W-:Y:S01]  /*4370*/  UMOV UR6, 0x400 ;  /* 0x0000040000067882 */ /* 0x000fe20000000000 */
[----:B--2---:R-:W-:Y:S02]  /*4380*/  ULEA UR5, UR4, UR5, 0x18 ;  /* 0x0000000504057291 */ /* 0x004fe4000f8ec0ff */
[----:B------:R-:W-:-:S07]  /*4390*/  ULEA UR6, UR4, UR6, 0x18 ;  /* 0x0000000604067291 */ /* 0x000fce000f8ec0ff */
[----:B------:R-:W2:Y:S02]  /*43a0*/  LDS.U8 R3, [UR5+0x1c] ;  /* 0x00001c05ff037984 */ /* 0x000ea40008000000 */
[----:B--2---:R-:W-:-:S13]  /*43b0*/  ISETP.NE.AND P0, PT, R3, RZ, PT ;  /* 0x000000ff0300720c */ /* 0x004fda0003f05270 */
[----:B------:R-:W-:Y:S05]  /*43c0*/  @P0 BRA `(.L_x_73) ;  /* 0x0000000400080947 */ /* 0x000fea0003800000 */
[----:B------:R-:W-:Y:S02]  /*43d0*/  UISETP.NE.U32.AND UP1, UPT, UR33, 0x1, UPT ;  /* 0x000000012100788c */ /* 0x000fe4000bf25070 */
[----:B------:R-:W-:-:S07]  /*43e0*/  UIADD3 UR7, UPT, UPT, UR5, 0x8, URZ ;  /* 0x0000000805077890 */ /* 0x000fce000fffe0ff */
[----:B------:R-:W-:Y:S05]  /*43f0*/  BRA.U !UP1, `(.L_x_74) ;  /* 0x00000001099c7547 */ /* 0x000fea000b800000 */
[----:B------:R-:W-:Y:S01]  /*4400*/  ELECT P0, URZ, PT ;  /* 0x0000000000ff782f */ /* 0x000fe20003800000 */
[----:B------:R-:W-:-:S12]  /*4410*/  BSSY B0, `(.L_x_74) ;  /* 0x0000025000007945 */ /* 0x000fd80003800000 */
[----:B------:R-:W-:Y:S05]  /*4420*/  @!P0 BRA `(.L_x_75) ;  /* 0x00000000008c8947 */ /* 0x000fea0003800000 */
[----:B------:R-:W-:-:S05]  /*4430*/  UMOV UR4, 0x10 ;  /* 0x0000001000047882 */ /* 0x000fca0000000000 */
[----:B------:R-:W-:Y:S04]  /*4440*/  DEPBAR.LE SB2, 0x36 ;  /* 0x0000ad800000791a */ /* 0x000fe80000000000 */
[----:B------:R-:W2:Y:S02]  /*4450*/  UTCATOMSWS.2CTA.FIND_AND_SET.ALIGN UP0, UR4, UR4 ;  /* 0x00000004000475e3 */ /* 0x000ea40008200800 */
[----:B--2---:R-:W-:Y:S01]  /*4460*/  MOV R10, UR4 ;  /* 0x00000004000a7c02 */ /* 0x004fe20008000f00 */
[----:B------:R-:W-:Y:S06]  /*4470*/  BRA.U UP0, `(.L_x_76) ;  /* 0x0000000100187547 */ /* 0x000fec000b800000 */
.L_x_77:
[----:B------:R-:W-:Y:S05]  /*4480*/  NANOSLEEP 0x64 ;  /* 0x000000640000795d */ /* 0x000fea0003800000 */
[----:B------:R-:W-:-:S05]  /*4490*/  UMOV UR4, 0x10 ;  /* 0x0000001000047882 */ /* 0x000fca0000000000 */
[----:B------:R-:W-:Y:S04]  /*44a0*/  DEPBAR.LE SB2, 0x36 ;  /* 0x0000ad800000791a */ /* 0x000fe80000000000 */
[----:B------:R-:W2:Y:S02]  /*44b0*/  UTCATOMSWS.2CTA.FIND_AND_SET.ALIGN UP0, UR4, UR4 ;  /* 0x00000004000475e3 */ /* 0x000ea40008200800 */
[----:B--2---:R-:W-:Y:S01]  /*44c0*/  MOV R10, UR4 ;  /* 0x00000004000a7c02 */ /* 0x004fe20008000f00 */
[----:B------:R-:W-:Y:S05]  /*44d0*/  BRA.U !UP0, `(.L_x_77) ;  /* 0xfffffffd08e87547 */ /* 0x000fea000b83ffff */
.L_x_76:
[----:B------:R-:W2:Y:S01]  /*44e0*/  LDS R6, [UR5+0x10] ;  /* 0x00001005ff067984 */ /* 0x000ea20008000800 */
[----:B------:R-:W-:Y:S01]  /*44f0*/  IMAD.U32 R3, RZ, RZ, UR6 ;  /* 0x00000006ff037e24 */ /* 0x000fe2000f8e00ff */
[----:B------:R-:W-:-:S03]  /*4500*/  MOV R4, UR32 ;  /* 0x0000002000047c02 */ /* 0x000fc60008000f00 */
[----:B------:R-:W-:Y:S01]  /*4510*/  VIADD R3, R3, 0x240 ;  /* 0x0000024003037836 */ /* 0x000fe20000000000 */
[----:B--2---:R-:W-:-:S04]  /*4520*/  SHF.L.U32 R6, R6, 0x1f, RZ ;  /* 0x0000001f06067819 */ /* 0x004fc800000006ff */
[----:B------:R-:W2:Y:S02]  /*4530*/  SYNCS.PHASECHK.TRANS64.TRYWAIT P0, [UR5+0x8], R6 ;  /* 0x00000806ff0075a7 */ /* 0x000ea40008001105 */
[----:B--2---:R-:W-:Y:S05]  /*4540*/  @P0 BRA `(.L_x_78) ;  /* 0x0000000000080947 */ /* 0x004fea0003800000 */
[----:B------:R-:W2:Y:S02]  /*4550*/  SYNCS.PHASECHK.TRANS64.TRYWAIT P0, [UR5+0x8], R6 ;  /* 0x00000806ff0075a7 */ /* 0x000ea40008001105 */
[----:B--2---:R-:W-:Y:S05]  /*4560*/  @!P0 BRA `(.L_x_79) ;  /* 0x0000006c004c8947 */ /* 0x004fea0003800000 */
.L_x_78:
[----:B------:R-:W-:Y:S01]  /*4570*/  PRMT R4, R4, 0x654, R3 ;  /* 0x0000065404047816 */ /* 0x000fe20000000003 */
[----:B------:R-:W-:Y:S01]  /*4580*/  HFMA2 R3, -RZ, RZ, 0, 5.9604644775390625e-08 ;  /* 0x00000001ff037431 */ /* 0x000fe200000001ff */
[----:B------:R-:W-:Y:S01]  /*4590*/  UPRMT UR4, UR32, 0x654, UR7 ;  /* 0x0000065420047896 */ /* 0x000fe20008000007 */
[----:B------:R-:W-:Y:S02]  /*45a0*/  IMAD.MOV.U32 R8, RZ, RZ, 0xffff ;  /* 0x0000ffffff087424 */ /* 0x000fe400078e00ff */
[----:B--2---:R-:W-:Y:S02]  /*45b0*/  IMAD.MOV.U32 R6, RZ, RZ, 0x4 ;  /* 0x00000004ff067424 */ /* 0x004fe400078e00ff */
[----:B------:R-:W-:Y:S01]  /*45c0*/  IMAD.SHL.U32 R9, R10, 0x20, RZ ;  /* 0x000000200a097824 */ /* 0x000fe200078e00ff */
[----:B------:R-:W-:Y:S02]  /*45d0*/  MOV R5, UR4 ;  /* 0x0000000400057c02 */ /* 0x000fe40008000f00 */
[-C--:B------:R-:W-:Y:S01]  /*45e0*/  SHF.L.U32 R8, R8, R10.reuse, RZ ;  /* 0x0000000a08087219 */ /* 0x080fe200000006ff */
[----:B------:R2:W-:Y:S01]  /*45f0*/  SYNCS.ARRIVE.TRANS64.RED RZ, [UR4], R6 ;  /* 0x00000006ffff79a7 */ /* 0x0005e20008000404 */
[----:B------:R-:W-:Y:S01]  /*4600*/  SHF.L.U32 R7, R3, R10, RZ ;  /* 0x0000000a03077219 */ /* 0x000fe200000006ff */
[----:B------:R2:W-:Y:S04]  /*4610*/  STS [UR6+0x240], R9 ;  /* 0x00024009ff007988 */ /* 0x0005e80008000806 */
[----:B------:R2:W-:Y:S04]  /*4620*/  STAS [R4.64], R10 ;  /* 0x0000000a04007dbd */ /* 0x0005e8000c0008ff */
[----:B------:R2:W-:Y:S04]  /*4630*/  ATOMS.OR RZ, [UR5+0x14], R8 ;  /* 0x00001408ffff798c */ /* 0x0005e8000b000005 */
[----:B------:R2:W-:Y:S04]  /*4640*/  ATOMS.OR RZ, [UR5+0x18], R7 ;  /* 0x00001807ffff798c */ /* 0x0005e8000b000005 */
[----:B------:R2:W-:Y:S02]  /*4650*/  ATOMS.XOR RZ, [UR5+0x10], R3 ;  /* 0x00001003ffff798c */ /* 0x0005e4000b800005 */
.L_x_75:
[----:B-1----:R-:W-:Y:S05]  /*4660*/  BSYNC B0 ;  /* 0x0000000000007941 */ /* 0x002fea0003800000 */
.L_x_74:
[----:B------:R-:W-:Y:S05]  /*4670*/  BRA.U UP1, `(.L_x_80) ;  /* 0x00000001016c7547 */ /* 0x000fea000b800000 */
[----:B------:R-:W-:-:S03]  /*4680*/  UMOV UR4, 0xffffffff ;  /* 0xffffffff00047882 */ /* 0x000fc60000000000 */
[----:B------:R-:W-:Y:S05]  /*4690*/  BRA.DIV UR4, `(.L_x_81) ;  /* 0x0000006e04187947 */ /* 0x000fea000b800000 */
[----:B------:R-:W-:-:S13]  /*46a0*/  ELECT P6, URZ, PT ;  /* 0x0000000000ff782f */ /* 0x000fda00038c0000 */
.L_x_225:
[----:B------:R-:W-:Y:S05]  /*46b0*/  @!P6 BRA `(.L_x_80) ;  /* 0x00000000005ce947 */ /* 0x000fea0003800000 */
[----:B--2---:R-:W2:Y:S02]  /*46c0*/  LDS R4, [UR5+0x10] ;  /* 0x00001005ff047984 */ /* 0x004ea40008000800 */
[----:B--2---:R-:W-:-:S04]  /*46d0*/  SHF.L.U32 R4, R4, 0x1f, RZ ;  /* 0x0000001f04047819 */ /* 0x004fc800000006ff */
[----:B------:R-:W2:Y:S02]  /*46e0*/  SYNCS.PHASECHK.TRANS64.TRYWAIT P0, [UR5+0x8], R4 ;  /* 0x00000804ff0075a7 */ /* 0x000ea40008001105 */
[----:B--2---:R-:W-:Y:S05]  /*46f0*/  @P0 BRA `(.L_x_82) ;  /* 0x0000000000080947 */ /* 0x004fea0003800000 */
[----:B------:R-:W2:Y:S02]  /*4700*/  SYNCS.PHASECHK.TRANS64.TRYWAIT P0, [UR5+0x8], R4 ;  /* 0x00000804ff0075a7 */ /* 0x000ea40008001105 */
[----:B--2---:R-:W-:Y:S05]  /*4710*/  @!P0 BRA `(.L_x_83) ;  /* 0x0000006c00188947 */ /* 0x004fea0003800000 */
.L_x_82:
[----:B------:R-:W3:Y:S01]  /*4720*/  LDS R6, [UR6+0x240] ;  /* 0x00024006ff067984 */ /* 0x000ee20008000800 */
[----:B--2---:R-:W-:Y:S02]  /*4730*/  HFMA2 R3, -RZ, RZ, 0, 5.9604644775390625e-08 ;  /* 0x00000001ff037431 */ /* 0x004fe400000001ff */
[----:B------:R-:W-:Y:S01]  /*4740*/  IMAD.MOV.U32 R4, RZ, RZ, 0xffff ;  /* 0x0000ffffff047424 */ /* 0x000fe200078e00ff */
[----:B------:R-:W-:Y:S01]  /*4750*/  UPRMT UR4, UR32, 0x654, UR7 ;  /* 0x0000065420047896 */ /* 0x000fe20008000007 */
[----:B---3--:R-:W-:-:S03]  /*4760*/  IMAD.SHL.U32 R5, R6, 0x20, RZ ;  /* 0x0000002006057824 */ /* 0x008fc600078e00ff */
[-C--:B------:R-:W-:Y:S02]  /*4770*/  SHF.L.U32 R4, R4, R6.reuse, RZ ;  /* 0x0000000604047219 */ /* 0x080fe400000006ff */
[----:B------:R-:W-:Y:S01]  /*4780*/  SHF.L.U32 R6, R3, R6, RZ ;  /* 0x0000000603067219 */ /* 0x000fe200000006ff */
[----:B------:R3:W-:Y:S04]  /*4790*/  STS [UR6+0x240], R5 ;  /* 0x00024005ff007988 */ /* 0x0007e80008000806 */
[----:B------:R3:W-:Y:S04]  /*47a0*/  ATOMS.OR RZ, [UR5+0x14], R4 ;  /* 0x00001404ffff798c */ /* 0x0007e8000b000005 */
[----:B------:R3:W-:Y:S01]  /*47b0*/  ATOMS.OR RZ, [UR5+0x18], R6 ;  /* 0x00001806ffff798c */ /* 0x0007e2000b000005 */
[----:B------:R-:W-:Y:S03]  /*47c0*/  SYNCS.ARRIVE.TRANS64.RED.A1T0 RZ, [UR4], RZ ;  /* 0x000000ffffff79a7 */ /* 0x000fe60008100404 */
[----:B------:R3:W-:Y:S01]  /*47d0*/  ATOMS.XOR RZ, [UR5+0x10], R3 ;  /* 0x00001003ffff798c */ /* 0x0007e2000b800005 */
[----:B------:R-:W-:Y:S05]  /*47e0*/  BRA `(.L_x_80) ;  /* 0x0000000000107947 */ /* 0x000fea0003800000 */
.L_x_73:
[----:B------:R-:W-:Y:S02]  /*47f0*/  MOV R3, 0xffffffff ;  /* 0xffffffff00037802 */ /* 0x000fe40000000f00 */
[----:B------:R-:W-:-:S03]  /*4800*/  MOV R4, 0x4830 ;  /* 0x0000483000047802 */ /* 0x000fc60000000f00 */
[----:B------:R2:W-:Y:S04]  /*4810*/  STS [UR6+0x240], R3 ;  /* 0x00024003ff007988 */ /* 0x0005e80008000806 */
[----:B-12--5:R-:W-:Y:S05]  /*4820*/  CALL.REL.NOINC `($__internal_1_$__cuda_sm10x_tcgen05_guardrail_trap_phase_invalid_during_alloc) ;  /* 0x0000007000c87944 */ /* 0x026fea0003c00000 */
.L_x_80:
[----:B------:R-:W-:Y:S05]  /*4830*/  WARPSYNC.ALL ;  /* 0x0000000000007948 */ /* 0x000fea0003800000 */
[----:B------:R-:W4:Y:S01]  /*4840*/  S2UR UR18, SR_CgaCtaId ;  /* 0x00000000001279c3 */ /* 0x000f220000008800 */
[----:B------:R-:W-:Y:S01]  /*4850*/  UMOV UR4, 0x400 ;  /* 0x0000040000047882 */ /* 0x000fe20000000000 */
[----:B------:R-:W-:-:S06]  /*4860*/  NOP ;  /* 0x0000000000007918 */ /* 0x000fcc0000000000 */
[----:B------:R-:W-:Y:S06]  /*4870*/  BAR.ARV 0x6, 0xa0 ;  /* 0x0182800000007b1d */ /* 0x000fec0000002000 */
[----:B------:R-:W1:Y:S01]  /*4880*/  LDCU UR5, c[0x0][0x390] ;  /* 0x00007200ff0577ac */ /* 0x000e620008000800 */
[----:B------:R-:W-:Y:S01]  /*4890*/  LOP3.LUT R2, R2, 0xffff, RZ, 0xc0, !PT ;  /* 0x0000ffff02027812 */ /* 0x000fe200078ec0ff */
[----:B------:R-:W-:Y:S01]  /*48a0*/  IMAD.MOV.U32 R11, RZ, RZ, 0x1 ;  /* 0x00000001ff0b7424 */ /* 0x000fe200078e00ff */
[----:B------:R-:W-:Y:S01]  /*48b0*/  LOP3.LUT R0, R0, 0xffff, RZ, 0xc0, !PT ;  /* 0x0000ffff00007812 */ /* 0x000fe200078ec0ff */
[----:B--2---:R-:W-:Y:S01]  /*48c0*/  IMAD.MOV.U32 R10, RZ, RZ, RZ ;  /* 0x000000ffff0a7224 */ /* 0x004fe200078e00ff */
[----:B------:R-:W-:Y:S01]  /*48d0*/  R2UR UR19, R2 ;  /* 0x00000000021372ca */ /* 0x000fe200000e0000 */
[----:B------:R-:W-:Y:S01]  /*48e0*/  IMAD.MOV.U32 R9, RZ, RZ, RZ ;  /* 0x000000ffff097224 */ /* 0x000fe200078e00ff */
[----:B------:R-:W-:Y:S01]  /*48f0*/  R2UR UR30, R0 ;  /* 0x00000000001e72ca */ /* 0x000fe200000e0000 */
[----:B------:R-:W-:Y:S01]  /*4900*/  UMOV UR22, URZ ;  /* 0x000000ff00167c82 */ /* 0x000fe20008000000 */
[----:B------:R-:W-:-:S02]  /*4910*/  UISETP.NE.AND UP4, UPT, UR33, URZ, UPT ;  /* 0x000000ff2100728c */ /* 0x000fc4000bf85270 */
[----:B----4-:R-:W-:Y:S01]  /*4920*/  ULEA UR18, UR18, UR4, 0x18 ;  /* 0x0000000412127291 */ /* 0x010fe2000f8ec0ff */
[----:B------:R-:W-:Y:S01]  /*4930*/  UMOV UR15, URZ ;  /* 0x000000ff000f7c82 */ /* 0x000fe20008000000 */
[----:B------:R-:W-:Y:S02]  /*4940*/  UMOV UR26, 0x0 ;  /* 0x00000000001a7882 */ /* 0x000fe40000000000 */
[----:B------:R-:W-:Y:S02]  /*4950*/  UIADD3 UR6, UPT, UPT, UR18, 0x4400, URZ ;  /* 0x0000440012067890 */ /* 0x000fe4000fffe0ff */
[----:B------:R-:W-:Y:S02]  /*4960*/  UIADD3 UR7, UPT, UPT, UR18, 0x1e400, URZ ;  /* 0x0001e40012077890 */ /* 0x000fe4000fffe0ff */
[----:B-1----:R-:W-:Y:S01]  /*4970*/  UIADD3 UR5, UPT, UPT, UR5, 0x1f, URZ ;  /* 0x0000001f05057890 */ /* 0x002fe2000fffe0ff */
[----:B---3--:R-:W1:Y:S01]  /*4980*/  LDS R3, [UR18+0x240] ;  /* 0x00024012ff037984 */ /* 0x008e620008000800 */
[----:B------:R-:W-:-:S02]  /*4990*/  UIADD3 UR29, UPT, UPT, UR18, 0x1f8, URZ ;  /* 0x000001f8121d7890 */ /* 0x000fc4000fffe0ff */
[----:B------:R-:W-:Y:S02]  /*49a0*/  USHF.R.S32.HI UR4, URZ, 0x1f, UR5 ;  /* 0x0000001fff047899 */ /* 0x000fe40008011405 */
[----:B------:R-:W-:Y:S02]  /*49b0*/  USHF.R.U32.HI UR6, URZ, 0x4, UR6 ;  /* 0x00000004ff067899 */ /* 0x000fe40008011606 */
[----:B------:R-:W-:Y:S02]  /*49c0*/  ULEA.HI UR4, UR4, UR5, URZ, 0x5 ;  /* 0x0000000504047291 */ /* 0x000fe4000f8f28ff */
[----:B------:R-:W-:Y:S02]  /*49d0*/  USHF.R.U32.HI UR7, URZ, 0x4, UR7 ;  /* 0x00000004ff077899 */ /* 0x000fe40008011607 */
[----:B------:R-:W-:Y:S02]  /*49e0*/  USHF.R.S32.HI UR28, URZ, 0x5, UR4 ;  /* 0x00000005ff1c7899 */ /* 0x000fe40008011404 */
[----:B------:R-:W-:-:S02]  /*49f0*/  UPRMT UR29, URZ, 0x654, UR29 ;  /* 0x00000654ff1d7896 */ /* 0x000fc4000800001d */
[----:B------:R-:W-:Y:S02]  /*4a00*/  UISETP.LT.AND UP0, UPT, UR28, 0x1, UPT ;  /* 0x000000011c00788c */ /* 0x000fe4000bf01270 */
[----:B------:R-:W-:Y:S02]  /*4a10*/  ULOP3.LUT UR21, UR6, 0x3fff, URZ, 0xc0, !UPT ;  /* 0x00003fff06157892 */ /* 0x000fe4000f8ec0ff */
[----:B------:R-:W-:Y:S02]  /*4a20*/  USEL UR31, UR28, 0x1, !UP0 ;  /* 0x000000011c1f7887 */ /* 0x000fe4000c000000 */
[----:B------:R-:W-:Y:S02]  /*4a30*/  ULOP3.LUT UR20, UR7, 0x3fff, URZ, 0xc0, !UPT ;  /* 0x00003fff07147892 */ /* 0x000fe4000f8ec0ff */
[----:B------:R-:W-:Y:S01]  /*4a40*/  UIADD3 UR31, UPT, UPT, -UR31, URZ, URZ ;  /* 0x000000ff1f1f7290 */ /* 0x000fe2000fffe1ff */
[----:B------:R-:W-:Y:S01]  /*4a50*/  UMOV UR27, 0x8218490 ;  /* 0x08218490001b7882 */ /* 0x000fe20000000000 */
[----:B------:R-:W-:Y:S01]  /*4a60*/  UMOV UR24, 0x0 ;  /* 0x0000000000187882 */ /* 0x000fe20000000000 */
[----:B------:R-:W-:Y:S01]  /*4a70*/  UMOV UR25, 0x8218490 ;  /* 0x0821849000197882 */ /* 0x000fe20000000000 */
[C---:B-1----:R-:W-:Y:S01]  /*4a80*/  VIADD R5, R3.reuse, 0x40 ;  /* 0x0000004003057836 */ /* 0x042fe20000000000 */
[----:B------:R-:W-:-:S04]  /*4a90*/  LOP3.LUT R4, R3, 0xffff, RZ, 0xc0, !PT ;  /* 0x0000ffff03047812 */ /* 0x000fc800078ec0ff */
[----:B------:R-:W-:-:S05]  /*4aa0*/  LOP3.LUT R5, R5, 0xffff, RZ, 0xc0, !PT ;  /* 0x0000ffff05057812 */ /* 0x000fca00078ec0ff */
[----:B------:R1:W-:Y:S02]  /*4ab0*/  STL.64 [R1], R4 ;  /* 0x0000000401007387 */ /* 0x0003e40000100a00 */
.L_x_92:
[----:B--2---:R-:W-:-:S04]  /*4ac0*/  SHF.L.U32 R2, R10, 0x1f, RZ ;  /* 0x0000001f0a027819 */ /* 0x004fc800000006ff */
[----:B------:R-:W2:Y:S02]  /*4ad0*/  SYNCS.PHASECHK.TRANS64.TRYWAIT P0, [UR18+0x1f0], R2 ;  /* 0x0001f002ff0075a7 */ /* 0x000ea40008001112 */
[----:B--2-4-:R-:W-:Y:S05]  /*4ae0*/  @!P0 BRA `(.L_x_84) ;  /* 0x00000068003c8947 */ /* 0x014fea0003800000 */
.L_x_227:
[----:B-1----:R-:W1:Y:S01]  /*4af0*/  LDS.128 R4, [UR18+0x230] ;  /* 0x00023012ff047984 */ /* 0x002e620008000c00 */
[----:B------:R-:W-:Y:S01]  /*4b00*/  ULEA UR23, UR22, UR18, 0x3 ;  /* 0x0000001216177291 */ /* 0x000fe2000f8e18ff */
[----:B------:R-:W-:Y:S01]  /*4b10*/  @!PT LDS RZ, [RZ] ;  /* 0x00000000fffff984 */ /* 0x000fe20000000800 */
[----:B------:R-:W-:Y:S01]  /*4b20*/  @!PT LDS RZ, [RZ] ;  /* 0x00000000fffff984 */ /* 0x000fe20000000800 */
[----:B------:R-:W-:Y:S01]  /*4b30*/  @!PT LDS RZ, [RZ] ;  /* 0x00000000fffff984 */ /* 0x000fe20000000800 */
[----:B------:R-:W-:Y:S01]  /*4b40*/  @!PT LDS RZ, [RZ] ;  /* 0x00000000fffff984 */ /* 0x000fe20000000800 */
[----:B------:R3:W-:Y:S06]  /*4b50*/  MEMBAR.ALL.CTA ;  /* 0x0000000000007992 */ /* 0x0007ec0000008000 */
[----:B---3--:R-:W3:Y:S02]  /*4b60*/  FENCE.VIEW.ASYNC.S ;  /* 0x00000000000073c6 */ /* 0x008ee40000000000 */
[----:B---3--:R-:W-:Y:S01]  /*4b70*/  SYNCS.ARRIVE.TRANS64.RED.A1T0 RZ, [UR29], RZ ;  /* 0x000000ffffff79a7 */ /* 0x008fe2000810041d */
[----:B------:R-:W-:Y:S05]  /*4b80*/  BRA.U UP4, `(.L_x_85) ;  /* 0x00000001040c7547 */ /* 0x000fea000b800000 */
[----:B--2---:R-:W-:-:S04]  /*4b90*/  SHF.L.U32 R2, R11, 0x1f, RZ ;  /* 0x0000001f0b027819 */ /* 0x004fc800000006ff */
[----:B------:R-:W2:Y:S02]  /*4ba0*/  SYNCS.PHASECHK.TRANS64.TRYWAIT P0, [UR23+0x210], R2 ;  /* 0x00021002ff0075a7 */ /* 0x000ea40008001117 */
[----:B--2---:R-:W-:Y:S05]  /*4bb0*/  @!P0 BRA `(.L_x_86) ;  /* 0x0000006800208947 */ /* 0x004fea0003800000 */
.L_x_85:
[----:B------:R-:W-:Y:S05]  /*4bc0*/  BRA.U UP4, `(.L_x_87) ;  /* 0x0000000104dc7547 */ /* 0x000fea000b800000 */
[----:B------:R-:W3:Y:S02]  /*4bd0*/  LDCU UR4, c[0x0][0x390] ;  /* 0x00007200ff0477ac */ /* 0x000ee40008000800 */
[----:B---3--:R-:W-:-:S09]  /*4be0*/  UISETP.GE.AND UP0, UPT, UR4, 0x1, UPT ;  /* 0x000000010400788c */ /* 0x008fd2000bf06270 */
[----:B------:R-:W-:Y:S05]  /*4bf0*/  BRA.U !UP0, `(.L_x_88) ;  /* 0x0000000108c47547 */ /* 0x000fea000b800000 */
[----:B------:R-:W-:Y:S01]  /*4c00*/  ULEA UR4, UR22, UR48, 0x2 ;  /* 0x0000003016047291 */ /* 0x000fe2000f8e10ff */
[----:B--2---:R-:W-:-:S08]  /*4c10*/  SHF.L.U32 R0, R9, 0x1f, RZ ;  /* 0x0000001f09007819 */ /* 0x004fd000000006ff */
[----:B------:R-:W5:Y:S01]  /*4c20*/  LDL R2, [UR4] ;  /* 0x00000004ff027983 */ /* 0x000f620008100800 */
[----:B------:R-:W-:Y:S02]  /*4c30*/  ULEA UR4, UR15, UR18, 0x3 ;  /* 0x000000120f047291 */ /* 0x000fe4000f8e18ff */
[----:B------:R-:W-:Y:S01]  /*4c40*/  UPLOP3.LUT UP2, UPT, UPT, UPT, UPT, 0x40, 0x4 ;  /* 0x000000000004789c */ /* 0x000fe20003f4e870 */
[----:B------:R-:W-:Y:S01]  /*4c50*/  UMOV UR17, UR31 ;  /* 0x0000001f00117c82 */ /* 0x000fe20008000000 */
[----:B------:R-:W-:Y:S01]  /*4c60*/  UMOV UR16, UR28 ;  /* 0x0000001c00107c82 */ /* 0x000fe20008000000 */
[----:B------:R-:W-:-:S04]  /*4c70*/  UMOV UR5, UR15 ;  /* 0x0000000f00057c82 */ /* 0x000fc80008000000 */
[----:B------:R2:W3:Y:S04]  /*4c80*/  SYNCS.PHASECHK.TRANS64.TRYWAIT P1, [UR4], R0 ;  /* 0x00000000ff0075a7 */ /* 0x0004e80008021104 */
.L_x_91:
[----:B------:R-:W-:Y:S02]  /*4c90*/  UIADD3 UR17, UPT, UPT, UR17, 0x1, URZ ;  /* 0x0000000111117890 */ /* 0x000fe4000fffe0ff */
[----:B----4-:R-:W-:Y:S02]  /*4ca0*/  ULEA UR10, UR5, UR18, 0x3 ;  /* 0x00000012050a7291 */ /* 0x010fe4000f8e18ff */
[----:B------:R-:W-:Y:S01]  /*4cb0*/  UISETP.NE.AND UP3, UPT, UR17, URZ, UPT ;  /* 0x000000ff1100728c */ /* 0x000fe2000bf65270 */
[----:B--23--:R-:W-:Y:S10]  /*4cc0*/  @P1 BRA `(.L_x_89) ;  /* 0x00000000000c1947 */ /* 0x00cff40003800000 */
[----:B------:R-:W-:Y:S04]  /*4cd0*/  SHF.L.U32 R8, R9, 0x1f, RZ ;  /* 0x0000001f09087819 */ /* 0x000fe800000006ff */
[----:B------:R-:W3:Y:S02]  /*4ce0*/  SYNCS.PHASECHK.TRANS64.TRYWAIT P0, [UR10], R8 ;  /* 0x00000008ff0075a7 */ /* 0x000ee4000800110a */
[----:B---3--:R-:W-:Y:S05]  /*4cf0*/  @!P0 BRA `(.L_x_90) ;  /* 0x0000006400e88947 */ /* 0x008fea0003800000 */
.L_x_89:
[----:B------:R-:W-:Y:S01]  /*4d00*/  UISETP.NE.AND UP0, UPT, UR16, 0x1, UPT ;  /* 0x000000011000788c */ /* 0x000fe2000bf05270 */
[----:B------:R-:W-:Y:S01]  /*4d10*/  PLOP3.LUT P1, PT, PT, PT, PT, 0x80, 0x8 ;  /* 0x000000000008781c */ /* 0x000fe20003f2f070 */
[----:B------:R-:W-:Y:S02]  /*4d20*/  UIADD3 UR4, UPT, UPT, UR5, 0x1, URZ ;  /* 0x0000000105047890 */ /* 0x000fe4000fffe0ff */
[----:B------:R-:W-:Y:S02]  /*4d30*/  ULEA UR8, UR5, UR21, 0x8 ;  /* 0x0000001505087291 */ /* 0x000fe4000f8e40ff */
[----:B------:R-:W-:Y:S01]  /*4d40*/  UISETP.NE.AND UP1, UPT, UR4, 0x1a, UPT ;  /* 0x0000001a0400788c */ /* 0x000fe2000bf25270 */
[----:B------:R-:W-:Y:S01]  /*4d50*/  PLOP3.LUT P0, PT, PT, PT, UP0, 0x80, 0x8 ;  /* 0x000000000008781c */ /* 0x000fe20003f0f008 */
[----:B------:R-:W-:Y:S02]  /*4d60*/  UIADD3 UR12, UPT, UPT, UR8, 0x80, URZ ;  /* 0x00000080080c7890 */ /* 0x000fe4000fffe0ff */
[----:B------:R-:W-:Y:S02]  /*4d70*/  USEL UR6, URZ, 0x1, UP1 ;  /* 0x00000001ff067887 */ /* 0x000fe40008800000 */
[----:B------:R-:W-:Y:S02]  /*4d80*/  USEL UR15, UR4, URZ, UP1 ;  /* 0x000000ff040f7287 */ /* 0x000fe40008800000 */
[----:B------:R-:W-:Y:S02]  /*4d90*/  UIADD3 UR10, UPT, UPT, UR10, 0xd0, URZ ;  /* 0x000000d00a0a7890 */ /* 0x000fe4000fffe0ff */
[----:B------:R-:W-:Y:S01]  /*4da0*/  @UP0 ULEA UR4, UR15, UR18, 0x3 ;  /* 0x000000120f040291 */ /* 0x000fe2000f8e18ff */
[----:B------:R-:W-:Y:S01]  /*4db0*/  LOP3.LUT R9, R9, UR6, RZ, 0x3c, !PT ;  /* 0x0000000609097c12 */ /* 0x000fe2000f8e3cff */
[----:B------:R-:W-:Y:S01]  /*4dc0*/  UIADD3 UR16, UPT, UPT, UR16, -0x1, URZ ;  /* 0xffffffff10107890 */ /* 0x000fe2000fffe0ff */
[----:B------:R-:W-:Y:S02]  /*4dd0*/  UMOV UR9, 0x40004040 ;  /* 0x4000404000097882 */ /* 0x000fe40000000000 */
[----:B--2---:R-:W-:Y:S01]  /*4de0*/  @P0 SHF.L.U32 R0, R9, 0x1f, RZ ;  /* 0x0000001f09000819 */ /* 0x004fe200000006ff */
[----:B------:R-:W-:Y:S01]  /*4df0*/  UMOV UR13, 0x40004040 ;  /* 0x40004040000d7882 */ /* 0x000fe20000000000 */
[----:B------:R-:W-:Y:S02]  /*4e00*/  UMOV UR7, 0x40004040 ;  /* 0x4000404000077882 */ /* 0x000fe40000000000 */
[----:B------:R4:W2:Y:S01]  /*4e10*/  @P0 SYNCS.PHASECHK.TRANS64.TRYWAIT P1, [UR4], R0 ;  /* 0x00000000ff0005a7 */ /* 0x0008a20008021104 */
[----:B------:R-:W-:Y:S11]  /*4e20*/  ELECT P0, URZ, PT ;  /* 0x0000000000ff782f */ /* 0x000ff60003800000 */
[----:B------:R-:W-:Y:S02]  /*4e30*/  @!UPT UIADD3 URZ, UPT, UPT, URZ, URZ, URZ ;  /* 0x000000fffffff290 */ /* 0x000fe4000fffe0ff */
[C---:B-----5:R-:W-:Y:S01]  /*4e40*/  @P0 R2UR.BROADCAST UR14, R2.reuse ;  /* 0x00000000020e02ca */ /* 0x060fe200008e0000 */
[----:B------:R-:W-:Y:S01]  /*4e50*/  ULEA UR4, UR5, UR20, 0x8 ;  /* 0x0000001405047291 */ /* 0x000fe2000f8e40ff */
[----:B------:R-:W-:Y:S11]  /*4e60*/  ELECT P0, URZ, PT ;  /* 0x0000000000ff782f */ /* 0x000ff60003800000 */
[----:B------:R-:W-:Y:S02]  /*4e70*/  @!UPT UIADD3 URZ, UPT, UPT, URZ, URZ, URZ ;  /* 0x000000fffffff290 */ /* 0x000fe4000fffe0ff */
[----:B------:R-:W-:Y:S01]  /*4e80*/  @P0 R2UR.BROADCAST UR11, R2 ;  /* 0x00000000020b02ca */ /* 0x000fe200008e0000 */
[----:B------:R-:W-:Y:S01]  /*4e90*/  UIADD3 UR6, UPT, UPT, UR4, 0x80, URZ ;  /* 0x0000008004067890 */ /* 0x000fe2000fffe0ff */
[----:B------:R-:W-:Y:S02]  /*4ea0*/  UMOV UR5, 0x40004040 ;  /* 0x4000404000057882 */ /* 0x000fe40000000000 */
[----:B------:R3:W-:Y:S01]  /*4eb0*/  UTCHMMA.2CTA gdesc[UR8], gdesc[UR4], tmem[UR14], tmem[UR26], idesc[UR27], UP2 ;  /* 0x00ff1a04080075ea */ /* 0x0007e2000920000e */
[----:B------:R-:W-:Y:S08]  /*4ec0*/  UPLOP3.LUT UP2, UPT, UPT, UPT, UPT, 0x80, 0x8 ;  /* 0x000000000008789c */ /* 0x000ff00003f4f070 */
[----:B------:R4:W-:Y:S01]  /*4ed0*/  UTCHMMA.2CTA gdesc[UR12], gdesc[UR6], tmem[UR11], tmem[UR24], idesc[UR25], UPT ;  /* 0x00ff18060c0075ea */ /* 0x0009e2000ba0000b */
[----:B------:R4:W-:Y:S01]  /*4ee0*/  UTCBAR.2CTA.MULTICAST [UR10], URZ, UR19 ;  /* 0x000000ff0a0073e9 */ /* 0x0009e20008200813 */
[----:B---3--:R-:W-:Y:S01]  /*4ef0*/  UMOV UR5, UR15 ;  /* 0x0000000f00057c82 */ /* 0x008fe20008000000 */
[----:B------:R-:W-:Y:S05]  /*4f00*/  BRA.U UP3, `(.L_x_91) ;  /* 0xfffffffd03607547 */ /* 0x000fea000b83ffff */
.L_x_88:
[----:B------:R-:W-:-:S09]  /*4f10*/  UIADD3 UR4, UPT, UPT, UR23, 0x200, URZ ;  /* 0x0000020017047890 */ /* 0x000fd2000fffe0ff */
[----:B------:R3:W-:Y:S01]  /*4f20*/  UTCBAR.2CTA.MULTICAST [UR4], URZ, UR30 ;  /* 0x000000ff040073e9 */ /* 0x0007e2000820081e */
[----:B------:R-:W-:Y:S02]  /*4f30*/  NOP ;  /* 0x0000000000007918 */ /* 0x000fe40000000000 */
.L_x_87:
[----:B---3--:R-:W-:Y:S01]  /*4f40*/  UIADD3 UR4, UPT, UPT, UR22, 0x1, URZ ;  /* 0x0000000116047890 */ /* 0x008fe2000fffe0ff */
[----:B-1----:R-:W-:Y:S02]  /*4f50*/  LOP3.LUT P0, RZ, R6, 0x1, RZ, 0xc0, !PT ;  /* 0x0000000106ff7812 */ /* 0x002fe4000780c0ff */
[----:B------:R-:W-:Y:S01]  /*4f60*/  LOP3.LUT R10, R10, 0x1, RZ, 0x3c, !PT ;  /* 0x000000010a0a7812 */ /* 0x000fe200078e3cff */
[----:B------:R-:W-:-:S04]  /*4f70*/  UISETP.NE.AND UP0, UPT, UR4, 0x2, UPT ;  /* 0x000000020400788c */ /* 0x000fc8000bf05270 */
[----:B------:R-:W-:Y:S02]  /*4f80*/  USEL UR5, URZ, 0x1, UP0 ;  /* 0x00000001ff057887 */ /* 0x000fe40008000000 */
[----:B------:R-:W-:-:S04]  /*4f90*/  USEL UR22, UR4, URZ, UP0 ;  /* 0x000000ff04167287 */ /* 0x000fc80008000000 */
[----:B------:R-:W-:Y:S01]  /*4fa0*/  LOP3.LUT R11, R11, UR5, RZ, 0x3c, !PT ;  /* 0x000000050b0b7c12 */ /* 0x000fe2000f8e3cff */
[----:B------:R-:W-:Y:S07]  /*4fb0*/  @P0 BRA `(.L_x_92) ;  /* 0xfffffff800c00947 */ /* 0x000fee000383ffff */
[----:B------:R-:W1:Y:S01]  /*4fc0*/  S2UR UR8, SR_CgaCtaId ;  /* 0x00000000000879c3 */ /* 0x000e620000008800 */
[----:B------:R-:W-:Y:S01]  /*4fd0*/  ELECT P0, URZ, PT ;  /* 0x0000000000ff782f */ /* 0x000fe20003800000 */
[----:B--2-4-:R-:W-:Y:S01]  /*4fe0*/  HFMA2 R0, -RZ, RZ, 0, 5.9604644775390625e-08 ;  /* 0x00000001ff007431 */ /* 0x014fe200000001ff */
[----:B------:R-:W-:-:S05]  /*4ff0*/  UMOV UR4, 0x40 ;  /* 0x0000004000047882 */ /* 0x000fca0000000000 */
[----:B------:R-:W-:Y:S01]  /*5000*/  UVIRTCOUNT.DEALLOC.SMPOOL 0x80 ;  /* 0x000000800000784c */ /* 0x000fe20000000000 */
[----:B------:R-:W-:Y:S02]  /*5010*/  UISETP.NE.AND UP0, UPT, UR33, URZ, UPT ;  /* 0x000000ff2100728c */ /* 0x000fe4000bf05270 */
[----:B-1----:R-:W-:-:S09]  /*5020*/  ULEA UR8, UR8, UR4, 0x18 ;  /* 0x0000000408087291 */ /* 0x002fd2000f8ec0ff */
[----:B------:R1:W-:Y:S01]  /*5030*/  @P0 STS.U8 [UR8+0x1c], R0 ;  /* 0x00001c00ff000988 */ /* 0x0003e20008000008 */
[----:B------:R-:W-:Y:S05]  /*5040*/  BRA.U UP0, `(.L_x_93) ;  /* 0x0000000100587547 */ /* 0x000fea000b800000 */
[----:B------:R-:W-:Y:S01]  /*5050*/  UIADD3 UR5, UPT, UPT, UR18, 0x210, URZ ;  /* 0x0000021012057890 */ /* 0x000fe2000fffe0ff */
[----:B------:R-:W-:-:S03]  /*5060*/  SHF.L.U32 R2, R11, 0x1f, RZ ;  /* 0x0000001f0b027819 */ /* 0x000fc600000006ff */
[----:B------:R-:W-:-:S09]  /*5070*/  ULEA UR4, UR22, UR5, 0x3 ;  /* 0x0000000516047291 */ /* 0x000fd2000f8e18ff */
[----:B------:R-:W2:Y:S02]  /*5080*/  SYNCS.PHASECHK.TRANS64.TRYWAIT P0, [UR4], R2 ;  /* 0x00000002ff0075a7 */ /* 0x000ea40008001104 */
[----:B--2---:R-:W-:Y:S05]  /*5090*/  @!P0 BRA `(.L_x_94) ;  /* 0x0000006400188947 */ /* 0x004fea0003800000 */
.L_x_231:
[----:B------:R-:W-:-:S04]  /*50a0*/  UIADD3 UR4, UPT, UPT, UR22, 0x1, URZ ;  /* 0x0000000116047890 */ /* 0x000fc8000fffe0ff */
[----:B------:R-:W-:-:S04]  /*50b0*/  UISETP.NE.AND UP1, UPT, UR4, 0x2, UPT ;  /* 0x000000020400788c */ /* 0x000fc8000bf25270 */
[----:B------:R-:W-:Y:S02]  /*50c0*/  USEL UR6, URZ, 0x1, UP1 ;  /* 0x00000001ff067887 */ /* 0x000fe40008800000 */
[----:B------:R-:W-:-:S04]  /*50d0*/  USEL UR4, UR4, URZ, UP1 ;  /* 0x000000ff04047287 */ /* 0x000fc80008800000 */
[----:B------:R-:W-:Y:S01]  /*50e0*/  ULEA UR4, UR4, UR5, 0x3 ;  /* 0x0000000504047291 */ /* 0x000fe2000f8e18ff */
[----:B-1----:R-:W-:-:S04]  /*50f0*/  LOP3.LUT R2, R11, UR6, RZ, 0x3c, !PT ;  /* 0x000000060b027c12 */ /* 0x002fc8000f8e3cff */
[----:B------:R-:W-:Y:S01]  /*5100*/  SHF.L.U32 R2, R2, 0x1f, RZ ;  /* 0x0000001f02027819 */ /* 0x000fe200000006ff */
[----:B------:R-:W-:-:S04]  /*5110*/  IMAD.U32 R0, RZ, RZ, UR4 ;  /* 0x00000004ff007e24 */ /* 0x000fc8000f8e00ff */
[----:B------:R1:W2:Y:S03]  /*5120*/  SYNCS.PHASECHK.TRANS64.TRYWAIT P0, [R0+URZ], R2 ;  /* 0x00000002000075a7 */ /* 0x0002a600080011ff */
[----:B--2---:R-:W-:Y:S05]  /*5130*/  @!P0 NANOSLEEP.SYNCS 0x989680 ;  /* 0x009896800000895d */ /* 0x004fea0003900000 */
[----:B------:R-:W2:Y:S02]  /*5140*/  @!P0 SYNCS.PHASECHK.TRANS64 P0, [R0+URZ], R2 ;  /* 0x00000002000085a7 */ /* 0x000ea400080010ff */
[----:B--2---:R-:W-:Y:S05]  /*5150*/  @P0 BRA `(.L_x_95) ;  /* 0x0000000000200947 */ /* 0x004fea0003800000 */
.L_x_96:
[----:B--2---:R2:W3:Y:S02]  /*5160*/  SYNCS.PHASECHK.TRANS64.TRYWAIT P0, [R0+URZ], R2 ;  /* 0x00000002000075a7 */ /* 0x0044e400080011ff */
[----:B---3--:R-:W-:Y:S05]  /*5170*/  @!P0 NANOSLEEP.SYNCS 0x989680 ;  /* 0x009896800000895d */ /* 0x008fea0003900000 */
[----:B------:R-:W3:Y:S02]  /*5180*/  @!P0 SYNCS.PHASECHK.TRANS64 P0, [R0+URZ], R2 ;  /* 0x00000002000085a7 */ /* 0x000ee400080010ff */
[----:B---3--:R-:W-:Y:S05]  /*5190*/  @!P0 BRA `(.L_x_96) ;  /* 0xfffffffc00f08947 */ /* 0x008fea000383ffff */
[----:B------:R-:W-:Y:S05]  /*51a0*/  BRA `(.L_x_95) ;  /* 0x00000000000c7947 */ /* 0x000fea0003800000 */
.L_x_93:
[----:B------:R-:W-:-:S04]  /*51b0*/  UIADD3 UR4, UPT, UPT, UR18, 0x220, URZ ;  /* 0x0000022012047890 */ /* 0x000fc8000fffe0ff */
[----:B------:R-:W-:-:S09]  /*51c0*/  UPRMT UR4, UR32, 0x654, UR4 ;  /* 0x0000065420047896 */ /* 0x000fd20008000004 */
[----:B------:R-:W-:Y:S03]  /*51d0*/  SYNCS.ARRIVE.TRANS64.RED.A1T0 RZ, [UR4], RZ ;  /* 0x000000ffffff79a7 */ /* 0x000fe60008100404 */
.L_x_95:
[----:B-12---:R-:W-:Y:S01]  /*51e0*/  SHF.L.U32 R2, RZ, 0x1f, RZ ;  /* 0x0000001fff027819 */ /* 0x006fe200000006ff */
[----:B------:R-:W-:Y:S01]  /*51f0*/  UIADD3 UR4, UPT, UPT, UR18, 0x220, URZ ;  /* 0x0000022012047890 */ /* 0x000fe2000fffe0ff */
[----:B------:R-:W-:Y:S02]  /*5200*/  PLOP3.LUT P0, PT, PT, PT, UP0, 0x80, 0x8 ;  /* 0x000000000008781c */ /* 0x000fe40003f0f008 */
[----:B------:R-:W1:Y:S02]  /*5210*/  SYNCS.PHASECHK.TRANS64.TRYWAIT P1, [UR18+0x220], R2 ;  /* 0x00022002ff0075a7 */ /* 0x000e640008021112 */
[----:B-1----:R-:W-:Y:S09]  /*5220*/  @!P1 BRA `(.L_x_97) ;  /* 0x0000006000cc9947 */ /* 0x002ff20003800000 */
.L_x_233:
[----:B------:R-:W-:Y:S01]  /*5230*/  @!UP0 UPRMT UR4, UR32, 0x654, UR4 ;  /* 0x0000065420048896 */ /* 0x000fe20008000004 */
[----:B------:R-:W-:Y:S01]  /*5240*/  LOP3.LUT R3, R3, 0xffff, RZ, 0xc0, !PT ;  /* 0x0000ffff03037812 */ /* 0x000fe200078ec0ff */
[----:B-1----:R-:W-:-:S03]  /*5250*/  IMAD.MOV.U32 R2, RZ, RZ, 0xffff ;  /* 0x0000ffffff027424 */ /* 0x002fc600078e00ff */
[----:B------:R-:W-:-:S04]  /*5260*/  SHF.R.U32.HI R3, RZ, 0x5, R3 ;  /* 0x00000005ff037819 */ /* 0x000fc80000011603 */
[----:B------:R-:W-:Y:S01]  /*5270*/  @!P0 SYNCS.ARRIVE.TRANS64.RED.A1T0 RZ, [UR4], RZ ;  /* 0x000000ffffff89a7 */ /* 0x000fe20008100404 */
[----:B------:R-:W-:Y:S01]  /*5280*/  NOP ;  /* 0x0000000000007918 */ /* 0x000fe20000000000 */
[----:B------:R-:W1:Y:S01]  /*5290*/  LDS R0, [UR8+0x14] ;  /* 0x00001408ff007984 */ /* 0x000e620008000800 */
[----:B------:R-:W-:-:S04]  /*52a0*/  SHF.L.U32 R2, R2, R3, RZ ;  /* 0x0000000302027219 */ /* 0x000fc800000006ff */
[----:B-1----:R-:W-:-:S04]  /*52b0*/  LOP3.LUT R0, R0, R2, RZ, 0xc0, !PT ;  /* 0x0000000200007212 */ /* 0x002fc800078ec0ff */
[----:B------:R-:W-:Y:S01]  /*52c0*/  ISETP.NE.AND P0, PT, R0, R2, PT ;  /* 0x000000020000720c */ /* 0x000fe20003f05270 */
[----:B------:R-:W-:-:S05]  /*52d0*/  IMAD.MOV.U32 R0, RZ, RZ, 0x1 ;  /* 0x00000001ff007424 */ /* 0x000fca00078e00ff */
[----:B------:R-:W-:-:S07]  /*52e0*/  SHF.L.U32 R0, R0, R3, RZ ;  /* 0x0000000300007219 */ /* 0x000fce00000006ff */
[----:B------:R-:W-:Y:S05]  /*52f0*/  @P0 BRA `(.L_x_98) ;  /* 0x00000000005c0947 */ /* 0x000fea0003800000 */
[----:B------:R-:W1:Y:S02]  /*5300*/  LDS R3, [UR8+0x18] ;  /* 0x00001808ff037984 */ /* 0x000e640008000800 */
[----:B-1----:R-:W-:-:S04]  /*5310*/  LOP3.LUT R3, R3, R0, RZ, 0xc0, !PT ;  /* 0x0000000003037212 */ /* 0x002fc800078ec0ff */
[----:B------:R-:W-:-:S13]  /*5320*/  ISETP.NE.AND P0, PT, R3, R0, PT ;  /* 0x000000000300720c */ /* 0x000fda0003f05270 */
[----:B------:R-:W-:Y:S05]  /*5330*/  @P0 BRA `(.L_x_99) ;  /* 0x0000000000400947 */ /* 0x000fea0003800000 */
[----:B------:R-:W-:Y:S01]  /*5340*/  R2UR UR4, R2 ;  /* 0x00000000020472ca */ /* 0x000fe200000e0000 */
[----:B------:R-:W1:Y:S01]  /*5350*/  S2R R3, SR_LANEID ;  /* 0x0000000000037919 */ /* 0x000e620000000000 */
[----:B------:R-:W-:-:S04]  /*5360*/  LOP3.LUT R0, RZ, R0, RZ, 0x33, !PT ;  /* 0x00000000ff007212 */ /* 0x000fc800078e33ff */
[----:B------:R-:W2:Y:S07]  /*5370*/  REDUX UR6, R0 ;  /* 0x00000000000673c4 */ /* 0x000eae0000000000 */
[----:B------:R-:W-:-:S03]  /*5380*/  ULOP3.LUT UR5, URZ, UR4, URZ, 0x33, !UPT ;  /* 0x00000004ff057292 */ /* 0x000fc6000f8e33ff */
[----:B------:R-:W-:Y:S02]  /*5390*/  VOTEU.ANY UR4, UPT, PT ;  /* 0x0000000000047886 */ /* 0x000fe400038e0100 */
[----:B------:R-:W-:Y:S01]  /*53a0*/  UFLO.U32 UR4, UR4 ;  /* 0x00000004000472bd */ /* 0x000fe200080e0000 */
[----:B------:R-:W-:-:S04]  /*53b0*/  IMAD.U32 R2, RZ, RZ, UR5 ;  /* 0x00000005ff027e24 */ /* 0x000fc8000f8e00ff */
[----:B------:R-:W3:Y:S02]  /*53c0*/  REDUX UR7, R2 ;  /* 0x00000000020773c4 */ /* 0x000ee40000000000 */
[----:B------:R4:W-:Y:S01]  /*53d0*/  UTCATOMSWS.AND URZ, UR5 ;  /* 0x0000000500ff79e3 */ /* 0x0009e20008000000 */
[----:B--2---:R-:W-:Y:S01]  /*53e0*/  IMAD.U32 R0, RZ, RZ, UR6 ;  /* 0x00000006ff007e24 */ /* 0x004fe2000f8e00ff */
[----:B-1----:R-:W-:Y:S01]  /*53f0*/  ISETP.EQ.U32.AND P0, PT, R3, UR4, PT ;  /* 0x0000000403007c0c */ /* 0x002fe2000bf02070 */
[----:B---3--:R-:W-:-:S12]  /*5400*/  IMAD.U32 R2, RZ, RZ, UR7 ;  /* 0x00000007ff027e24 */ /* 0x008fd8000f8e00ff */
[----:B------:R4:W-:Y:S04]  /*5410*/  @P0 ATOMS.AND RZ, [UR8+0x14], R2 ;  /* 0x00001402ffff098c */ /* 0x0009e8000a800008 */
[----:B------:R4:W-:Y:S01]  /*5420*/  @P0 ATOMS.AND RZ, [UR8+0x18], R0 ;  /* 0x00001800ffff098c */ /* 0x0009e2000a800008 */
[----:B------:R-:W-:Y:S05]  /*5430*/  BRA `(.L_x_100) ;  /* 0x0000000000147947 */ /* 0x000fea0003800000 */
.L_x_99:
[----:B------:R-:W-:Y:S02]  /*5440*/  MOV R2, 0x5460 ;  /* 0x0000546000027802 */ /* 0x000fe40000000f00 */
[----:B-----5:R-:W-:Y:S05]  /*5450*/  CALL.REL.NOINC `($__internal_0_$__cuda_sm10x_tcgen05_guardrail_trap_col_being_dealloced_not_returned_by_alloc) ;  /* 0x0000006400b07944 */ /* 0x020fea0003c00000 */
[----:B------:R-:W-:Y:S05]  /*5460*/  BRA `(.L_x_100) ;  /* 0x0000000000087947 */ /* 0x000fea0003800000 */
.L_x_98:
[----:B------:R-:W-:Y:S02]  /*5470*/  MOV R2, 0x5490 ;  /* 0x0000549000027802 */ /* 0x000fe40000000f00 */
[----:B-----5:R-:W-:Y:S05]  /*5480*/  CALL.REL.NOINC `($__internal_2_$__cuda_sm10x_tcgen05_guardrail_trap_unallocated_columns_being_dealloced) ;  /* 0x0000006400bc7944 */ /* 0x020fea0003c00000 */
.L_x_100:
[----:B------:R-:W-:Y:S01]  /*5490*/  NOP ;  /* 0x0000000000007918 */ /* 0x000fe20000000000 */
[----:B----4-:R-:W-:Y:S05]  /*54a0*/  EXIT ;  /* 0x000000000000794d */ /* 0x010fea0003800000 */
.L_x_72:
[----:B------:R-:W2:Y:S01]  /*54b0*/  LDCU UR5, c[0x0][0x384] ;  /* 0x00007080ff0577ac */ /* 0x000ea20008000800 */
[----:B------:R-:W-:Y:S02]  /*54c0*/  UISETP.NE.OR UP0, UPT, UR18, 0x3, !UP3 ;  /* 0x000000031200788c */ /* 0x000fe4000df05670 */
[----:B--2---:R-:W-:-:S07]  /*54d0*/  UIADD3 UR5, UPT, UPT, UR5, 0x7f, URZ ;  /* 0x0000007f05057890 */ /* 0x004fce000fffe0ff */
[----:B------:R-:W-:Y:S05]  /*54e0*/  BRA.U UP0, `(.L_x_101) ;  /* 0x0000001900047547 */ /* 0x000fea000b800000 */
[----:B------:R-:W-:Y:S01]  /*54f0*/  USHF.R.S32.HI UR4, URZ, 0x1f, UR5 ;  /* 0x0000001fff047899 */ /* 0x000fe20008011405 */
[----:B------:R-:W2:Y:S01]  /*5500*/  S2UR UR12, SR_CgaCtaId ;  /* 0x00000000000c79c3 */ /* 0x000ea20000008800 */
[----:B------:R-:W3:Y:S01]  /*5510*/  LDCU UR56, c[0x0][0x370] ;  /* 0x00006e00ff3877ac */ /* 0x000ee20008000800 */
[----:B------:R-:W-:Y:S02]  /*5520*/  HFMA2 R10, -RZ, RZ, 0, 5.9604644775390625e-08 ;  /* 0x00000001ff0a7431 */ /* 0x000fe400000001ff */
[----:B------:R-:W-:Y:S01]  /*5530*/  IMAD.MOV.U32 R9, RZ, RZ, RZ ;  /* 0x000000ffff097224 */ /* 0x000fe200078e00ff */
[----:B------:R-:W-:Y:S01]  /*5540*/  ULEA.HI UR4, UR4, UR5, URZ, 0x7 ;  /* 0x0000000504047291 */ /* 0x000fe2000f8f38ff */
[----:B------:R-:W3:Y:S02]  /*5550*/  LDCU.128 UR52, c[0x0][0xb10] ;  /* 0x00016200ff3477ac */ /* 0x000ee40008000c00 */
[----:B------:R-:W4:Y:S01]  /*5560*/  LDC.64 R14, c[0x0][0x348] ;  /* 0x0000d200ff0e7b82 */ /* 0x000f220000000a00 */
[----:B------:R-:W-:Y:S01]  /*5570*/  USHF.R.S32.HI UR46, URZ, 0x7, UR4 ;  /* 0x00000007ff2e7899 */ /* 0x000fe20008011404 */
[----:B------:R-:W1:Y:S05]  /*5580*/  LDCU UR50, c[0x0][0x374] ;  /* 0x00006e80ff3277ac */ /* 0x000e6a0008000800 */
[----:B------:R-:W-:Y:S01]  /*5590*/  IMAD.U32 R2, RZ, RZ, UR46 ;  /* 0x0000002eff027e24 */ /* 0x000fe2000f8e00ff */
[----:B------:R-:W2:Y:S04]  /*55a0*/  LDCU.64 UR4, c[0x0][0x888] ;  /* 0x00011100ff0477ac */ /* 0x000ea80008000a00 */
[----:B------:R-:W-:Y:S01]  /*55b0*/  IABS R0, R2 ;  /* 0x0000000200007213 */ /* 0x000fe20000000000 */
[----:B------:R-:W1:Y:S03]  /*55c0*/  LDCU.64 UR48, c[0x0][0x890] ;  /* 0x00011200ff3077ac */ /* 0x000e660008000a00 */
[----:B------:R-:W-:Y:S01]  /*55d0*/  R2UR UR38, R0 ;  /* 0x00000000002672ca */ /* 0x000fe200000e0000 */
[----:B------:R-:W4:Y:S01]  /*55e0*/  LDCU UR30, c[0x0][0xb0c] ;  /* 0x00016180ff1e77ac */ /* 0x000f220008000800 */
[----:B------:R-:W4:Y:S01]  /*55f0*/  LDCU UR67, c[0x0][0xb20] ;  /* 0x00016400ff4377ac */ /* 0x000f220008000800 */
[----:B------:R-:W4:Y:S10]  /*5600*/  LDCU UR47, c[0x0][0x388] ;  /* 0x00007100ff2f77ac */ /* 0x000f340008000800 */
[----:B------:R-:W4:Y:S01]  /*5610*/  I2F.RP R0, UR38 ;  /* 0x0000002600007d06 */ /* 0x000f220008209400 */
[----:B--2---:R-:W-:Y:S01]  /*5620*/  UISETP.NE.U32.AND UP0, UPT, UR4, URZ, UPT ;  /* 0x000000ff0400728c */ /* 0x004fe2000bf05070 */
[----:B------:R-:W2:Y:S03]  /*5630*/  LDCU UR4, c[0x0][0xb30] ;  /* 0x00016600ff0477ac */ /* 0x000ea60008000800 */
[----:B------:R-:W-:Y:S01]  /*5640*/  UISETP.NE.AND.EX UP6, UPT, UR5, URZ, UPT, UP0 ;  /* 0x000000ff0500728c */ /* 0x000fe2000bfc5300 */
[----:B------:R-:W-:Y:S01]  /*5650*/  UMOV UR31, 0x400 ;  /* 0x00000400001f7882 */ /* 0x000fe20000000000 */
[----:B---3--:R-:W-:-:S02]  /*5660*/  UIMAD.WIDE.U32 UR8, UR56, UR52, URZ ;  /* 0x00000034380872a5 */ /* 0x008fc4000f8e00ff */
[----:B-1----:R-:W-:Y:S01]  /*5670*/  UIMAD.WIDE.U32 UR10, UR50, UR55, URZ ;  /* 0x00000037320a72a5 */ /* 0x002fe2000f8e00ff */
[----:B------:R-:W-:Y:S01]  /*5680*/  UMOV UR6, URZ ;  /* 0x000000ff00067c82 */ /* 0x000fe20008000000 */
[----:B----4-:R-:W1:Y:S01]  /*5690*/  MUFU.RCP R0, R0 ;  /* 0x0000000000007308 */ /* 0x010e620000001000 */
[----:B------:R-:W-:Y:S02]  /*56a0*/  ULEA UR31, UR12, UR31, 0x18 ;  /* 0x0000001f0c1f7291 */ /* 0x000fe4000f8ec0ff */
[----:B------:R-:W-:Y:S02]  /*56b0*/  UISETP.NE.AND UP0, UPT, UR39, 0x1, UPT ;  /* 0x000000012700788c */ /* 0x000fe4000bf05270 */
[----:B------:R-:W-:Y:S02]  /*56c0*/  UISETP.NE.U32.AND UP0, UPT, UR48, URZ, UPT ;  /* 0x000000ff3000728c */ /* 0x000fe4000bf05070 */
[----:B------:R-:W-:Y:S02]  /*56d0*/  UIADD3 UR62, UPT, UPT, UR31, 0x1b8, URZ ;  /* 0x000001b81f3e7890 */ /* 0x000fe4000fffe0ff */
[----:B------:R-:W-:-:S02]  /*56e0*/  UIADD3 UR60, UPT, UPT, UR31, 0x1f8, URZ ;  /* 0x000001f81f3c7890 */ /* 0x000fc4000fffe0ff */
[----:B------:R-:W-:Y:S02]  /*56f0*/  UIADD3 UR41, UPT, UPT, UR31, 0x1a0, URZ ;  /* 0x000001a01f297890 */ /* 0x000fe4000fffe0ff */
[----:B------:R-:W-:Y:S02]  /*5700*/  UIADD3 UR33, UPT, UPT, UR31, 0x1a8, URZ ;  /* 0x000001a81f217890 */ /* 0x000fe4000fffe0ff */
[----:B------:R-:W-:Y:S01]  /*5710*/  UIADD3 UR25, UPT, UPT, UR31, 0x1b0, URZ ;  /* 0x000001b01f197890 */ /* 0x000fe2000fffe0ff */
[----:B-1----:R-:W-:Y:S01]  /*5720*/  VIADD R0, R0, 0xffffffe ;  /* 0x0ffffffe00007836 */ /* 0x002fe20000000000 */
[----:B------:R-:W-:Y:S01]  /*5730*/  UISETP.GE.AND UP3, UPT, UR39, 0x1, UPT ;  /* 0x000000012700788c */ /* 0x000fe2000bf66270 */
[----:B------:R-:W-:Y:S01]  /*5740*/  UMOV UR59, UR9 ;  /* 0x00000009003b7c82 */ /* 0x000fe20008000000 */
[----:B------:R-:W-:Y:S01]  /*5750*/  UMOV UR58, UR11 ;  /* 0x0000000b003a7c82 */ /* 0x000fe20008000000 */
[----:B------:R-:W-:Y:S02]  /*5760*/  UISETP.NE.AND UP3, UPT, UR30, 0x1, UPT ;  /* 0x000000011e00788c */ /* 0x000fe4000bf65270 */
[----:B------:R-:W1:Y:S01]  /*5770*/  F2I.FTZ.U32.TRUNC.NTZ R0, R0 ;  /* 0x0000000000007305 */ /* 0x000e62000021f000 */
[----:B------:R-:W-:-:S02]  /*5780*/  UISETP.NE.AND.EX UP4, UPT, UR49, URZ, UPT, UP0 ;  /* 0x000000ff3100728c */ /* 0x000fc4000bf85300 */
[----:B------:R-:W-:Y:S02]  /*5790*/  UISETP.NE.AND UP5, UPT, UR54, 0x1, UPT ;  /* 0x000000013600788c */ /* 0x000fe4000bfa5270 */
[----:B------:R-:W-:Y:S01]  /*57a0*/  UPLOP3.LUT UP2, UPT, UPT, UPT, UPT, 0x40, 0x4 ;  /* 0x000000000004789c */ /* 0x000fe20003f4e870 */
[----:B------:R-:W3:Y:S01]  /*57b0*/  LDCU.64 UR22, c[0x0][0xb28] ;  /* 0x00016500ff1677ac */ /* 0x000ee20008000a00 */
[----:B------:R-:W-:Y:S02]  /*57c0*/  UPRMT UR62, UR12, 0x654, UR62 ;  /* 0x000006540c3e7896 */ /* 0x000fe4000800003e */
[----:B------:R-:W-:Y:S01]  /*57d0*/  UPRMT UR60, URZ, 0x654, UR60 ;  /* 0x00000654ff3c7896 */ /* 0x000fe2000800003c */
[----:B-1----:R-:W-:Y:S01]  /*57e0*/  R2UR UR7, R0 ;  /* 0x00000000000772ca */ /* 0x002fe200000e0000 */
[----:B------:R-:W-:Y:S01]  /*57f0*/  UPRMT UR65, UR12, 0x654, UR41 ;  /* 0x000006540c417896 */ /* 0x000fe20008000029 */
[----:B------:R-:W-:Y:S01]  /*5800*/  IABS R0, R2 ;  /* 0x0000000200007213 */ /* 0x000fe20000000000 */
[----:B------:R-:W-:Y:S01]  /*5810*/  UPRMT UR64, UR12, 0x654, UR33 ;  /* 0x000006540c407896 */ /* 0x000fe20008000021 */
[----:B------:R-:W-:Y:S01]  /*5820*/  MOV R2, 0x1000 ;  /* 0x0000100000027802 */ /* 0x000fe20000000f00 */
[----:B------:R-:W-:-:S02]  /*5830*/  UPRMT UR63, UR12, 0x654, UR25 ;  /* 0x000006540c3f7896 */ /* 0x000fc40008000019 */
[----:B------:R-:W-:Y:S01]  /*5840*/  IMAD.MOV R0, RZ, RZ, -R0 ;  /* 0x000000ffff007224 */ /* 0x000fe200078e0a00 */
[----:B------:R-:W-:Y:S02]  /*5850*/  USHF.R.U32.HI UR59, URZ, UR53, UR59 ;  /* 0x00000035ff3b7299 */ /* 0x000fe4000801163b */
[----:B------:R-:W-:Y:S02]  /*5860*/  USHF.R.U32.HI UR58, URZ, UR67, UR58 ;  /* 0x00000043ff3a7299 */ /* 0x000fe4000801163a */
[----:B------:R-:W-:Y:S01]  /*5870*/  R2UR UR61, R0 ;  /* 0x00000000003d72ca */ /* 0x000fe200000e0000 */
[----:B------:R-:W-:Y:S02]  /*5880*/  UIADD3 UR5, UPT, UPT, URZ, -UR7, URZ ;  /* 0x80000007ff057290 */ /* 0x000fe4000fffe0ff */
[----:B--2---:R-:W-:Y:S02]  /*5890*/  UISETP.NE.AND UP3, UPT, UR4, 0x1, UPT ;  /* 0x000000010400788c */ /* 0x004fe4000bf65270 */
[----:B------:R-:W-:-:S02]  /*58a0*/  UIMAD UR5, UR5, UR38, URZ ;  /* 0x00000026050572a4 */ /* 0x000fc4000f8e02ff */
[----:B------:R-:W-:Y:S02]  /*58b0*/  UISETP.NE.AND UP0, UPT, UR47, URZ, UPT ;  /* 0x000000ff2f00728c */ /* 0x000fe4000bf05270 */
[----:B------:R-:W-:Y:S02]  /*58c0*/  UIMAD.WIDE.U32 UR6, UR7, UR5, UR6 ;  /* 0x00000005070672a5 */ /* 0x000fe4000f8e0006 */
[----:B------:R-:W-:-:S05]  /*58d0*/  UISETP.NE.AND UP5, UPT, UR46, URZ, UPT ;  /* 0x000000ff2e00728c */ /* 0x000fca000bfa5270 */
[----:B---3--:R-:W-:-:S06]  /*58e0*/  UMOV UR57, UR7 ;  /* 0x0000000700397c82 */ /* 0x008fcc0008000000 */
.L_x_112:
[----:B------:R-:W-:Y:S04]  /*58f0*/  SHF.L.U32 R3, R9, 0x1f, RZ ;  /* 0x0000001f09037819 */ /* 0x000fe800000006ff */
[----:B------:R-:W1:Y:S02]  /*5900*/  SYNCS.PHASECHK.TRANS64.TRYWAIT P0, [UR31+0x1f0], R3 ;  /* 0x0001f003ff0075a7 */ /* 0x000e64000800111f */
[----:B-12---:R-:W-:Y:S05]  /*5910*/  @!P0 BRA `(.L_x_102) ;  /* 0x0000005c00288947 */ /* 0x006fea0003800000 */
.L_x_235:
[----:B------:R-:W2:Y:S01]  /*5920*/  LDS.128 R4, [UR31+0x230] ;  /* 0x0002301fff047984 */ /* 0x000ea20008000c00 */
[----:B------:R-:W-:Y:S01]  /*5930*/  @!PT LDS RZ, [RZ] ;  /* 0x00000000fffff984 */ /* 0x000fe20000000800 */
[----:B------:R-:W-:Y:S01]  /*5940*/  @!PT LDS RZ, [RZ] ;  /* 0x00000000fffff984 */ /* 0x000fe20000000800 */
[----:B------:R-:W-:Y:S01]  /*5950*/  @!PT LDS RZ, [RZ] ;  /* 0x00000000fffff984 */ /* 0x000fe20000000800 */
[----:B------:R-:W-:Y:S01]  /*5960*/  @!PT LDS RZ, [RZ] ;  /* 0x00000000fffff984 */ /* 0x000fe20000000800 */
[----:B------:R3:W-:Y:S06]  /*5970*/  MEMBAR.ALL.CTA ;  /* 0x0000000000007992 */ /* 0x0007ec0000008000 */
[----:B---3--:R-:W3:Y:S02]  /*5980*/  FENCE.VIEW.ASYNC.S ;  /* 0x00000000000073c6 */ /* 0x008ee40000000000 */
[----:B---3--:R-:W-:Y:S01]  /*5990*/  SYNCS.ARRIVE.TRANS64.RED.A1T0 RZ, [UR60], RZ ;  /* 0x000000ffffff79a7 */ /* 0x008fe2000810043c */
[----:B--2---:R-:W-:Y:S11]  /*59a0*/  LOP3.LUT P0, RZ, R6, 0x1, RZ, 0xc0, !PT ;  /* 0x0000000106ff7812 */ /* 0x004ff6000780c0ff */
[----:B------:R-:W-:Y:S02]  /*59b0*/  @!UPT UIADD3 URZ, UPT, UPT, URZ, URZ, URZ ;  /* 0x000000fffffff290 */ /* 0x000fe4000fffe0ff */
[----:B------:R-:W-:Y:S01]  /*59c0*/  VOTEU.ANY UP0, P0 ;  /* 0x0000000000ff7886 */ /* 0x000fe20000000100 */
[----:B------:R-:W-:Y:S11]  /*59d0*/  PLOP3.LUT P0, PT, PT, PT, UP0, 0x80, 0x8 ;  /* 0x000000000008781c */ /* 0x000ff60003f0f008 */
[----:B------:R-:W-:Y:S02]  /*59e0*/  @!UPT UIADD3 URZ, UPT, UPT, URZ, URZ, URZ ;  /* 0x000000fffffff290 */ /* 0x000fe4000fffe0ff */
[----:B-1----:R-:W-:Y:S02]  /*59f0*/  @P0 MOV R3, R4 ;  /* 0x0000000400030202 */ /* 0x002fe40000000f00 */
[----:B------:R-:W-:Y:S02]  /*5a00*/  @P0 LOP3.LUT R0, R5, 0xffff, RZ, 0xc0, !PT ;  /* 0x0000ffff05000812 */ /* 0x000fe400078ec0ff */
[----:B------:R-:W-:Y:S02]  /*5a10*/  @P0 R2UR UR5, R3 ;  /* 0x00000000030502ca */ /* 0x000fe400000e0000 */
[----:B------:R-:W-:Y:S11]  /*5a20*/  @P0 R2UR UR4, R0 ;  /* 0x00000000000402ca */ /* 0x000ff600000e0000 */
[----:B------:R-:W-:Y:S02]  /*5a30*/  @UP0 UMOV UR15, UR5 ;  /* 0x00000005000f0c82 */ /* 0x000fe40008000000 */
[----:B------:R-:W-:Y:S01]  /*5a40*/  @UP0 UMOV UR14, UR4 ;  /* 0x00000004000e0c82 */ /* 0x000fe20008000000 */
[----:B------:R-:W-:Y:S09]  /*5a50*/  UISETP.GE.AND UP0, UPT, UR39, 0x1, UPT ;  /* 0x000000012700788c */ /* 0x000ff2000bf06270 */
[----:B------:R-:W-:Y:S05]  /*5a60*/  BRA.U !UP0, `(.L_x_103) ;  /* 0x0000000108c07547 */ /* 0x000fea000b800000 */
[----:B------:R-:W-:Y:S02]  /*5a70*/  UIMAD.WIDE.U32 UR8, UR14, UR55, URZ ;  /* 0x000000370e0872a5 */ /* 0x000fe4000f8e00ff */
[----:B------:R-:W-:Y:S02]  /*5a80*/  UP2UR UR18, UPR, URZ, 0x4 ;  /* 0x00000004ff127883 */ /* 0x000fe40008000000 */
[----:B------:R-:W-:Y:S02]  /*5a90*/  UISETP.NE.AND UP2, UPT, UR54, 0x1, UPT ;  /* 0x000000013600788c */ /* 0x000fe4000bf45270 */
[----:B------:R-:W-:Y:S02]  /*5aa0*/  UIMAD.WIDE.U32 UR10, UR15, UR52, URZ ;  /* 0x000000340f0a72a5 */ /* 0x000fe4000f8e00ff */
[----:B------:R-:W-:Y:S02]  /*5ab0*/  USEL UR4, UR50, UR58, !UP2 ;  /* 0x0000003a32047287 */ /* 0x000fe4000d000000 */
[----:B------:R-:W-:Y:S02]  /*5ac0*/  UISETP.NE.AND UP0, UPT, UR30, 0x1, UPT ;  /* 0x000000011e00788c */ /* 0x000fe4000bf05270 */
[----:B------:R-:W-:Y:S02]  /*5ad0*/  UP2UR UR20, UPR, URZ, 0x2 ;  /* 0x00000002ff147883 */ /* 0x000fe40008000000 */
[----:B------:R-:W-:Y:S02]  /*5ae0*/  UISETP.NE.AND UP1, UPT, UR39, 0x1, UPT ;  /* 0x000000012700788c */ /* 0x000fe4000bf25270 */
[----:B------:R-:W-:Y:S02]  /*5af0*/  UIMAD.WIDE.U32 UR12, UR4, UR22, URZ ;  /* 0x00000016040c72a5 */ /* 0x000fe4000f8e00ff */
[----:B------:R-:W-:Y:S01]  /*5b00*/  USEL UR7, UR56, UR59, !UP0 ;  /* 0x0000003b38077287 */ /* 0x000fe2000c000000 */
[----:B------:R-:W-:Y:S02]  /*5b10*/  UMOV UR5, UR9 ;  /* 0x0000000900057c82 */ /* 0x000fe40008000000 */
[----:B------:R-:W-:Y:S02]  /*5b20*/  USHF.R.U32.HI UR6, URZ, UR67, UR5 ;  /* 0x00000043ff067299 */ /* 0x000fe40008011605 */
[----:B------:R-:W-:Y:S02]  /*5b30*/  UIMAD.WIDE.U32 UR16, UR7, UR22, URZ ;  /* 0x00000016071072a5 */ /* 0x000fe4000f8e00ff */
[----:B------:R-:W-:Y:S02]  /*5b40*/  USEL UR6, UR14, UR6, !UP2 ;  /* 0x000000060e067287 */ /* 0x000fe4000d000000 */
[----:B------:R-:W-:Y:S01]  /*5b50*/  UISETP.NE.AND UP2, UPT, UR18, URZ, UPT ;  /* 0x000000ff1200728c */ /* 0x000fe2000bf45270 */
[----:B------:R-:W-:Y:S01]  /*5b60*/  UMOV UR5, UR11 ;  /* 0x0000000b00057c82 */ /* 0x000fe20008000000 */
[----:B------:R-:W-:Y:S02]  /*5b70*/  UIMAD.WIDE.U32 UR10, UR6, UR22, URZ ;  /* 0x00000016060a72a5 */ /* 0x000fe4000f8e00ff */
[----:B------:R-:W-:Y:S03]  /*5b80*/  USHF.R.U32.HI UR8, URZ, UR53, UR5 ;  /* 0x00000035ff087299 */ /* 0x000fe60008011605 */
[----:B------:R-:W-:Y:S02]  /*5b90*/  UMOV UR5, UR13 ;  /* 0x0000000d00057c82 */ /* 0x000fe40008000000 */
[----:B------:R-:W-:Y:S03]  /*5ba0*/  @UP1 USHF.R.U32.HI UR4, URZ, UR23, UR5 ;  /* 0x00000017ff041299 */ /* 0x000fe60008011605 */
[----:B------:R-:W-:Y:S01]  /*5bb0*/  UMOV UR5, UR17 ;  /* 0x0000001100057c82 */ /* 0x000fe20008000000 */
[----:B------:R-:W-:Y:S02]  /*5bc0*/  UIMAD UR4, UR39, UR4, URZ ;  /* 0x00000004270472a4 */ /* 0x000fe4000f8e02ff */
[----:B------:R-:W-:Y:S02]  /*5bd0*/  @UP1 USHF.R.U32.HI UR7, URZ, UR23, UR5 ;  /* 0x00000017ff071299 */ /* 0x000fe40008011605 */
[----:B------:R-:W-:Y:S02]  /*5be0*/  USEL UR5, UR15, UR8, !UP0 ;  /* 0x000000080f057287 */ /* 0x000fe4000c000000 */
[----:B------:R-:W-:Y:S02]  /*5bf0*/  UIMAD UR8, UR39, UR7, URZ ;  /* 0x00000007270872a4 */ /* 0x000fe4000f8e02ff */
[----:B------:R-:W-:Y:S03]  /*5c00*/  UISETP.GE.AND UP0, UPT, UR6, UR4, UPT ;  /* 0x000000040600728c */ /* 0x000fe6000bf06270 */
[----:B------:R-:W-:Y:S01]  /*5c10*/  UMOV UR4, UR11 ;  /* 0x0000000b00047c82 */ /* 0x000fe20008000000 */
[----:B------:R-:W-:Y:S02]  /*5c20*/  UISETP.GE.OR UP0, UPT, UR5, UR8, UP0 ;  /* 0x000000080500728c */ /* 0x000fe40008706670 */
[----:B------:R-:W-:Y:S02]  /*5c30*/  USHF.R.U32.HI UR4, URZ, UR23, UR4 ;  /* 0x00000017ff047299 */ /* 0x000fe40008011604 */
[----:B------:R-:W-:Y:S02]  /*5c40*/  UIMAD.WIDE.U32 UR8, UR5, UR22, URZ ;  /* 0x00000016050872a5 */ /* 0x000fe4000f8e00ff */
[----:B------:R-:W-:Y:S04]  /*5c50*/  USEL UR10, UR6, UR4, !UP1 ;  /* 0x00000004060a7287 */ /* 0x000fe8000c800000 */
[----:B------:R-:W-:Y:S01]  /*5c60*/  UIADD3 UR11, UPT, UPT, -UR10, URZ, URZ ;  /* 0x000000ff0a0b7290 */ /* 0x000fe2000fffe1ff */
[----:B------:R-:W-:Y:S02]  /*5c70*/  @!UP0 UMOV UR4, UR9 ;  /* 0x0000000900048c82 */ /* 0x000fe40008000000 */
[----:B------:R-:W-:Y:S02]  /*5c80*/  @!UP0 USHF.R.U32.HI UR4, URZ, UR23, UR4 ;  /* 0x00000017ff048299 */ /* 0x000fe40008011604 */
[----:B------:R-:W-:Y:S02]  /*5c90*/  UIMAD UR8, UR39, UR11, UR6 ;  /* 0x0000000b270872a4 */ /* 0x000fe4000f8e0206 */
[----:B------:R-:W-:Y:S02]  /*5ca0*/  @!UP0 USEL UR4, UR5, UR4, !UP1 ;  /* 0x0000000405048287 */ /* 0x000fe4000c800000 */
[----:B------:R-:W-:Y:S02]  /*5cb0*/  UISETP.NE.AND UP1, UPT, UR20, URZ, UPT ;  /* 0x000000ff1400728c */ /* 0x000fe4000bf25270 */
[----:B------:R-:W-:Y:S02]  /*5cc0*/  @!UP0 UIMAD UR7, UR7, UR8, UR4 ;  /* 0x00000008070782a4 */ /* 0x000fe4000f8e0204 */
[----:B------:R-:W-:Y:S02]  /*5cd0*/  @!UP0 UIADD3 UR9, UPT, UPT, UR10, -UR4, URZ ;  /* 0x800000040a098290 */ /* 0x000fe4000fffe0ff */
[----:B------:R-:W-:Y:S02]  /*5ce0*/  UIADD3 UR8, UPT, UPT, -UR6, URZ, URZ ;  /* 0x000000ff06087290 */ /* 0x000fe4000fffe1ff */
[----:B------:R-:W-:Y:S02]  /*5cf0*/  UIADD3 UR4, UPT, UPT, -UR5, URZ, URZ ;  /* 0x000000ff05047290 */ /* 0x000fe4000fffe1ff */
[----:B------:R-:W-:Y:S03]  /*5d00*/  @!UP0 UIMAD UR6, UR9, UR39, UR5 ;  /* 0x00000027090682a4 */ /* 0x000fe6000f8e0205 */
[----:B------:R-:W-:Y:S01]  /*5d10*/  @!UP0 UMOV UR5, UR7 ;  /* 0x0000000700058c82 */ /* 0x000fe20008000000 */
[----:B------:R-:W-:Y:S02]  /*5d20*/  UIMAD UR7, UR30, UR4, UR15 ;  /* 0x000000041e0772a4 */ /* 0x000fe4000f8e020f */
[----:B------:R-:W-:Y:S02]  /*5d30*/  UIMAD UR4, UR54, UR8, UR14 ;  /* 0x00000008360472a4 */ /* 0x000fe4000f8e020e */
[----:B------:R-:W-:Y:S02]  /*5d40*/  UIMAD UR15, UR5, UR30, UR7 ;  /* 0x0000001e050f72a4 */ /* 0x000fe4000f8e0207 */
[----:B------:R-:W-:Y:S11]  /*5d50*/  UIMAD UR14, UR6, UR54, UR4 ;  /* 0x00000036060e72a4 */ /* 0x000ff6000f8e0204 */
[----:B------:R-:W-:Y:S01]  /*5d60*/  @!UPT UIADD3 URZ, UPT, UPT, URZ, URZ, URZ ;  /* 0x000000fffffff290 */ /* 0x000fe2000fffe0ff */
.L_x_103:
[----:B------:R-:W1:Y:S01]  /*5d70*/  @!UP3 LDCU.128 UR8, c[0x0][0xb10] ;  /* 0x00016200ff08b7ac */ /* 0x000e620008000c00 */
[----:B------:R-:W-:Y:S04]  /*5d80*/  MOV R0, UR19 ;  /* 0x0000001300007c02 */ /* 0x000fe80008000f00 */
[----:B------:R-:W-:Y:S01]  /*5d90*/  IABS R0, R0 ;  /* 0x0000000000007213 */ /* 0x000fe20000000000 */
[----:B------:R-:W2:Y:S01]  /*5da0*/  @!UP3 LDCU UR5, c[0x0][0xb0c] ;  /* 0x00016180ff05b7ac */ /* 0x000ea20008000800 */
[----:B------:R-:W3:Y:S01]  /*5db0*/  @!UP3 LDCU UR4, c[0x0][0xb20] ;  /* 0x00016400ff04b7ac */ /* 0x000ee20008000800 */
[----:B-1----:R-:W-:Y:S04]  /*5dc0*/  UIMAD.WIDE.U32 UR6, UR15, UR8, URZ ;  /* 0x000000080f0672a5 */ /* 0x002fe8000f8e00ff */
[----:B------:R-:W-:Y:S02]  /*5dd0*/  @!UP3 USHF.R.U32.HI UR7, URZ, UR9, UR7 ;  /* 0x00000009ff07b299 */ /* 0x000fe40008011607 */
[----:B------:R-:W-:Y:S02]  /*5de0*/  UIMAD.WIDE.U32 UR8, UR14, UR11, URZ ;  /* 0x0000000b0e0872a5 */ /* 0x000fe4000f8e00ff */
[----:B--2---:R-:W-:Y:S04]  /*5df0*/  @!UP3 UISETP.NE.AND UP0, UPT, UR5, 0x1, UPT ;  /* 0x000000010500b88c */ /* 0x004fe8000bf05270 */
[----:B------:R-:W-:Y:S02]  /*5e00*/  @!UP3 USEL UR7, UR15, UR7, !UP0 ;  /* 0x000000070f07b287 */ /* 0x000fe4000c000000 */
[----:B------:R-:W-:Y:S01]  /*5e10*/  @!UP3 UISETP.NE.AND UP0, UPT, UR10, 0x1, UPT ;  /* 0x000000010a00b88c */ /* 0x000fe2000bf05270 */
[----:B------:R-:W-:Y:S02]  /*5e20*/  @!UP3 UMOV UR6, UR9 ;  /* 0x000000090006bc82 */ /* 0x000fe40008000000 */
[----:B---3--:R-:W-:Y:S04]  /*5e30*/  @!UP3 USHF.R.U32.HI UR6, URZ, UR4, UR6 ;  /* 0x00000004ff06b299 */ /* 0x008fe80008011606 */
[----:B------:R-:W-:Y:S04]  /*5e40*/  @!UP3 USEL UR6, UR14, UR6, !UP0 ;  /* 0x000000060e06b287 */ /* 0x000fe8000c000000 */
[----:B------:R-:W-:Y:S02]  /*5e50*/  @!UP3 UIADD3 UR4, UPT, UPT, -UR7, UR6, URZ ;  /* 0x000000060704b290 */ /* 0x000fe4000fffe1ff */
[----:B------:R-:W-:Y:S02]  /*5e60*/  @!UP3 UIADD3 UR6, UPT, UPT, UR7, -UR6, URZ ;  /* 0x800000060706b290 */ /* 0x000fe4000fffe0ff */
[----:B------:R-:W-:Y:S02]  /*5e70*/  @!UP3 UIMAD UR15, UR4, UR5, UR15 ;  /* 0x00000005040fb2a4 */ /* 0x000fe4000f8e020f */
[----:B------:R-:W-:Y:S01]  /*5e80*/  @!UP3 UIMAD UR14, UR6, UR10, UR14 ;  /* 0x0000000a060eb2a4 */ /* 0x000fe2000f8e020e */
[----:B------:R-:W-:Y:S11]  /*5e90*/  BRA.U UP2, `(.L_x_104) ;  /* 0x0000000102107547 */ /* 0x000ff6000b800000 */
[----:B------:R-:W-:Y:S04]  /*5ea0*/  MOV R8, UR66 ;  /* 0x0000004200087c02 */ /* 0x000fe80008000f00 */
[----:B------:R-:W-:Y:S04]  /*5eb0*/  SHF.L.U32 R8, R8, 0x1f, RZ ;  /* 0x0000001f08087819 */ /* 0x000fe800000006ff */
[----:B------:R-:W1:Y:S02]  /*5ec0*/  SYNCS.PHASECHK.TRANS64.TRYWAIT P1, [UR31+0x1e8], R8 ;  /* 0x0001e808ff0075a7 */ /* 0x000e64000802111f */
[----:B-1----:R-:W-:Y:S05]  /*5ed0*/  @!P1 BRA `(.L_x_105) ;  /* 0x0000005400d09947 */ /* 0x002fea0003800000 */
.L_x_104:
[----:B------:R-:W-:Y:S01]  /*5ee0*/  UISETP.NE.AND UP2, UPT, UR47, URZ, UPT ;  /* 0x000000ff2f00728c */ /* 0x000fe2000bf45270 */
[----:B------:R-:W-:Y:S01]  /*5ef0*/  R2UR UR4, R0 ;  /* 0x00000000000472ca */ /* 0x000fe200000e0000 */
[----:B------:R-:W-:Y:S01]  /*5f00*/  USHF.L.U32 UR43, UR21, 0x6, URZ ;  /* 0x00000006152b7899 */ /* 0x000fe200080006ff */
[----:B-1----:R-:W-:Y:S05]  /*5f10*/  IMAD.U32 R8, RZ, RZ, UR47 ;  /* 0x0000002fff087e24 */ /* 0x002fea000f8e00ff */
[----:B------:R-:W-:Y:S04]  /*5f20*/  IABS R8, R8 ;  /* 0x0000000800087213 */ /* 0x000fe80000000000 */
[----:B------:R-:W1:Y:S02]  /*5f30*/  I2F.RP R12, R8 ;  /* 0x00000008000c7306 */ /* 0x000e640000209400 */
[----:B------:R-:W-:Y:S07]  /*5f40*/  UIMAD.WIDE.U32 UR6, UR57, UR4, URZ ;  /* 0x00000004390672a5 */ /* 0x000fee000f8e00ff */
[----:B------:R-:W-:Y:S02]  /*5f50*/  UMOV UR44, UR7 ;  /* 0x00000007002c7c82 */ /* 0x000fe40008000000 */
[----:B------:R-:W-:Y:S04]  /*5f60*/  UIMAD UR4, UR44, UR61, UR4 ;  /* 0x0000003d2c0472a4 */ /* 0x000fe8000f8e0204 */
[----:B------:R-:W-:Y:S01]  /*5f70*/  UISETP.GT.U32.AND UP0, UPT, UR38, UR4, UPT ;  /* 0x000000042600728c */ /* 0x000fe2000bf04070 */
[----:B-1----:R-:W1:Y:S10]  /*5f80*/  MUFU.RCP R12, R12 ;  /* 0x0000000c000c7308 */ /* 0x002e740000001000 */
[----:B------:R-:W-:Y:S02]  /*5f90*/  @!UP0 UIADD3 UR4, UPT, UPT, UR4, -UR38, URZ ;  /* 0x8000002604048290 */ /* 0x000fe4000fffe0ff */
[----:B------:R-:W-:Y:S02]  /*5fa0*/  @!UP0 UIADD3 UR44, UPT, UPT, UR44, 0x1, URZ ;  /* 0x000000012c2c8890 */ /* 0x000fe4000fffe0ff */
[----:B------:R-:W-:Y:S02]  /*5fb0*/  UISETP.GE.U32.AND UP0, UPT, UR4, UR38, UPT ;  /* 0x000000260400728c */ /* 0x000fe4000bf06070 */
[----:B------:R-:W-:Y:S01]  /*5fc0*/  ULOP3.LUT UR4, UR19, UR46, URZ, 0x3c, !UPT ;  /* 0x0000002e13047292 */ /* 0x000fe2000f8e3cff */
[----:B-1----:R-:W-:Y:S04]  /*5fd0*/  VIADD R12, R12, 0xffffffe ;  /* 0x0ffffffe0c0c7836 */ /* 0x002fe80000000000 */
[----:B------:R-:W1:Y:S04]  /*5fe0*/  F2I.FTZ.U32.TRUNC.NTZ R13, R12 ;  /* 0x0000000c000d7305 */ /* 0x000e68000021f000 */
[----:B------:R-:W-:Y:S02]  /*5ff0*/  @UP0 UIADD3 UR44, UPT, UPT, UR44, 0x1, URZ ;  /* 0x000000012c2c0890 */ /* 0x000fe4000fffe0ff */
[----:B------:R-:W-:Y:S01]  /*6000*/  UISETP.GE.AND UP0, UPT, UR4, URZ, UPT ;  /* 0x000000ff0400728c */ /* 0x000fe2000bf06270 */
[--C-:B-1----:R-:W-:Y:S10]  /*6010*/  IMAD.MOV R3, RZ, RZ, -R13.reuse ;  /* 0x000000ffff037224 */ /* 0x102ff400078e0a0d */
[----:B------:R-:W-:Y:S01]  /*6020*/  @!UP0 UIADD3 UR44, UPT, UPT, -UR44, URZ, URZ ;  /* 0x000000ff2c2c8290 */ /* 0x000fe2000fffe1ff */
[----:B------:R-:W-:Y:S01]  /*6030*/  IMAD.MOV.U32 R12, RZ, RZ, RZ ;  /* 0x000000ffff0c7224 */ /* 0x000fe200078e00ff */
[----:B------:R-:W-:Y:S01]  /*6040*/  @!UP5 ULOP3.LUT UR44, URZ, UR46, URZ, 0x33, !UPT ;  /* 0x0000002eff2cd292 */ /* 0x000fe2000f8e33ff */
[----:B------:R-:W-:Y:S03]  /*6050*/  IMAD R3, R3, R8, RZ ;  /* 0x0000000803037224 */ /* 0x000fe600078e02ff */
[----:B------:R-:W-:Y:S01]  /*6060*/  ULOP3.LUT UR4, UR44, UR47, URZ, 0x3c, !UPT ;  /* 0x0000002f2c047292 */ /* 0x000fe2000f8e3cff */
[----:B------:R-:W-:Y:S01]  /*6070*/  IMAD.HI.U32 R13, R13, R3, R12 ;  /* 0x000000030d0d7227 */ /* 0x000fe200078e000c */
[----:B------:R-:W-:Y:S02]  /*6080*/  MOV R0, UR44 ;  /* 0x0000002c00007c02 */ /* 0x000fe40008000f00 */
[----:B------:R-:W-:Y:S02]  /*6090*/  UISETP.GE.AND UP0, UPT, UR4, URZ, UPT ;  /* 0x000000ff0400728c */ /* 0x000fe4000bf06270 */
[----:B------:R-:W-:Y:S01]  /*60a0*/  IABS R0, R0 ;  /* 0x0000000000007213 */ /* 0x000fe20000000000 */
[----:B------:R-:W-:Y:S04]  /*60b0*/  UIADD3 UR4, UPT, UPT, -UR44, URZ, URZ ;  /* 0x000000ff2c047290 */ /* 0x000fe8000fffe1ff */
[----:B------:R-:W-:Y:S01]  /*60c0*/  IMAD.HI.U32 R13, R13, R0, RZ ;  /* 0x000000000d0d7227 */ /* 0x000fe200078e00ff */
[----:B------:R-:W-:Y:S03]  /*60d0*/  UIMAD UR4, UR46, UR4, UR19 ;  /* 0x000000042e0472a4 */ /* 0x000fe6000f8e0213 */
[----:B------:R-:W-:Y:S01]  /*60e0*/  IMAD.MOV R3, RZ, RZ, -R13 ;  /* 0x000000ffff037224 */ /* 0x000fe200078e0a0d */
[----:B------:R-:W-:Y:S03]  /*60f0*/  USHF.L.U32 UR42, UR4, 0x7, URZ ;  /* 0x00000007042a7899 */ /* 0x000fe600080006ff */
[C---:B------:R-:W-:Y:S05]  /*6100*/  IMAD R0, R8.reuse, R3, R0 ;  /* 0x0000000308007224 */ /* 0x040fea00078e0200 */
[----:B------:R-:W-:Y:S11]  /*6110*/  ISETP.GT.U32.AND P1, PT, R8, R0, PT ;  /* 0x000000000800720c */ /* 0x000ff60003f24070 */
[----:B------:R-:W-:Y:S02]  /*6120*/  @!UPT UIADD3 URZ, UPT, UPT, URZ, URZ, URZ ;  /* 0x000000fffffff290 */ /* 0x000fe4000fffe0ff */
[-C--:B------:R-:W-:Y:S01]  /*6130*/  @!P1 IADD3 R0, PT, PT, R0, -R8.reuse, RZ ;  /* 0x8000000800009210 */ /* 0x080fe20007ffe0ff */
[----:B------:R-:W-:Y:S01]  /*6140*/  @!P1 VIADD R13, R13, 0x1 ;  /* 0x000000010d0d9836 */ /* 0x000fe20000000000 */
[----:B------:R-:W-:Y:S02]  /*6150*/  ISETP.NE.U32.AND P1, PT, RZ, UR48, PT ;  /* 0x00000030ff007c0c */ /* 0x000fe4000bf25070 */
[----:B------:R-:W-:Y:S02]  /*6160*/  ISETP.GE.U32.AND P2, PT, R0, R8, PT ;  /* 0x000000080000720c */ /* 0x000fe40003f46070 */
[----:B------:R-:W-:Y:S02]  /*6170*/  ISETP.NE.AND.EX P1, PT, RZ, UR49, PT, P1 ;  /* 0x00000031ff007c0c */ /* 0x000fe4000bf25310 */
[----:B------:R-:W-:Y:S09]  /*6180*/  SHF.L.U32 R8, R10, 0x1f, RZ ;  /* 0x0000001f0a087819 */ /* 0x000ff200000006ff */
[----:B------:R-:W-:Y:S04]  /*6190*/  @P2 IADD3 R13, PT, PT, R13, 0x1, RZ ;  /* 0x000000010d0d2810 */ /* 0x000fe80007ffe0ff */
[----:B------:R-:W-:Y:S11]  /*61a0*/  R2UR UR45, R13 ;  /* 0x000000000d2d72ca */ /* 0x000ff600000e0000 */
[----:B------:R-:W-:Y:S02]  /*61b0*/  @!UPT UIADD3 URZ, UPT, UPT, URZ, URZ, URZ ;  /* 0x000000fffffff290 */ /* 0x000fe4000fffe0ff */
[----:B------:R-:W-:Y:S02]  /*61c0*/  @!UP0 UIADD3 UR45, UPT, UPT, -UR45, URZ, URZ ;  /* 0x000000ff2d2d8290 */ /* 0x000fe4000fffe1ff */
[----:B------:R-:W-:Y:S04]  /*61d0*/  @!UP2 ULOP3.LUT UR45, URZ, UR47, URZ, 0x33, !UPT ;  /* 0x0000002fff2da292 */ /* 0x000fe8000f8e33ff */
[----:B------:R-:W-:Y:S04]  /*61e0*/  UIADD3 UR5, UPT, UPT, -UR45, URZ, URZ ;  /* 0x000000ff2d057290 */ /* 0x000fe8000fffe1ff */
[----:B------:R-:W-:Y:S01]  /*61f0*/  UIMAD UR44, UR47, UR5, UR44 ;  /* 0x000000052f2c72a4 */ /* 0x000fe2000f8e022c */
[----:B------:R-:W-:Y:S11]  /*6200*/  BRA.U !UP4, `(.L_x_106) ;  /* 0x000000010c387547 */ /* 0x000ff6000b800000 */
[----:B------:R-:W-:Y:S01]  /*6210*/  UPLOP3.LUT UP1, UPT, UPT, UPT, UP6, 0x80, 0x8 ;  /* 0x000000000008789c */ /* 0x000fe20003f2f060 */
[----:B------:R-:W-:Y:S01]  /*6220*/  HFMA2 R0, -RZ, RZ, 0, 5.9604644775390625e-08 ;  /* 0x00000001ff007431 */ /* 0x000fe200000001ff */
[----:B------:R-:W1:Y:S01]  /*6230*/  LDCU.64 UR8, c[0x0][0x358] ;  /* 0x00006b00ff0877ac */ /* 0x000e620008000a00 */
[----:B------:R-:W-:Y:S03]  /*6240*/  IMAD.MOV.U32 R49, RZ, RZ, 0x1 ;  /* 0x00000001ff317424 */ /* 0x000fe600078e00ff */
[----:B------:R-:W-:Y:S05]  /*6250*/  PLOP3.LUT P2, PT, PT, PT, UP1, 0x80, 0x8 ;  /* 0x000000000008781c */ /* 0x000fea0003f4f018 */
[----:B------:R-:W2:Y:S01]  /*6260*/  @UP1 LDCU.64 UR4, c[0x0][0x888] ;  /* 0x00011100ff0417ac */ /* 0x000ea20008000a00 */
[----:B------:R-:W-:Y:S07]  /*6270*/  @UP1 UIMAD UR6, UR51, UR48, URZ ;  /* 0x00000030330612a4 */ /* 0x000fee000f8e02ff */
[----:B------:R-:W-:Y:S01]  /*6280*/  @!P2 PRMT R49, R0, 0x7610, R49 ;  /* 0x000076100031a816 */ /* 0x000fe20000000031 */
[----:B--2---:R-:W-:Y:S06]  /*6290*/  @UP1 UIMAD.WIDE UR4, UR6, 0x4, UR4 ;  /* 0x00000004060418a5 */ /* 0x004fec000f8e0204 */
[----:B-----5:R-:W-:Y:S01]  /*62a0*/  IMAD.U32 R26, RZ, RZ, UR4 ;  /* 0x00000004ff1a7e24 */ /* 0x020fe2000f8e00ff */
[----:B------:R-:W-:Y:S04]  /*62b0*/  MOV R27, UR5 ;  /* 0x00000005001b7c02 */ /* 0x000fe80008000f00 */
[----:B------:R-:W2:Y:S01]  /*62c0*/  @!UP1 LDCU UR4, c[0x0][0x880] ;  /* 0x00011000ff0497ac */ /* 0x000ea20008000800 */
[----:B-1----:R1:W5:Y:S02]  /*62d0*/  @P2 LDG.E R26, desc[UR8][R26.64] ;  /* 0x000000081a1a2981 */ /* 0x002364000c1e1900 */
[----:B-12---:R-:W-:Y:S07]  /*62e0*/  @!P2 IMAD.U32 R26, RZ, RZ, UR4 ;  /* 0x00000004ff1aae24 */ /* 0x006fee000f8e00ff */
.L_x_106:
[----:B-----5:R-:W-:Y:S01]  /*62f0*/  @!P1 FSETP.EQ.AND P3, PT, R26, RZ, PT ;  /* 0x000000ff1a00920b */ /* 0x020fe20003f62000 */
[----:B------:R-:W-:Y:S01]  /*6300*/  @!UPT UIADD3 URZ, UPT, UPT, URZ, URZ, URZ ;  /* 0x000000fffffff290 */ /* 0x000fe2000fffe0ff */
[----:B------:R-:W-:Y:S11]  /*6310*/  @!P1 BRA `(.L_x_107) ;  /* 0x0000000000149947 */ /* 0x000ff60003800000 */
[----:B------:R-:W-:Y:S02]  /*6320*/  LOP3.LUT P1, RZ, R49, 0xff, RZ, 0xc0, !PT ;  /* 0x000000ff31ff7812 */ /* 0x000fe4000782c0ff */
[----:B------:R-:W-:Y:S04]  /*6330*/  PLOP3.LUT P3, PT, PT, PT, UP1, 0x80, 0x8 ;  /* 0x000000000008781c */ /* 0x000fe80003f6f018 */
[----:B------:R-:W-:Y:S07]  /*6340*/  PLOP3.LUT P3, PT, P3, PT, PT, 0x8, 0x80 ;  /* 0x000000000080781c */ /* 0x000fee0001f6e170 */
[----:B------:R-:W-:Y:S11]  /*6350*/  @P1 FSETP.EQ.AND P3, PT, R26, RZ, PT ;  /* 0x000000ff1a00120b */ /* 0x000ff60003f62000 */
[----:B------:R-:W-:Y:S02]  /*6360*/  @!UPT UIADD3 URZ, UPT, UPT, URZ, URZ, URZ ;  /* 0x000000fffffff290 */ /* 0x000fe4000fffe0ff */
.L_x_107:
[----:B------:R-:W1:Y:S01]  /*6370*/  SYNCS.PHASECHK.TRANS64.TRYWAIT P1, [UR31+0x1c0], R8 ;  /* 0x0001c008ff0075a7 */ /* 0x000e62000802111f */
[----:B------:R-:W-:Y:S04]  /*6380*/  ELECT P2, URZ, PT ;  /* 0x0000000000ff782f */ /* 0x000fe80003840000 */
[----:B------:R-:W-:Y:S01]  /*6390*/  PLOP3.LUT P2, PT, P3, P2, PT, 0xf2, 0x2f ;  /* 0x00000000002f781c */ /* 0x000fe20001f45e72 */
[----:B------:R-:W-:Y:S01]  /*63a0*/  @!UPT UIADD3 URZ, UPT, UPT, URZ, URZ, URZ ;  /* 0x000000fffffff290 */ /* 0x000fe2000fffe0ff */
[----:B-1----:R-:W-:Y:S11]  /*63b0*/  @!P1 BRA `(.L_x_108) ;  /* 0x0000005000b09947 */ /* 0x002ff60003800000 */
.L_x_238:
[----:B------:R-:W-:Y:S01]  /*63c0*/  @!P2 IADD3 R3, P1, PT, R14, 0x580, RZ ;  /* 0x000005800e03a810 */ /* 0x000fe20007f3e0ff */
[----:B------:R-:W-:Y:S01]  /*63d0*/  VOTEU.ALL UP0, P2 ;  /* 0x0000000000ff7886 */ /* 0x000fe20001000000 */
[----:B------:R-:W-:Y:S01]  /*63e0*/  UMOV UR6, 0x0 ;  /* 0x0000000000067882 */ /* 0x000fe20000000000 */
[----:B------:R-:W-:Y:S01]  /*63f0*/  UMOV UR7, 0x10000000 ;  /* 0x1000000000077882 */ /* 0x000fe20000000000 */
[----:B------:R-:W-:Y:S01]  /*6400*/  @!P2 R2UR UR5, R3 ;  /* 0x000000000305a2ca */ /* 0x000fe200000e0000 */
[----:B-1----:R-:W-:Y:S01]  /*6410*/  @!P2 IMAD.X R0, RZ, RZ, R15, P1 ;  /* 0x000000ffff00a224 */ /* 0x002fe200008e060f */
[----:B------:R-:W-:Y:S02]  /*6420*/  @!UP0 UIADD3 UR40, UPT, UPT, UR31, 0x300, URZ ;  /* 0x000003001f288890 */ /* 0x000fe4000fffe0ff */
[----:B------:R-:W-:Y:S02]  /*6430*/  @!UP0 UIADD3 UR10, UPT, UPT, UR42, 0x40, URZ ;  /* 0x000000402a0a8890 */ /* 0x000fe4000fffe0ff */
[----:B------:R-:W-:Y:S01]  /*6440*/  @!P2 R2UR UR4, R0 ;  /* 0x000000000004a2ca */ /* 0x000fe200000e0000 */
[----:B------:R-:W-:Y:S01]  /*6450*/  @!UP0 UIADD3 UR8, UPT, UPT, UR31, 0xb00, URZ ;  /* 0x00000b001f088890 */ /* 0x000fe2000fffe0ff */
[----:B------:R-:W-:Y:S01]  /*6460*/  @!P2 IMAD.MOV.U32 R0, RZ, RZ, 0x1000 ;  /* 0x00001000ff00a424 */ /* 0x000fe200078e00ff */
[----:B------:R-:W-:Y:S01]  /*6470*/  VOTEU.ALL UP0, P2 ;  /* 0x0000000000ff7886 */ /* 0x000fe20001000000 */
[----:B------:R-:W-:Y:S01]  /*6480*/  UMOV UR9, UR41 ;  /* 0x0000002900097c82 */ /* 0x000fe20008000000 */
[----:B------:R-:W-:Y:S01]  /*6490*/  UMOV UR11, UR43 ;  /* 0x0000002b000b7c82 */ /* 0x000fe20008000000 */
[----:B------:R-:W-:Y:S01]  /*64a0*/  UMOV UR12, UR44 ;  /* 0x0000002c000c7c82 */ /* 0x000fe20008000000 */
[----:B------:R-:W-:Y:S01]  /*64b0*/  IMAD.U32 R12, RZ, RZ, UR5 ;  /* 0x00000005ff0c7e24 */ /* 0x000fe2000f8e00ff */
[----:B------:R-:W-:Y:S05]  /*64c0*/  UMOV UR13, UR45 ;  /* 0x0000002d000d7c82 */ /* 0x000fea0008000000 */
[----:B------:R-:W-:Y:S01]  /*64d0*/  IMAD.U32 R13, RZ, RZ, UR4 ;  /* 0x00000004ff0d7e24 */ /* 0x000fe2000f8e00ff */
[----:B------:R-:W-:Y:S04]  /*64e0*/  @!P2 R2UR UR4, R12 ;  /* 0x000000000c04a2ca */ /* 0x000fe800000e0000 */
[----:B------:R-:W-:Y:S11]  /*64f0*/  @!P2 R2UR UR5, R13 ;  /* 0x000000000d05a2ca */ /* 0x000ff600000e0000 */
[----:B------:R-:W-:Y:S02]  /*6500*/  @!UPT UIADD3 URZ, UPT, UPT, URZ, URZ, URZ ;  /* 0x000000fffffff290 */ /* 0x000fe4000fffe0ff */
[----:B------:R1:W-:Y:S01]  /*6510*/  @!UP0 UTMALDG.4D [UR40], [UR4], desc[UR6] ;  /* 0x00000628040085b4 */ /* 0x0003e20008019000 */
[----:B------:R-:W-:Y:S05]  /*6520*/  VOTEU.ALL UP0, P2 ;  /* 0x0000000000ff7886 */ /* 0x000fea0001000000 */
[----:B------:R1:W-:Y:S01]  /*6530*/  @!UP0 UTMALDG.4D [UR8], [UR4], desc[UR6] ;  /* 0x00000608040085b4 */ /* 0x0003e20008019000 */
[----:B------:R1:W-:Y:S01]  /*6540*/  @!P2 SYNCS.ARRIVE.TRANS64.RED.A0TR RZ, [UR31+0x1a0], R0 ;  /* 0x0001a000ffffa9a7 */ /* 0x0003e2000830041f */
[----:B------:R-:W-:Y:S01]  /*6550*/  SYNCS.ARRIVE.TRANS64.RED.A1T0 RZ, [UR65], RZ ;  /* 0x000000ffffff79a7 */ /* 0x000fe20008100441 */
[----:B------:R-:W2:Y:S02]  /*6560*/  SYNCS.PHASECHK.TRANS64.TRYWAIT P1, [UR31+0x1c8], R8 ;  /* 0x0001c808ff0075a7 */ /* 0x000ea4000802111f */
[----:B-12---:R-:W-:Y:S05]  /*6570*/  @!P1 BRA `(.L_x_109) ;  /* 0x0000005000589947 */ /* 0x006fea0003800000 */
.L_x_240:
        /* <DEDUP_REMOVED lines=11> */
[----:B------:R-:W-:Y:S01]  /*6630*/  @!UP0 UIADD3 UR8, UPT, UPT, UR31, 0x1b00, URZ ;  /* 0x00001b001f088890 */ /* 0x000fe2000fffe0ff */
[----:B------:R-:W-:Y:S01]  /*6640*/  VOTEU.ALL UP0, P2 ;  /* 0x0000000000ff7886 */ /* 0x000fe20001000000 */
[----:B------:R-:W-:Y:S02]  /*6650*/  UMOV UR35, UR43 ;  /* 0x0000002b00237c82 */ /* 0x000fe40008000000 */
[----:B------:R-:W-:Y:S01]  /*6660*/  IMAD.U32 R12, RZ, RZ, UR5 ;  /* 0x00000005ff0c7e24 */ /* 0x000fe2000f8e00ff */
[----:B------:R-:W-:Y:S01]  /*6670*/  UMOV UR36, UR44 ;  /* 0x0000002c00247c82 */ /* 0x000fe20008000000 */
[----:B------:R-:W-:Y:S01]  /*6680*/  UMOV UR37, UR45 ;  /* 0x0000002d00257c82 */ /* 0x000fe20008000000 */
[----:B------:R-:W-:Y:S01]  /*6690*/  UMOV UR9, UR33 ;  /* 0x0000002100097c82 */ /* 0x000fe20008000000 */
[----:B------:R-:W-:Y:S01]  /*66a0*/  UMOV UR11, UR43 ;  /* 0x0000002b000b7c82 */ /* 0x000fe20008000000 */
[----:B------:R-:W-:Y:S01]  /*66b0*/  UMOV UR12, UR44 ;  /* 0x0000002c000c7c82 */ /* 0x000fe20008000000 */
[----:B------:R-:W-:Y:S01]  /*66c0*/  IMAD.U32 R13, RZ, RZ, UR4 ;  /* 0x00000004ff0d7e24 */ /* 0x000fe2000f8e00ff */
[----:B------:R-:W-:Y:S01]  /*66d0*/  @!P2 R2UR UR4, R12 ;  /* 0x000000000c04a2ca */ /* 0x000fe200000e0000 */
[----:B------:R-:W-:Y:S03]  /*66e0*/  UMOV UR13, UR45 ;  /* 0x0000002d000d7c82 */ /* 0x000fe60008000000 */
        /* <DEDUP_REMOVED lines=9> */
.L_x_242:
        /* <DEDUP_REMOVED lines=30> */
[----:B--2---:R-:W-:Y:S01]  /*6960*/  @P0 SHF.R.U32.HI R0, RZ, 0x10, R5 ;  /* 0x00000010ff000819 */ /* 0x004fe20000011605 */
[----:B------:R-:W2:Y:S03]  /*6970*/  SYNCS.PHASECHK.TRANS64.TRYWAIT P1, [UR31+0x1d8], R8 ;  /* 0x0001d808ff0075a7 */ /* 0x000ea6000802111f */
[----:B------:R-:W-:Y:S01]  /*6980*/  @P0 R2UR UR51, R0 ;  /* 0x00000000003302ca */ /* 0x000fe200000e0000 */
[----:B------:R-:W-:Y:S03]  /*6990*/  @!UPT UIADD3 URZ, UPT, UPT, URZ, URZ, URZ ;  /* 0x000000fffffff290 */ /* 0x000fe6000fffe0ff */
[----:B-12---:R-:W-:Y:S11]  /*69a0*/  @!P1 BRA `(.L_x_111) ;  /* 0x0000004c007c9947 */ /* 0x006ff60003800000 */
.L_x_244:
[----:B------:R-:W-:Y:S01]  /*69b0*/  UPLOP3.LUT UP2, UPT, UPT, UPT, UPT, 0x80, 0x8 ;  /* 0x000000000008789c */ /* 0x000fe20003f4f070 */
[----:B------:R-:W-:Y:S01]  /*69c0*/  @!P2 IADD3 R3, P0, PT, R14, 0x580, RZ ;  /* 0x000005800e03a810 */ /* 0x000fe20007f1e0ff */
[----:B------:R-:W-:Y:S01]  /*69d0*/  UMOV UR6, 0x0 ;  /* 0x0000000000067882 */ /* 0x000fe20000000000 */
[----:B------:R-:W-:Y:S01]  /*69e0*/  UMOV UR7, 0x10000000 ;  /* 0x1000000000077882 */ /* 0x000fe20000000000 */
[----:B------:R-:W-:Y:S01]  /*69f0*/  UMOV UR19, UR43 ;  /* 0x0000002b00137c82 */ /* 0x000fe20008000000 */
[----:B------:R-:W-:Y:S01]  /*6a00*/  @!P2 R2UR UR5, R3 ;  /* 0x000000000305a2ca */ /* 0x000fe200000e0000 */
[----:B-1----:R-:W-:Y:S01]  /*6a10*/  @!P2 IMAD.X R0, RZ, RZ, R15, P0 ;  /* 0x000000ffff00a224 */ /* 0x002fe200000e060f */
[----:B------:R-:W-:Y:S01]  /*6a20*/  VOTEU.ALL UP0, P2 ;  /* 0x0000000000ff7886 */ /* 0x000fe20001000000 */
[----:B------:R-:W-:Y:S01]  /*6a30*/  UMOV UR20, UR44 ;  /* 0x0000002c00147c82 */ /* 0x000fe20008000000 */
[----:B------:R-:W-:Y:S01]  /*6a40*/  UMOV UR21, UR45 ;  /* 0x0000002d00157c82 */ /* 0x000fe20008000000 */
[----:B------:R-:W-:Y:S01]  /*6a50*/  UMOV UR11, UR43 ;  /* 0x0000002b000b7c82 */ /* 0x000fe20008000000 */
[----:B------:R-:W-:Y:S01]  /*6a60*/  @!P2 R2UR UR4, R0 ;  /* 0x000000000004a2ca */ /* 0x000fe200000e0000 */
[----:B------:R-:W-:Y:S01]  /*6a70*/  @!UP0 UIADD3 UR18, UPT, UPT, UR42, 0x30, URZ ;  /* 0x000000302a128890 */ /* 0x000fe2000fffe0ff */
[----:B------:R-:W-:Y:S01]  /*6a80*/  R2UR UR26, R51 ;  /* 0x00000000331a72ca */ /* 0x000fe200000e0000 */
[----:B------:R-:W-:Y:S01]  /*6a90*/  @!UP0 UIADD3 UR16, UPT, UPT, UR31, 0x3300, URZ ;  /* 0x000033001f108890 */ /* 0x000fe2000fffe0ff */
[----:B------:R-:W-:Y:S01]  /*6aa0*/  R2UR UR24, R52 ;  /* 0x00000000341872ca */ /* 0x000fe200000e0000 */
[----:B------:R-:W-:Y:S01]  /*6ab0*/  @!UP0 UIADD3 UR17, UPT, UPT, UR31, 0x1b8, URZ ;  /* 0x000001b81f118890 */ /* 0x000fe2000fffe0ff */
[----:B------:R-:W-:Y:S01]  /*6ac0*/  LOP3.LUT P0, RZ, R6, 0x1, RZ, 0xc0, !PT ;  /* 0x0000000106ff7812 */ /* 0x000fe2000780c0ff */
[----:B------:R-:W-:Y:S01]  /*6ad0*/  IMAD.U32 R12, RZ, RZ, UR5 ;  /* 0x00000005ff0c7e24 */ /* 0x000fe2000f8e00ff */
[----:B------:R-:W-:Y:S01]  /*6ae0*/  @!UP0 UIADD3 UR10, UPT, UPT, UR42, 0x70, URZ ;  /* 0x000000702a0a8890 */ /* 0x000fe2000fffe0ff */
[----:B------:R-:W-:Y:S01]  /*6af0*/  LOP3.LUT R10, R10, 0x1, RZ, 0x3c, !PT ;  /* 0x000000010a0a7812 */ /* 0x000fe200078e3cff */
[----:B------:R-:W-:Y:S01]  /*6b00*/  @!UP0 UIADD3 UR8, UPT, UPT, UR31, 0x3b00, URZ ;  /* 0x00003b001f088890 */ /* 0x000fe2000fffe0ff */
[----:B------:R-:W-:Y:S01]  /*6b10*/  LOP3.LUT R9, R9, 0x1, RZ, 0x3c, !PT ;  /* 0x0000000109097812 */ /* 0x000fe200078e3cff */
[----:B------:R-:W-:Y:S01]  /*6b20*/  VOTEU.ALL UP0, P2 ;  /* 0x0000000000ff7886 */ /* 0x000fe20001000000 */
[----:B------:R-:W-:Y:S01]  /*6b30*/  IMAD.U32 R13, RZ, RZ, UR4 ;  /* 0x00000004ff0d7e24 */ /* 0x000fe2000f8e00ff */
[----:B------:R-:W-:Y:S01]  /*6b40*/  @!P2 R2UR UR4, R12 ;  /* 0x000000000c04a2ca */ /* 0x000fe200000e0000 */
[----:B------:R-:W-:Y:S01]  /*6b50*/  UMOV UR12, UR44 ;  /* 0x0000002c000c7c82 */ /* 0x000fe20008000000 */
[----:B------:R-:W-:Y:S01]  /*6b60*/  UMOV UR13, UR45 ;  /* 0x0000002d000d7c82 */ /* 0x000fe20008000000 */
[----:B------:R-:W-:Y:S01]  /*6b70*/  UMOV UR9, UR17 ;  /* 0x0000001100097c82 */ /* 0x000fe20008000000 */
[----:B------:R-:W-:Y:S11]  /*6b80*/  @!P2 R2UR UR5, R13 ;  /* 0x000000000d05a2ca */ /* 0x000ff600000e0000 */
[----:B------:R-:W-:Y:S02]  /*6b90*/  @!UPT UIADD3 URZ, UPT, UPT, URZ, URZ, URZ ;  /* 0x000000fffffff290 */ /* 0x000fe4000fffe0ff */
[----:B------:R1:W-:Y:S01]  /*6ba0*/  @!UP0 UTMALDG.4D [UR16], [UR4], desc[UR6] ;  /* 0x00000610040085b4 */ /* 0x0003e20008019000 */
[----:B------:R-:W-:Y:S05]  /*6bb0*/  VOTEU.ALL UP0, P2 ;  /* 0x0000000000ff7886 */ /* 0x000fea0001000000 */
[----:B------:R2:W-:Y:S01]  /*6bc0*/  @!UP0 UTMALDG.4D [UR8], [UR4], desc[UR6] ;  /* 0x00000608040085b4 */ /* 0x0005e20008019000 */
[----:B------:R2:W-:Y:S01]  /*6bd0*/  @!P2 SYNCS.ARRIVE.TRANS64.RED.A0TR RZ, [UR31+0x1b8], R2 ;  /* 0x0001b802ffffa9a7 */ /* 0x0005e2000830041f */
[----:B------:R-:W-:Y:S01]  /*6be0*/  SYNCS.ARRIVE.TRANS64.RED.A1T0 RZ, [UR62], RZ ;  /* 0x000000ffffff79a7 */ /* 0x000fe2000810043e */
[----:B-1----:R-:W-:Y:S02]  /*6bf0*/  UIADD3 UR19, UPT, UPT, UR14, UR26, URZ ;  /* 0x0000001a0e137290 */ /* 0x002fe4000fffe0ff */
[----:B------:R-:W-:Y:S01]  /*6c00*/  UIADD3 UR21, UPT, UPT, UR15, UR24, URZ ;  /* 0x000000180f157290 */ /* 0x000fe2000fffe0ff */
[----:B------:R-:W-:Y:S11]  /*6c10*/  @P0 BRA `(.L_x_112) ;  /* 0xffffffec00340947 */ /* 0x000ff6000383ffff */
[----:B--2---:R-:W-:-:S04]  /*6c20*/  SHF.L.U32 R2, R10, 0x1f, RZ ;  /* 0x0000001f0a027819 */ /* 0x004fc800000006ff */
[----:B------:R-:W1:Y:S02]  /*6c30*/  SYNCS.PHASECHK.TRANS64.TRYWAIT P0, [UR31+0x1c0], R2 ;  /* 0x0001c002ff0075a7 */ /* 0x000e64000800111f */
[----:B-1----:R-:W-:Y:S05]  /*6c40*/  @!P0 BRA `(.L_x_113) ;  /* 0x0000004800ec8947 */ /* 0x002fea0003800000 */
.L_x_246:
[----:B------:R-:W2:Y:S02]  /*6c50*/  SYNCS.PHASECHK.TRANS64.TRYWAIT P0, [UR31+0x1c8], R2 ;  /* 0x0001c802ff0075a7 */ /* 0x000ea4000800111f */
[----:B--2---:R-:W-:Y:S05]  /*6c60*/  @!P0 BRA `(.L_x_114) ;  /* 0x0000004800fc8947 */ /* 0x004fea0003800000 */
.L_x_248:
[----:B------:R-:W2:Y:S02]  /*6c70*/  SYNCS.PHASECHK.TRANS64.TRYWAIT P0, [UR31+0x1d0], R2 ;  /* 0x0001d002ff0075a7 */ /* 0x000ea4000800111f */
[----:B--2---:R-:W-:Y:S05]  /*6c80*/  @!P0 BRA `(.L_x_115) ;  /* 0x0000004c000c8947 */ /* 0x004fea0003800000 */
.L_x_250:
[----:B-1----:R-:W-:-:S07]  /*6c90*/  MOV R0, UR31 ;  /* 0x0000001f00007c02 */ /* 0x002fce0008000f00 */
.L_x_116:
[----:B-1----:R-:W-:-:S04]  /*6ca0*/  SHF.L.U32 R2, R10, 0x1f, RZ ;  /* 0x0000001f0a027819 */ /* 0x002fc800000006ff */
[----:B------:R1:W2:Y:S03]  /*6cb0*/  SYNCS.PHASECHK.TRANS64.TRYWAIT P0, [R0+URZ+0x1d8], R2 ;  /* 0x0001d802000075a7 */ /* 0x0002a600080011ff */
[----:B--2---:R-:W-:Y:S05]  /*6cc0*/  @!P0 NANOSLEEP.SYNCS 0x989680 ;  /* 0x009896800000895d */ /* 0x004fea0003900000 */
[----:B------:R-:W2:Y:S02]  /*6cd0*/  @!P0 SYNCS.PHASECHK.TRANS64 P0, [R0+URZ+0x1d8], R2 ;  /* 0x0001d802000085a7 */ /* 0x000ea400080010ff */
[----:B--2---:R-:W-:Y:S05]  /*6ce0*/  @P0 EXIT ;  /* 0x000000000000094d */ /* 0x004fea0003800000 */
[----:B------:R-:W-:Y:S05]  /*6cf0*/  BRA `(.L_x_116) ;  /* 0xfffffffc00e87947 */ /* 0x000fea000383ffff */
.L_x_101:
[----:B------:R-:W-:-:S06]  /*6d00*/  UISETP.GE.AND UP0, UPT, UR18, 0x4, UPT ;  /* 0x000000041200788c */ /* 0x000fcc000bf06270 */
[----:B------:R-:W-:-:S13]  /*6d10*/  PLOP3.LUT P0, PT, PT, PT, UP0, 0x80, 0x8 ;  /* 0x000000000008781c */ /* 0x000fda0003f0f008 */
[----:B-1----:R-:W-:Y:S05]  /*6d20*/  @!P0 EXIT ;  /* 0x000000000000894d */ /* 0x002fea0003800000 */
[----:B------:R-:W1:Y:S08]  /*6d30*/  S2UR UR4, SR_CgaCtaId ;  /* 0x00000000000479c3 */ /* 0x000e700000008800 */
[----:B------:R-:W-:Y:S01]  /*6d40*/  BAR.SYNC.DEFER_BLOCKING 0x6, 0xa0 ;  /* 0x0182800000007b1d */ /* 0x000fe20000010000 */
[C---:B------:R-:W-:Y:S01]  /*6d50*/  IMAD.SHL.U32 R0, R50.reuse, 0x200000, RZ ;  /* 0x0020000032007824 */ /* 0x040fe200078e00ff */
[----:B------:R-:W-:Y:S01]  /*6d60*/  SHF.L.U32 R4, R50, 0x9, RZ ;  /* 0x0000000932047819 */ /* 0x000fe200000006ff */
[C---:B------:R-:W-:Y:S01]  /*6d70*/  IMAD.SHL.U32 R48, R59.reuse, 0x10, RZ ;  /* 0x000000103b307824 */ /* 0x040fe200078e00ff */
[----:B------:R-:W-:Y:S01]  /*6d80*/  USHF.R.S32.HI UR53, URZ, 0x1f, UR5 ;  /* 0x0000001fff357899 */ /* 0x000fe20008011405 */
[----:B------:R-:W-:Y:S01]  /*6d90*/  IMAD.U32 R23, R59, 0x10000, RZ ;  /* 0x000100003b177824 */ /* 0x000fe200078e00ff */
[----:B------:R-:W-:-:S02]  /*6da0*/  UMOV UR49, 0x400 ;  /* 0x0000040000317882 */ /* 0x000fc40000000000 */
[----:B------:R-:W2:Y:S01]  /*6db0*/  LDC.64 R42, c[0x0][0x8b0] ;  /* 0x00022c00ff2a7b82 */ /* 0x000ea20000000a00 */
[----:B------:R-:W3:Y:S01]  /*6dc0*/  LDCU.64 UR6, c[0x0][0x890] ;  /* 0x00011200ff0677ac */ /* 0x000ee20008000a00 */
[C---:B------:R-:W-:Y:S01]  /*6dd0*/  IMAD.SHL.U32 R5, R59.reuse, 0x2, RZ ;  /* 0x000000023b057824 */ /* 0x040fe200078e00ff */
[----:B------:R-:W-:Y:S01]  /*6de0*/  LOP3.LUT R0, R0, 0x200000, RZ, 0xc0, !PT ;  /* 0x0020000000007812 */ /* 0x000fe200078ec0ff */
[----:B------:R-:W-:Y:S01]  /*6df0*/  HFMA2 R57, -RZ, RZ, 0, 5.9604644775390625e-08 ;  /* 0x00000001ff397431 */ /* 0x000fe200000001ff */
[C---:B------:R-:W-:Y:S01]  /*6e00*/  LOP3.LUT R6, R48.reuse, 0x40, RZ, 0xc0, !PT ;  /* 0x0000004030067812 */ /* 0x040fe200078ec0ff */
[----:B------:R-:W-:Y:S01]  /*6e10*/  ULEA.HI UR53, UR53, UR5, URZ, 0x7 ;  /* 0x0000000535357291 */ /* 0x000fe2000f8f38ff */
[----:B------:R-:W-:Y:S01]  /*6e20*/  LOP3.LUT R58, R48, 0x5b0, RZ, 0xc0, !PT ;  /* 0x000005b0303a7812 */ /* 0x000fe200078ec0ff */
[----:B------:R-:W4:Y:S01]  /*6e30*/  LDC.64 R40, c[0x0][0x8a8] ;  /* 0x00022a00ff287b82 */ /* 0x000f220000000a00 */
[----:B------:R-:W-:Y:S01]  /*6e40*/  LOP3.LUT R23, R0, 0x400000, R23, 0xf8, !PT ;  /* 0x0040000000177812 */ /* 0x000fe200078ef817 */
[----:B------:R-:W-:Y:S01]  /*6e50*/  IMAD.MOV.U32 R22, RZ, RZ, RZ ;  /* 0x000000ffff167224 */ /* 0x000fe200078e00ff */
[----:B------:R-:W-:Y:S01]  /*6e60*/  LOP3.LUT R0, R6, 0x8, R5, 0xf8, !PT ;  /* 0x0000000806007812 */ /* 0x000fe200078ef805 */
[----:B------:R-:W-:Y:S01]  /*6e70*/  IMAD.MOV.U32 R56, RZ, RZ, RZ ;  /* 0x000000ffff387224 */ /* 0x000fe200078e00ff */
[----:B------:R-:W-:Y:S01]  /*6e80*/  LOP3.LUT R58, R58, 0x200, R4, 0xf8, !PT ;  /* 0x000002003a3a7812 */ /* 0x000fe200078ef804 */
[----:B------:R-:W2:Y:S01]  /*6e90*/  LDCU UR62, c[0x0][0x370] ;  /* 0x00006e00ff3e77ac */ /* 0x000ea20008000800 */
[----:B------:R-:W-:-:S02]  /*6ea0*/  LOP3.LUT R59, R59, 0x60, RZ, 0xc0, !PT ;  /* 0x000000603b3b7812 */ /* 0x000fc400078ec0ff */
[----:B------:R-:W-:Y:S01]  /*6eb0*/  LOP3.LUT R58, R58, R0, RZ, 0xfc, !PT ;  /* 0x000000003a3a7212 */ /* 0x000fe200078efcff */
[----:B-1----:R-:W-:Y:S01]  /*6ec0*/  ULEA UR49, UR4, UR49, 0x18 ;  /* 0x0000003104317291 */ /* 0x002fe2000f8ec0ff */
[----:B---3--:R-:W-:Y:S01]  /*6ed0*/  IMAD.U32 R61, RZ, RZ, UR6 ;  /* 0x00000006ff3d7e24 */ /* 0x008fe2000f8e00ff */
[----:B------:R-:W-:Y:S01]  /*6ee0*/  MOV R55, RZ ;  /* 0x000000ff00377202 */ /* 0x000fe20000000f00 */
[----:B------:R-:W-:Y:S01]  /*6ef0*/  IMAD.U32 R60, RZ, RZ, UR7 ;  /* 0x00000007ff3c7e24 */ /* 0x000fe2000f8e00ff */
[----:B------:R-:W-:Y:S01]  /*6f00*/  UIADD3 UR4, UPT, UPT, UR49, 0x300, URZ ;  /* 0x0000030031047890 */ /* 0x000fe2000fffe0ff */
[----:B------:R-:W1:Y:S04]  /*6f10*/  LDCU UR45, c[0x0][0xb0c] ;  /* 0x00016180ff2d77ac */ /* 0x000e680008000800 */
[----:B------:R-:W3:Y:S01]  /*6f20*/  LDS R2, [UR49+0x240] ;  /* 0x00024031ff027984 */ /* 0x000ee20008000800 */
[----:B------:R-:W-:Y:S01]  /*6f30*/  IMAD.U32 R54, RZ, RZ, UR4 ;  /* 0x00000004ff367e24 */ /* 0x000fe2000f8e00ff */
[----:B------:R-:W1:Y:S01]  /*6f40*/  LDCU UR38, c[0x0][0xb30] ;  /* 0x00016600ff2677ac */ /* 0x000e620008000800 */
[----:B------:R-:W1:Y:S01]  /*6f50*/  LDCU.64 UR60, c[0x0][0x888] ;  /* 0x00011100ff3c77ac */ /* 0x000e620008000a00 */
[----:B------:R-:W1:Y:S01]  /*6f60*/  LDCU.64 UR46, c[0x0][0xb28] ;  /* 0x00016500ff2e77ac */ /* 0x000e620008000a00 */
[----:B------:R-:W1:Y:S01]  /*6f70*/  LDCU.128 UR56, c[0x0][0xb10] ;  /* 0x00016200ff3877ac */ /* 0x000e620008000c00 */
[----:B------:R-:W1:Y:S01]  /*6f80*/  LDCU UR55, c[0x0][0x374] ;  /* 0x00006e80ff3777ac */ /* 0x000e620008000800 */
[----:B------:R-:W-:Y:S01]  /*6f90*/  USHF.R.S32.HI UR53, URZ, 0x7, UR53 ;  /* 0x00000007ff357899 */ /* 0x000fe20008011435 */
[----:B------:R-:W-:Y:S01]  /*6fa0*/  UMOV UR54, URZ ;  /* 0x000000ff00367c82 */ /* 0x000fe20008000000 */
[----:B------:R-:W-:Y:S01]  /*6fb0*/  UMOV UR52, URZ ;  /* 0x000000ff00347c82 */ /* 0x000fe20008000000 */
[C---:B---3--:R-:W-:Y:S01]  /*6fc0*/  VIADD R3, R2.reuse, 0x40 ;  /* 0x0000004002037836 */ /* 0x048fe20000000000 */
[----:B------:R-:W-:-:S04]  /*6fd0*/  LOP3.LUT R2, R2, 0xffff, RZ, 0xc0, !PT ;  /* 0x0000ffff02027812 */ /* 0x000fc800078ec0ff */
[----:B------:R-:W-:-:S05]  /*6fe0*/  LOP3.LUT R3, R3, 0xffff, RZ, 0xc0, !PT ;  /* 0x0000ffff03037812 */ /* 0x000fca00078ec0ff */
[----:B-12-4-:R3:W-:Y:S02]  /*6ff0*/  STL.64 [R1], R2 ;  /* 0x0000000201007387 */ /* 0x0167e40000100a00 */
.L_x_160:
[----:B---3--:R-:W-:Y:S04]  /*7000*/  SHF.L.U32 R2, R55, 0x1f, RZ ;  /* 0x0000001f37027819 */ /* 0x008fe800000006ff */
[----:B-1----:R-:W1:Y:S02]  /*7010*/  SYNCS.PHASECHK.TRANS64.TRYWAIT P0, [UR49+0x1f0], R2 ;  /* 0x0001f002ff0075a7 */ /* 0x002e640008001131 */
[----:B-1----:R-:W-:Y:S05]  /*7020*/  @!P0 BRA `(.L_x_117) ;  /* 0x00000048003c8947 */ /* 0x002fea0003800000 */
.L_x_252:
[----:B-1----:R-:W-:Y:S01]  /*7030*/  LEA R2, R22, UR48, 0x2 ;  /* 0x0000003016027c11 */ /* 0x002fe2000f8e10ff */
[----:B------:R-:W1:Y:S01]  /*7040*/  LDS.128 R44, [UR49+0x230] ;  /* 0x00023031ff2c7984 */ /* 0x000e620008000c00 */
[----:B------:R-:W-:Y:S02]  /*7050*/  UIADD3 UR4, UPT, UPT, UR49, 0x1f8, URZ ;  /* 0x000001f831047890 */ /* 0x000fe4000fffe0ff */
[----:B------:R-:W-:Y:S01]  /*7060*/  UISETP.GE.AND UP1, UPT, UR39, 0x1, UPT ;  /* 0x000000012700788c */ /* 0x000fe2000bf26270 */
[----:B------:R-:W-:Y:S01]  /*7070*/  @!PT LDS RZ, [RZ] ;  /* 0x00000000fffff984 */ /* 0x000fe20000000800 */
[----:B------:R-:W-:Y:S01]  /*7080*/  @!PT LDS RZ, [RZ] ;  /* 0x00000000fffff984 */ /* 0x000fe20000000800 */
[----:B------:R-:W-:Y:S01]  /*7090*/  @!PT LDS RZ, [RZ] ;  /* 0x00000000fffff984 */ /* 0x000fe20000000800 */
[----:B------:R-:W-:Y:S01]  /*70a0*/  @!PT LDS RZ, [RZ] ;  /* 0x00000000fffff984 */ /* 0x000fe20000000800 */
[----:B------:R2:W-:Y:S06]  /*70b0*/  MEMBAR.ALL.CTA ;  /* 0x0000000000007992 */ /* 0x0005ec0000008000 */
[----:B--2---:R-:W2:Y:S01]  /*70c0*/  FENCE.VIEW.ASYNC.S ;  /* 0x00000000000073c6 */ /* 0x004ea20000000000 */
[----:B------:R-:W-:Y:S09]  /*70d0*/  UPRMT UR4, URZ, 0x654, UR4 ;  /* 0x00000654ff047896 */ /* 0x000ff20008000004 */
[----:B--2---:R-:W-:Y:S01]  /*70e0*/  SYNCS.ARRIVE.TRANS64.RED.A1T0 RZ, [UR4], RZ ;  /* 0x000000ffffff79a7 */ /* 0x004fe20008100404 */
[----:B------:R-:W5:Y:S01]  /*70f0*/  LDL R2, [R2] ;  /* 0x0000000002027983 */ /* 0x000f620000100800 */
[----:B-1----:R-:W-:Y:S11]  /*7100*/  LOP3.LUT P0, RZ, R46, 0x1, RZ, 0xc0, !PT ;  /* 0x000000012eff7812 */ /* 0x002ff6000780c0ff */
[----:B------:R-:W-:Y:S02]  /*7110*/  @!UPT UIADD3 URZ, UPT, UPT, URZ, URZ, URZ ;  /* 0x000000fffffff290 */ /* 0x000fe4000fffe0ff */
[----:B------:R-:W-:Y:S01]  /*7120*/  VOTEU.ANY UP0, P0 ;  /* 0x0000000000ff7886 */ /* 0x000fe20000000100 */
[----:B------:R-:W-:Y:S11]  /*7130*/  PLOP3.LUT P0, PT, PT, PT, UP0, 0x80, 0x8 ;  /* 0x000000000008781c */ /* 0x000ff60003f0f008 */
[----:B------:R-:W-:Y:S02]  /*7140*/  @!UPT UIADD3 URZ, UPT, UPT, URZ, URZ, URZ ;  /* 0x000000fffffff290 */ /* 0x000fe4000fffe0ff */
[----:B------:R-:W-:Y:S02]  /*7150*/  @P0 MOV R3, R44 ;  /* 0x0000002c00030202 */ /* 0x000fe40000000f00 */
[----:B------:R-:W-:Y:S02]  /*7160*/  @P0 LOP3.LUT R0, R45, 0xffff, RZ, 0xc0, !PT ;  /* 0x0000ffff2d000812 */ /* 0x000fe400078ec0ff */
[----:B------:R-:W-:Y:S02]  /*7170*/  @P0 R2UR UR5, R3 ;  /* 0x00000000030502ca */ /* 0x000fe400000e0000 */
[----:B------:R-:W-:Y:S01]  /*7180*/  @P0 R2UR UR4, R0 ;  /* 0x00000000000402ca */ /* 0x000fe200000e0000 */
[----:B------:R-:W-:Y:S05]  /*7190*/  IMAD.U32 R0, RZ, RZ, UR53 ;  /* 0x00000035ff007e24 */ /* 0x000fea000f8e00ff */
[----:B------:R-:W-:Y:S05]  /*71a0*/  IABS R3, R0 ;  /* 0x0000000000037213 */ /* 0x000fea0000000000 */
[----:B------:R-:W-:Y:S02]  /*71b0*/  @UP0 UMOV UR37, UR5 ;  /* 0x0000000500250c82 */ /* 0x000fe40008000000 */
[----:B------:R-:W-:Y:S01]  /*71c0*/  @UP0 UMOV UR36, UR4 ;  /* 0x0000000400240c82 */ /* 0x000fe20008000000 */
[----:B------:R-:W-:Y:S05]  /*71d0*/  BRA.U !UP1, `(.L_x_118) ;  /* 0x0000000109cc7547 */ /* 0x000fea000b800000 */
[----:B------:R-:W1:Y:S01]  /*71e0*/  LDCU UR9, c[0x0][0xb20] ;  /* 0x00016400ff0977ac */ /* 0x000e620008000800 */
[----:B------:R-:W-:Y:S02]  /*71f0*/  UIMAD.WIDE.U32 UR4, UR55, UR59, URZ ;  /* 0x0000003b370472a5 */ /* 0x000fe4000f8e00ff */
[----:B------:R-:W-:Y:S02]  /*7200*/  UIMAD.WIDE.U32 UR6, UR62, UR56, URZ ;  /* 0x000000383e0672a5 */ /* 0x000fe4000f8e00ff */
[----:B------:R-:W-:Y:S02]  /*7210*/  UIMAD.WIDE.U32 UR10, UR36, UR59, URZ ;  /* 0x0000003b240a72a5 */ /* 0x000fe4000f8e00ff */
[----:B------:R-:W-:Y:S02]  /*7220*/  UISETP.NE.AND UP0, UPT, UR58, 0x1, UPT ;  /* 0x000000013a00788c */ /* 0x000fe4000bf05270 */
[----:B------:R-:W-:Y:S02]  /*7230*/  UISETP.NE.AND UP1, UPT, UR45, 0x1, UPT ;  /* 0x000000012d00788c */ /* 0x000fe4000bf25270 */
[----:B------:R-:W-:Y:S02]  /*7240*/  UISETP.NE.AND UP2, UPT, UR39, 0x1, UPT ;  /* 0x000000012700788c */ /* 0x000fe4000bf45270 */
[----:B------:R-:W-:Y:S01]  /*7250*/  UIMAD.WIDE.U32 UR12, UR37, UR56, URZ ;  /* 0x00000038250c72a5 */ /* 0x000fe2000f8e00ff */
[----:B------:R-:W-:Y:S01]  /*7260*/  UMOV UR4, UR5 ;  /* 0x0000000500047c82 */ /* 0x000fe20008000000 */
[----:B------:R-:W-:Y:S01]  /*7270*/  UMOV UR6, UR11 ;  /* 0x0000000b00067c82 */ /* 0x000fe20008000000 */
[----:B-1----:R-:W-:Y:S03]  /*7280*/  USHF.R.U32.HI UR8, URZ, UR9, UR4 ;  /* 0x00000009ff087299 */ /* 0x002fe60008011604 */
[----:B------:R-:W-:Y:S02]  /*7290*/  UMOV UR4, UR7 ;  /* 0x0000000700047c82 */ /* 0x000fe40008000000 */
[----:B------:R-:W-:Y:S02]  /*72a0*/  USHF.R.U32.HI UR5, URZ, UR57, UR4 ;  /* 0x00000039ff057299 */ /* 0x000fe40008011604 */
[----:B------:R-:W-:Y:S02]  /*72b0*/  USEL UR4, UR55, UR8, !UP0 ;  /* 0x0000000837047287 */ /* 0x000fe4000c000000 */
[----:B------:R-:W-:Y:S02]  /*72c0*/  USHF.R.U32.HI UR8, URZ, UR9, UR6 ;  /* 0x00000009ff087299 */ /* 0x000fe40008011606 */
[----:B------:R-:W-:Y:S02]  /*72d0*/  UIMAD.WIDE.U32 UR6, UR4, UR46, URZ ;  /* 0x0000002e040672a5 */ /* 0x000fe4000f8e00ff */
[----:B------:R-:W-:Y:S02]  /*72e0*/  USEL UR9, UR62, UR5, !UP1 ;  /* 0x000000053e097287 */ /* 0x000fe4000c800000 */
[----:B------:R-:W-:Y:S02]  /*72f0*/  USEL UR8, UR36, UR8, !UP0 ;  /* 0x0000000824087287 */ /* 0x000fe4000c000000 */
[----:B------:R-:W-:Y:S01]  /*7300*/  UIMAD.WIDE.U32 UR10, UR9, UR46, URZ ;  /* 0x0000002e090a72a5 */ /* 0x000fe2000f8e00ff */
[----:B------:R-:W-:Y:S01]  /*7310*/  UMOV UR6, UR7 ;  /* 0x0000000700067c82 */ /* 0x000fe20008000000 */
[----:B------:R-:W-:Y:S01]  /*7320*/  UMOV UR5, UR13 ;  /* 0x0000000d00057c82 */ /* 0x000fe20008000000 */
[----:B------:R-:W-:Y:S02]  /*7330*/  @UP2 USHF.R.U32.HI UR4, URZ, UR47, UR6 ;  /* 0x0000002fff042299 */ /* 0x000fe40008011606 */
[----:B------:R-:W-:Y:S02]  /*7340*/  USHF.R.U32.HI UR5, URZ, UR57, UR5 ;  /* 0x00000039ff057299 */ /* 0x000fe40008011605 */
[----:B------:R-:W-:Y:S02]  /*7350*/  UIMAD UR4, UR39, UR4, URZ ;  /* 0x00000004270472a4 */ /* 0x000fe4000f8e02ff */
[----:B------:R-:W-:Y:S02]  /*7360*/  USEL UR5, UR37, UR5, !UP1 ;  /* 0x0000000525057287 */ /* 0x000fe4000c800000 */
[----:B------:R-:W-:Y:S01]  /*7370*/  UISETP.GE.AND UP0, UPT, UR8, UR4, UPT ;  /* 0x000000040800728c */ /* 0x000fe2000bf06270 */
[----:B------:R-:W-:Y:S01]  /*7380*/  UMOV UR6, UR11 ;  /* 0x0000000b00067c82 */ /* 0x000fe20008000000 */
[----:B------:R-:W-:Y:S02]  /*7390*/  UIMAD.WIDE.U32 UR10, UR8, UR46, URZ ;  /* 0x0000002e080a72a5 */ /* 0x000fe4000f8e00ff */
[----:B------:R-:W-:Y:S04]  /*73a0*/  @UP2 USHF.R.U32.HI UR9, URZ, UR47, UR6 ;  /* 0x0000002fff092299 */ /* 0x000fe80008011606 */
[----:B------:R-:W-:Y:S01]  /*73b0*/  UIMAD UR6, UR39, UR9, URZ ;  /* 0x00000009270672a4 */ /* 0x000fe2000f8e02ff */
[----:B------:R-:W-:Y:S03]  /*73c0*/  UMOV UR4, UR11 ;  /* 0x0000000b00047c82 */ /* 0x000fe60008000000 */
[----:B------:R-:W-:Y:S02]  /*73d0*/  UISETP.GE.OR UP0, UPT, UR5, UR6, UP0 ;  /* 0x000000060500728c */ /* 0x000fe40008706670 */
[----:B------:R-:W-:Y:S02]  /*73e0*/  USHF.R.U32.HI UR4, URZ, UR47, UR4 ;  /* 0x0000002fff047299 */ /* 0x000fe40008011604 */
[----:B------:R-:W-:Y:S02]  /*73f0*/  UIMAD.WIDE.U32 UR6, UR5, UR46, URZ ;  /* 0x0000002e050672a5 */ /* 0x000fe4000f8e00ff */
[----:B------:R-:W-:Y:S02]  /*7400*/  USEL UR11, UR8, UR4, !UP2 ;  /* 0x00000004080b7287 */ /* 0x000fe4000d000000 */
[----:B------:R-:W-:Y:S02]  /*7410*/  UIADD3 UR6, UPT, UPT, -UR5, URZ, URZ ;  /* 0x000000ff05067290 */ /* 0x000fe4000fffe1ff */
[----:B------:R-:W-:Y:S02]  /*7420*/  UIADD3 UR10, UPT, UPT, -UR11, URZ, URZ ;  /* 0x000000ff0b0a7290 */ /* 0x000fe4000fffe1ff */
[----:B------:R-:W-:Y:S02]  /*7430*/  UIMAD UR6, UR45, UR6, UR37 ;  /* 0x000000062d0672a4 */ /* 0x000fe4000f8e0225 */
[----:B------:R-:W-:Y:S01]  /*7440*/  UIMAD UR10, UR39, UR10, UR8 ;  /* 0x0000000a270a72a4 */ /* 0x000fe2000f8e0208 */
[----:B------:R-:W-:Y:S01]  /*7450*/  @!UP0 UMOV UR4, UR7 ;  /* 0x0000000700048c82 */ /* 0x000fe20008000000 */
[----:B------:R-:W-:Y:S02]  /*7460*/  UIADD3 UR7, UPT, UPT, -UR8, URZ, URZ ;  /* 0x000000ff08077290 */ /* 0x000fe4000fffe1ff */
[----:B------:R-:W-:Y:S04]  /*7470*/  @!UP0 USHF.R.U32.HI UR4, URZ, UR47, UR4 ;  /* 0x0000002fff048299 */ /* 0x000fe80008011604 */
[----:B------:R-:W-:Y:S04]  /*7480*/  @!UP0 USEL UR4, UR5, UR4, !UP2 ;  /* 0x0000000405048287 */ /* 0x000fe8000d000000 */
[----:B------:R-:W-:Y:S02]  /*7490*/  @!UP0 UIMAD UR9, UR9, UR10, UR4 ;  /* 0x0000000a090982a4 */ /* 0x000fe4000f8e0204 */
[----:B------:R-:W-:Y:S02]  /*74a0*/  @!UP0 UIADD3 UR10, UPT, UPT, UR11, -UR4, URZ ;  /* 0x800000040b0a8290 */ /* 0x000fe4000fffe0ff */
[----:B------:R-:W-:Y:S02]  /*74b0*/  UIMAD UR4, UR58, UR7, UR36 ;  /* 0x000000073a0472a4 */ /* 0x000fe4000f8e0224 */
[----:B------:R-:W-:Y:S03]  /*74c0*/  @!UP0 UIMAD UR8, UR10, UR39, UR5 ;  /* 0x000000270a0882a4 */ /* 0x000fe6000f8e0205 */
[----:B------:R-:W-:Y:S02]  /*74d0*/  @!UP0 UMOV UR5, UR9 ;  /* 0x0000000900058c82 */ /* 0x000fe40008000000 */
[----:B------:R-:W-:Y:S02]  /*74e0*/  UIMAD UR37, UR5, UR45, UR6 ;  /* 0x0000002d052572a4 */ /* 0x000fe4000f8e0206 */
[----:B------:R-:W-:Y:S11]  /*74f0*/  UIMAD UR36, UR8, UR58, UR4 ;  /* 0x0000003a082472a4 */ /* 0x000ff6000f8e0204 */
[----:B------:R-:W-:Y:S01]  /*7500*/  @!UPT UIADD3 URZ, UPT, UPT, URZ, URZ, URZ ;  /* 0x000000fffffff290 */ /* 0x000fe2000fffe0ff */
.L_x_118:
[----:B------:R-:W1:Y:S01]  /*7510*/  LDCU UR11, c[0x0][0x388] ;  /* 0x00007100ff0b77ac */ /* 0x000e620008000800 */
[----:B------:R-:W-:Y:S01]  /*7520*/  R2UR UR6, R3 ;  /* 0x00000000030672ca */ /* 0x000fe200000e0000 */
[----:B------:R-:W-:Y:S01]  /*7530*/  BSSY.RECONVERGENT B6, `(.L_x_119) ;  /* 0x0000074000067945 */ /* 0x000fe20003800200 */
[----:B------:R-:W-:Y:S01]  /*7540*/  IABS R0, R0 ;  /* 0x0000000000007213 */ /* 0x000fe20000000000 */
[----:B------:R-:W-:Y:S04]  /*7550*/  USHF.L.U32 UR42, UR21, 0x6, URZ ;  /* 0x00000006152a7899 */ /* 0x000fe800080006ff */
[----:B------:R-:W-:Y:S05]  /*7560*/  IMAD.MOV R0, RZ, RZ, -R0 ;  /* 0x000000ffff007224 */ /* 0x000fea00078e0a00 */
[----:B------:R-:W-:Y:S01]  /*7570*/  R2UR UR9, R0 ;  /* 0x00000000000972ca */ /* 0x000fe200000e0000 */
[----:B------:R-:W2:Y:S10]  /*7580*/  I2F.RP R3, UR6 ;  /* 0x0000000600037d06 */ /* 0x000eb40008209400 */
[----:B--2---:R-:W2:Y:S01]  /*7590*/  MUFU.RCP R3, R3 ;  /* 0x0000000300037308 */ /* 0x004ea20000001000 */
[----:B-1----:R-:W-:Y:S05]  /*75a0*/  IMAD.U32 R4, RZ, RZ, UR11 ;  /* 0x0000000bff047e24 */ /* 0x002fea000f8e00ff */
[----:B------:R-:W-:Y:S04]  /*75b0*/  IABS R4, R4 ;  /* 0x0000000400047213 */ /* 0x000fe80000000000 */
[----:B------:R-:W1:Y:S01]  /*75c0*/  I2F.RP R6, R4 ;  /* 0x0000000400067306 */ /* 0x000e620000209400 */
[----:B--2---:R-:W-:Y:S09]  /*75d0*/  VIADD R3, R3, 0xffffffe ;  /* 0x0ffffffe03037836 */ /* 0x004ff20000000000 */
[----:B------:R-:W2:Y:S10]  /*75e0*/  F2I.FTZ.U32.TRUNC.NTZ R3, R3 ;  /* 0x0000000300037305 */ /* 0x000eb4000021f000 */
[----:B-1----:R-:W1:Y:S01]  /*75f0*/  MUFU.RCP R6, R6 ;  /* 0x0000000600067308 */ /* 0x002e620000001000 */
[----:B--2---:R-:W-:Y:S01]  /*7600*/  R2UR UR5, R3 ;  /* 0x00000000030572ca */ /* 0x004fe200000e0000 */
[----:B------:R-:W-:Y:S05]  /*7610*/  IMAD.U32 R3, RZ, RZ, UR19 ;  /* 0x00000013ff037e24 */ /* 0x000fea000f8e00ff */
[----:B------:R-:W-:Y:S04]  /*7620*/  IABS R3, R3 ;  /* 0x0000000300037213 */ /* 0x000fe80000000000 */
[----:B------:R-:W-:Y:S01]  /*7630*/  R2UR UR8, R3 ;  /* 0x00000000030872ca */ /* 0x000fe200000e0000 */
[----:B-1----:R-:W-:Y:S02]  /*7640*/  VIADD R6, R6, 0xffffffe ;  /* 0x0ffffffe06067836 */ /* 0x002fe40000000000 */
[----:B------:R-:W-:Y:S02]  /*7650*/  UIADD3 UR4, UPT, UPT, URZ, -UR5, URZ ;  /* 0x80000005ff047290 */ /* 0x000fe4000fffe0ff */
[----:B------:R-:W1:Y:S02]  /*7660*/  F2I.FTZ.U32.TRUNC.NTZ R7, R6 ;  /* 0x0000000600077305 */ /* 0x000e64000021f000 */
[----:B------:R-:W-:Y:S03]  /*7670*/  UIMAD UR7, UR4, UR6, URZ ;  /* 0x00000006040772a4 */ /* 0x000fe6000f8e02ff */
[----:B------:R-:W-:Y:S02]  /*7680*/  UMOV UR4, URZ ;  /* 0x000000ff00047c82 */ /* 0x000fe40008000000 */
[----:B------:R-:W-:Y:S07]  /*7690*/  UIMAD.WIDE.U32 UR4, UR5, UR7, UR4 ;  /* 0x00000007050472a5 */ /* 0x000fee000f8e0004 */
[----:B------:R-:W-:Y:S01]  /*76a0*/  UMOV UR4, UR5 ;  /* 0x0000000500047c82 */ /* 0x000fe20008000000 */
[--C-:B-1----:R-:W-:Y:S01]  /*76b0*/  IMAD.MOV R3, RZ, RZ, -R7.reuse ;  /* 0x000000ffff037224 */ /* 0x102fe200078e0a07 */
[----:B------:R-:W-:Y:S01]  /*76c0*/  UIMAD.WIDE.U32 UR4, UR4, UR8, URZ ;  /* 0x00000008040472a5 */ /* 0x000fe2000f8e00ff */
[----:B------:R-:W-:Y:S02]  /*76d0*/  IMAD.MOV.U32 R6, RZ, RZ, RZ ;  /* 0x000000ffff067224 */ /* 0x000fe400078e00ff */
[----:B------:R-:W-:Y:S04]  /*76e0*/  IMAD R3, R3, R4, RZ ;  /* 0x0000000403037224 */ /* 0x000fe800078e02ff */
[----:B------:R-:W-:Y:S01]  /*76f0*/  UMOV UR43, UR5 ;  /* 0x00000005002b7c82 */ /* 0x000fe20008000000 */
[----:B------:R-:W-:Y:S01]  /*7700*/  IMAD.HI.U32 R7, R7, R3, R6 ;  /* 0x0000000307077227 */ /* 0x000fe200078e0006 */
[----:B------:R-:W-:Y:S04]  /*7710*/  UIMAD UR4, UR43, UR9, UR8 ;  /* 0x000000092b0472a4 */ /* 0x000fe8000f8e0208 */
[----:B------:R-:W-:Y:S11]  /*7720*/  UISETP.GT.U32.AND UP0, UPT, UR6, UR4, UPT ;  /* 0x000000040600728c */ /* 0x000ff6000bf04070 */
[----:B------:R-:W-:Y:S02]  /*7730*/  @!UP0 UIADD3 UR4, UPT, UPT, UR4, -UR6, URZ ;  /* 0x8000000604048290 */ /* 0x000fe4000fffe0ff */
[----:B------:R-:W-:Y:S02]  /*7740*/  @!UP0 UIADD3 UR43, UPT, UPT, UR43, 0x1, URZ ;  /* 0x000000012b2b8890 */ /* 0x000fe4000fffe0ff */
[----:B------:R-:W-:Y:S02]  /*7750*/  UISETP.GE.U32.AND UP2, UPT, UR4, UR6, UPT ;  /* 0x000000060400728c */ /* 0x000fe4000bf46070 */
[----:B------:R-:W-:Y:S02]  /*7760*/  ULOP3.LUT UR4, UR19, UR53, URZ, 0x3c, !UPT ;  /* 0x0000003513047292 */ /* 0x000fe4000f8e3cff */
[----:B------:R-:W-:Y:S02]  /*7770*/  UISETP.NE.AND UP0, UPT, UR53, URZ, UPT ;  /* 0x000000ff3500728c */ /* 0x000fe4000bf05270 */
[----:B------:R-:W-:Y:S05]  /*7780*/  UISETP.GE.AND UP1, UPT, UR4, URZ, UPT ;  /* 0x000000ff0400728c */ /* 0x000fea000bf26270 */
[----:B------:R-:W-:Y:S06]  /*7790*/  @UP2 UIADD3 UR43, UPT, UPT, UR43, 0x1, URZ ;  /* 0x000000012b2b2890 */ /* 0x000fec000fffe0ff */
[----:B------:R-:W-:Y:S02]  /*77a0*/  @!UP1 UIADD3 UR43, UPT, UPT, -UR43, URZ, URZ ;  /* 0x000000ff2b2b9290 */ /* 0x000fe4000fffe1ff */
[----:B------:R-:W-:Y:S02]  /*77b0*/  UISETP.NE.AND UP1, UPT, UR38, 0x1, UPT ;  /* 0x000000012600788c */ /* 0x000fe4000bf25270 */
[----:B------:R-:W-:Y:S06]  /*77c0*/  @!UP0 ULOP3.LUT UR43, URZ, UR53, URZ, 0x33, !UPT ;  /* 0x00000035ff2b8292 */ /* 0x000fec000f8e33ff */
[----:B------:R-:W-:Y:S03]  /*77d0*/  MOV R0, UR43 ;  /* 0x0000002b00007c02 */ /* 0x000fe60008000f00 */
[----:B------:R-:W1:Y:S01]  /*77e0*/  @!UP1 LDCU.128 UR12, c[0x0][0xb10] ;  /* 0x00016200ff0c97ac */ /* 0x000e620008000c00 */
[----:B------:R-:W-:Y:S05]  /*77f0*/  IABS R0, R0 ;  /* 0x0000000000007213 */ /* 0x000fea0000000000 */
[----:B------:R-:W-:Y:S01]  /*7800*/  IMAD.HI.U32 R7, R7, R0, RZ ;  /* 0x0000000007077227 */ /* 0x000fe200078e00ff */
[----:B------:R-:W2:Y:S03]  /*7810*/  @!UP1 LDCU UR10, c[0x0][0xb20] ;  /* 0x00016400ff0a97ac */ /* 0x000ea60008000800 */
[----:B------:R-:W-:Y:S01]  /*7820*/  IMAD.MOV R3, RZ, RZ, -R7 ;  /* 0x000000ffff037224 */ /* 0x000fe200078e0a07 */
[----:B------:R-:W3:Y:S03]  /*7830*/  @!UP1 LDCU UR5, c[0x0][0xb0c] ;  /* 0x00016180ff0597ac */ /* 0x000ee60008000800 */
[C---:B------:R-:W-:Y:S01]  /*7840*/  IMAD R0, R4.reuse, R3, R0 ;  /* 0x0000000304007224 */ /* 0x040fe200078e0200 */
[----:B-1----:R-:W-:Y:S04]  /*7850*/  UIMAD.WIDE.U32 UR6, UR36, UR15, URZ ;  /* 0x0000000f240672a5 */ /* 0x002fe8000f8e00ff */
[----:B------:R-:W-:Y:S01]  /*7860*/  ISETP.GT.U32.AND P1, PT, R4, R0, PT ;  /* 0x000000000400720c */ /* 0x000fe20003f24070 */
[----:B------:R-:W-:Y:S02]  /*7870*/  UIMAD.WIDE.U32 UR8, UR37, UR12, URZ ;  /* 0x0000000c250872a5 */ /* 0x000fe4000f8e00ff */
[----:B------:R-:W-:Y:S02]  /*7880*/  @!UP1 UISETP.NE.AND UP0, UPT, UR14, 0x1, UPT ;  /* 0x000000010e00988c */ /* 0x000fe4000bf05270 */
[----:B------:R-:W-:Y:S01]  /*7890*/  ULOP3.LUT UR8, UR43, UR11, URZ, 0x3c, !UPT ;  /* 0x0000000b2b087292 */ /* 0x000fe2000f8e3cff */
[----:B------:R-:W-:Y:S02]  /*78a0*/  @!UP1 UMOV UR6, UR7 ;  /* 0x0000000700069c82 */ /* 0x000fe40008000000 */
[----:B------:R-:W-:Y:S01]  /*78b0*/  @!UP1 UMOV UR4, UR9 ;  /* 0x0000000900049c82 */ /* 0x000fe20008000000 */
[----:B--2---:R-:W-:Y:S02]  /*78c0*/  @!UP1 USHF.R.U32.HI UR6, URZ, UR10, UR6 ;  /* 0x0000000aff069299 */ /* 0x004fe40008011606 */
[----:B---3--:R-:W-:Y:S02]  /*78d0*/  @!UP1 UISETP.NE.AND UP2, UPT, UR5, 0x1, UPT ;  /* 0x000000010500988c */ /* 0x008fe4000bf45270 */
[----:B------:R-:W-:Y:S01]  /*78e0*/  @!UP1 USHF.R.U32.HI UR4, URZ, UR13, UR4 ;  /* 0x0000000dff049299 */ /* 0x000fe20008011604 */
[----:B------:R-:W-:Y:S01]  /*78f0*/  @!P1 IMAD.IADD R0, R0, 0x1, -R4 ;  /* 0x0000000100009824 */ /* 0x000fe200078e0a04 */
[----:B------:R-:W-:Y:S01]  /*7900*/  @!UP1 USEL UR6, UR36, UR6, !UP0 ;  /* 0x0000000624069287 */ /* 0x000fe2000c000000 */
[----:B------:R-:W-:Y:S01]  /*7910*/  @!P1 IADD3 R7, PT, PT, R7, 0x1, RZ ;  /* 0x0000000107079810 */ /* 0x000fe20007ffe0ff */
[----:B------:R-:W-:Y:S02]  /*7920*/  @!UP1 USEL UR7, UR37, UR4, !UP2 ;  /* 0x0000000425079287 */ /* 0x000fe4000d000000 */
[----:B------:R-:W-:Y:S01]  /*7930*/  UISETP.GE.AND UP0, UPT, UR8, URZ, UPT ;  /* 0x000000ff0800728c */ /* 0x000fe2000bf06270 */
[----:B------:R-:W-:Y:S01]  /*7940*/  ISETP.GE.U32.AND P2, PT, R0, R4, PT ;  /* 0x000000040000720c */ /* 0x000fe20003f46070 */
[----:B------:R-:W-:Y:S01]  /*7950*/  UISETP.NE.AND UP2, UPT, UR11, URZ, UPT ;  /* 0x000000ff0b00728c */ /* 0x000fe2000bf45270 */
[----:B------:R-:W-:Y:S01]  /*7960*/  @P0 SHF.R.U32.HI R0, RZ, 0x10, R45 ;  /* 0x00000010ff000819 */ /* 0x000fe2000001162d */
[----:B------:R-:W-:Y:S02]  /*7970*/  @!UP1 UIADD3 UR4, UPT, UPT, -UR7, UR6, URZ ;  /* 0x0000000607049290 */ /* 0x000fe4000fffe1ff */
[----:B------:R-:W-:Y:S01]  /*7980*/  @!UP1 UIADD3 UR6, UPT, UPT, UR7, -UR6, URZ ;  /* 0x8000000607069290 */ /* 0x000fe2000fffe0ff */
[----:B------:R-:W-:Y:S01]  /*7990*/  @P0 R2UR UR63, R0 ;  /* 0x00000000003f02ca */ /* 0x000fe200000e0000 */
[----:B------:R-:W-:Y:S01]  /*79a0*/  @!UP1 UIMAD UR37, UR4, UR5, UR37 ;  /* 0x00000005042592a4 */ /* 0x000fe2000f8e0225 */
[----:B------:R-:W-:Y:S01]  /*79b0*/  LOP3.LUT P0, RZ, R54, 0x90, RZ, 0xc0, !PT ;  /* 0x0000009036ff7812 */ /* 0x000fe2000780c0ff */
[----:B------:R-:W-:Y:S02]  /*79c0*/  UIADD3 UR4, UPT, UPT, -UR43, URZ, URZ ;  /* 0x000000ff2b047290 */ /* 0x000fe4000fffe1ff */
[----:B------:R-:W-:Y:S02]  /*79d0*/  @!UP1 UIMAD UR36, UR6, UR14, UR36 ;  /* 0x0000000e062492a4 */ /* 0x000fe4000f8e0224 */
[----:B------:R-:W-:Y:S01]  /*79e0*/  UIMAD UR5, UR53, UR4, UR19 ;  /* 0x00000004350572a4 */ /* 0x000fe2000f8e0213 */
[----:B------:R-:W-:Y:S03]  /*79f0*/  @P2 VIADD R7, R7, 0x1 ;  /* 0x0000000107072836 */ /* 0x000fe60000000000 */
[----:B------:R-:W-:Y:S02]  /*7a00*/  USHF.L.U32 UR50, UR5, 0x7, URZ ;  /* 0x0000000705327899 */ /* 0x000fe400080006ff */
[----:B------:R-:W-:Y:S11]  /*7a10*/  R2UR UR44, R7 ;  /* 0x00000000072c72ca */ /* 0x000ff600000e0000 */
[----:B------:R-:W-:Y:S02]  /*7a20*/  @!UPT UIADD3 URZ, UPT, UPT, URZ, URZ, URZ ;  /* 0x000000fffffff290 */ /* 0x000fe4000fffe0ff */
[----:B------:R-:W-:Y:S02]  /*7a30*/  @!UP0 UIADD3 UR44, UPT, UPT, -UR44, URZ, URZ ;  /* 0x000000ff2c2c8290 */ /* 0x000fe4000fffe1ff */
[----:B------:R-:W-:Y:S04]  /*7a40*/  @!UP2 ULOP3.LUT UR44, URZ, UR11, URZ, 0x33, !UPT ;  /* 0x0000000bff2ca292 */ /* 0x000fe8000f8e33ff */
[----:B------:R-:W-:Y:S04]  /*7a50*/  UIADD3 UR4, UPT, UPT, -UR44, URZ, URZ ;  /* 0x000000ff2c047290 */ /* 0x000fe8000fffe1ff */
[----:B------:R-:W-:Y:S01]  /*7a60*/  UIMAD UR43, UR11, UR4, UR43 ;  /* 0x000000040b2b72a4 */ /* 0x000fe2000f8e022b */
[----:B------:R-:W-:Y:S11]  /*7a70*/  @!P0 BRA `(.L_x_120) ;  /* 0x00000000007c8947 */ /* 0x000ff60003800000 */
[----:B------:R-:W1:Y:S01]  /*7a80*/  LDCU.64 UR8, c[0x4][0x80] ;  /* 0x01001000ff0877ac */ /* 0x000e620008000a00 */
[----:B------:R-:W-:Y:S01]  /*7a90*/  MOV R16, 0x0 ;  /* 0x0000000000107802 */ /* 0x000fe20000000f00 */
[----:B------:R-:W-:Y:S02]  /*7aa0*/  HFMA2 R12, -RZ, RZ, 0, 5.9604644775390625e-08 ;  /* 0x00000001ff0c7431 */ /* 0x000fe400000001ff */
[----:B------:R-:W-:Y:S01]  /*7ab0*/  IMAD.MOV.U32 R8, RZ, RZ, 0x70 ;  /* 0x00000070ff087424 */ /* 0x000fe200078e00ff */
[----:B------:R2:W3:Y:S01]  /*7ac0*/  LDC.64 R14, c[0x4][R16] ;  /* 0x01000000100e7b82 */ /* 0x0004e20000000a00 */
[----:B------:R-:W4:Y:S01]  /*7ad0*/  LDCU.64 UR6, c[0x4][0x88] ;  /* 0x01001100ff0677ac */ /* 0x000f220008000a00 */
[----:B------:R-:W-:Y:S01]  /*7ae0*/  IMAD.MOV.U32 R13, RZ, RZ, RZ ;  /* 0x000000ffff0d7224 */ /* 0x000fe200078e00ff */
[----:B------:R-:W2:Y:S01]  /*7af0*/  LDCU.64 UR4, c[0x4][0x8] ;  /* 0x01000100ff0477ac */ /* 0x000ea20008000a00 */
[----:B-1----:R-:W-:Y:S01]  /*7b00*/  MOV R5, UR9 ;  /* 0x0000000900057c02 */ /* 0x002fe20008000f00 */
[----:B------:R-:W-:Y:S01]  /*7b10*/  IMAD.U32 R4, RZ, RZ, UR8 ;  /* 0x00000008ff047e24 */ /* 0x000fe2000f8e00ff */
[----:B----4-:R-:W-:Y:S01]  /*7b20*/  MOV R7, UR7 ;  /* 0x0000000700077c02 */ /* 0x010fe20008000f00 */
[----:B------:R-:W-:Y:S01]  /*7b30*/  IMAD.U32 R6, RZ, RZ, UR6 ;  /* 0x00000006ff067e24 */ /* 0x000fe2000f8e00ff */
[----:B--2---:R-:W-:Y:S01]  /*7b40*/  MOV R11, UR5 ;  /* 0x00000005000b7c02 */ /* 0x004fe20008000f00 */
[----:B------:R-:W-:Y:S02]  /*7b50*/  IMAD.U32 R10, RZ, RZ, UR4 ;  /* 0x00000004ff0a7e24 */ /* 0x000fe4000f8e00ff */
[----:B------:R-:W-:Y:S07]  /*7b60*/  LEPC R20, `(.L_x_121) ;  /* 0x000000001014794e */ /* 0x000fee0000000000 */
[----:B---3-5:R-:W-:Y:S05]  /*7b70*/  CALL.ABS.NOINC R14 ;  /* 0x000000000e007343 */ /* 0x028fea0003c00000 */
.L_x_121:
[----:B------:R-:W1:Y:S01]  /*7b80*/  LDCU.64 UR8, c[0x4][0x80] ;  /* 0x01001000ff0877ac */ /* 0x000e620008000a00 */
[----:B------:R-:W2:Y:S01]  /*7b90*/  LDC.64 R16, c[0x4][R16] ;  /* 0x0100000010107b82 */ /* 0x000ea20000000a00 */
[----:B------:R-:W-:Y:S02]  /*7ba0*/  HFMA2 R12, -RZ, RZ, 0, 5.9604644775390625e-08 ;  /* 0x00000001ff0c7431 */ /* 0x000fe400000001ff */
[----:B------:R-:W-:Y:S02]  /*7bb0*/  IMAD.MOV.U32 R8, RZ, RZ, 0x70 ;  /* 0x00000070ff087424 */ /* 0x000fe400078e00ff */
[----:B------:R-:W-:Y:S01]  /*7bc0*/  IMAD.MOV.U32 R13, RZ, RZ, RZ ;  /* 0x000000ffff0d7224 */ /* 0x000fe200078e00ff */
[----:B------:R-:W3:Y:S01]  /*7bd0*/  LDCU.64 UR6, c[0x4][0x88] ;  /* 0x01001100ff0677ac */ /* 0x000ee20008000a00 */
[----:B------:R-:W4:Y:S01]  /*7be0*/  LDCU.64 UR4, c[0x4][0x8] ;  /* 0x01000100ff0477ac */ /* 0x000f220008000a00 */
[----:B-1----:R-:W-:Y:S02]  /*7bf0*/  MOV R4, UR8 ;  /* 0x0000000800047c02 */ /* 0x002fe40008000f00 */
[----:B------:R-:W-:Y:S02]  /*7c00*/  MOV R5, UR9 ;  /* 0x0000000900057c02 */ /* 0x000fe40008000f00 */
[----:B---3--:R-:W-:Y:S01]  /*7c10*/  MOV R7, UR7 ;  /* 0x0000000700077c02 */ /* 0x008fe20008000f00 */
[----:B------:R-:W-:Y:S01]  /*7c20*/  IMAD.U32 R6, RZ, RZ, UR6 ;  /* 0x00000006ff067e24 */ /* 0x000fe2000f8e00ff */
[----:B----4-:R-:W-:Y:S01]  /*7c30*/  MOV R11, UR5 ;  /* 0x00000005000b7c02 */ /* 0x010fe20008000f00 */
[----:B------:R-:W-:Y:S02]  /*7c40*/  IMAD.U32 R10, RZ, RZ, UR4 ;  /* 0x00000004ff0a7e24 */ /* 0x000fe4000f8e00ff */
[----:B------:R-:W-:Y:S07]  /*7c50*/  LEPC R20, `(.L_x_120) ;  /* 0x000000001014794e */ /* 0x000fee0000000000 */
[----:B--2---:R-:W-:Y:S05]  /*7c60*/  CALL.ABS.NOINC R16 ;  /* 0x0000000010007343 */ /* 0x004fea0003c00000 */
.L_x_120:
[----:B------:R-:W-:Y:S05]  /*7c70*/  BSYNC.RECONVERGENT B6 ;  /* 0x0000000000067941 */ /* 0x000fea0003800200 */
.L_x_119:
[----:B------:R-:W-:Y:S02]  /*7c80*/  R2UR UR6, R53 ;  /* 0x00000000350672ca */ /* 0x000fe400000e0000 */
[----:B------:R-:W-:Y:S02]  /*7c90*/  R2UR UR5, R61 ;  /* 0x000000003d0572ca */ /* 0x000fe400000e0000 */
[----:B------:R-:W-:Y:S02]  /*7ca0*/  R2UR UR4, R60 ;  /* 0x000000003c0472ca */ /* 0x000fe400000e0000 */
[----:B------:R-:W-:Y:S02]  /*7cb0*/  ISETP.NE.U32.AND P3, PT, R42, RZ, PT ;  /* 0x000000ff2a00720c */ /* 0x000fe40003f65070 */
[----:B------:R-:W-:Y:S02]  /*7cc0*/  ISETP.NE.U32.AND P2, PT, RZ, UR60, PT ;  /* 0x0000003cff007c0c */ /* 0x000fe4000bf45070 */
[----:B------:R-:W-:Y:S02]  /*7cd0*/  ISETP.NE.AND.EX P3, PT, R43, RZ, PT, P3 ;  /* 0x000000ff2b00720c */ /* 0x000fe40003f65330 */
[----:B------:R-:W-:Y:S01]  /*7ce0*/  ISETP.NE.AND.EX P2, PT, RZ, UR61, PT, P2 ;  /* 0x0000003dff007c0c */ /* 0x000fe2000bf45320 */
[----:B------:R-:W-:Y:S02]  /*7cf0*/  UISETP.NE.AND UP2, UPT, UR6, URZ, UPT ;  /* 0x000000ff0600728c */ /* 0x000fe4000bf45270 */
[----:B------:R-:W-:Y:S04]  /*7d00*/  UISETP.NE.U32.AND UP0, UPT, UR5, URZ, UPT ;  /* 0x000000ff0500728c */ /* 0x000fe8000bf05070 */
[----:B------:R-:W-:Y:S01]  /*7d10*/  UISETP.NE.AND.EX UP1, UPT, UR4, URZ, UPT, UP0 ;  /* 0x000000ff0400728c */ /* 0x000fe2000bf25300 */
[----:B------:R-:W-:Y:S01]  /*7d20*/  PLOP3.LUT P4, PT, PT, PT, UP2, 0x80, 0x8 ;  /* 0x000000000008781c */ /* 0x000fe20003f8f028 */
[----:B------:R-:W-:Y:S03]  /*7d30*/  UPLOP3.LUT UP0, UPT, UPT, UPT, UPT, 0x40, 0x4 ;  /* 0x000000000004789c */ /* 0x000fe60003f0e870 */
[----:B------:R-:W-:Y:S01]  /*7d40*/  P2R R65, PR, RZ, 0x10 ;  /* 0x00000010ff417803 */ /* 0x000fe20000000000 */
[----:B------:R-:W-:Y:S06]  /*7d50*/  @UP2 UPLOP3.LUT UP0, UPT, UPT, UPT, UP1, 0x80, 0x8 ;  /* 0x000000000008289c */ /* 0x000fec0003f0f010 */
[----:B------:R-:W-:Y:S01]  /*7d60*/  PLOP3.LUT P0, PT, PT, PT, UP0, 0x80, 0x8 ;  /* 0x000000000008781c */ /* 0x000fe20003f0f008 */
[----:B------:R-:W-:Y:S01]  /*7d70*/  @!UPT UIADD3 URZ, UPT, UPT, URZ, URZ, URZ ;  /* 0x000000fffffff290 */ /* 0x000fe2000fffe0ff */
[----:B------:R-:W-:Y:S11]  /*7d80*/  BRA.U !UP1, `(.L_x_122) ;  /* 0x0000000109407547 */ /* 0x000ff6000b800000 */
[----:B------:R-:W-:Y:S01]  /*7d90*/  UISETP.NE.U32.AND UP0, UPT, UR60, URZ, UPT ;  /* 0x000000ff3c00728c */ /* 0x000fe2000bf05070 */
[----:B------:R-:W-:Y:S01]  /*7da0*/  R2UR UR6, R61 ;  /* 0x000000003d0672ca */ /* 0x000fe200000e0000 */
[----:B------:R-:W1:Y:S01]  /*7db0*/  LDCU.64 UR8, c[0x0][0x358] ;  /* 0x00006b00ff0877ac */ /* 0x000e620008000a00 */
[----:B------:R-:W-:Y:S02]  /*7dc0*/  HFMA2 R49, -RZ, RZ, 0, 5.9604644775390625e-08 ;  /* 0x00000001ff317431 */ /* 0x000fe400000001ff */
[----:B------:R-:W-:Y:S01]  /*7dd0*/  IMAD.MOV.U32 R0, RZ, RZ, 0x1 ;  /* 0x00000001ff007424 */ /* 0x000fe200078e00ff */
[----:B------:R-:W-:Y:S06]  /*7de0*/  UISETP.NE.AND.EX UP0, UPT, UR61, URZ, UPT, UP0 ;  /* 0x000000ff3d00728c */ /* 0x000fec000bf05300 */
[----:B------:R-:W-:Y:S05]  /*7df0*/  PLOP3.LUT P1, PT, PT, PT, UP0, 0x80, 0x8 ;  /* 0x000000000008781c */ /* 0x000fea0003f2f008 */
[----:B------:R-:W2:Y:S01]  /*7e00*/  @UP0 LDCU.64 UR4, c[0x0][0x888] ;  /* 0x00011100ff0407ac */ /* 0x000ea20008000a00 */
[----:B------:R-:W-:Y:S07]  /*7e10*/  @UP0 UIMAD UR6, UR51, UR6, URZ ;  /* 0x00000006330602a4 */ /* 0x000fee000f8e02ff */
[----:B------:R-:W-:Y:S01]  /*7e20*/  @!P1 PRMT R49, R0, 0x7610, R49 ;  /* 0x0000761000319816 */ /* 0x000fe20000000031 */
[----:B--2---:R-:W-:Y:S06]  /*7e30*/  @UP0 UIMAD.WIDE UR4, UR6, 0x4, UR4 ;  /* 0x00000004060408a5 */ /* 0x004fec000f8e0204 */
[----:B-----5:R-:W-:Y:S02]  /*7e40*/  IMAD.U32 R26, RZ, RZ, UR4 ;  /* 0x00000004ff1a7e24 */ /* 0x020fe4000f8e00ff */
[----:B------:R-:W-:Y:S03]  /*7e50*/  IMAD.U32 R27, RZ, RZ, UR5 ;  /* 0x00000005ff1b7e24 */ /* 0x000fe6000f8e00ff */
[----:B------:R-:W2:Y:S02]  /*7e60*/  @!UP0 LDCU UR4, c[0x0][0x880] ;  /* 0x00011000ff0487ac */ /* 0x000ea40008000800 */
[----:B-1----:R1:W5:Y:S02]  /*7e70*/  @P1 LDG.E R26, desc[UR8][R26.64] ;  /* 0x000000081a1a1981 */ /* 0x002364000c1e1900 */
[----:B-12---:R-:W-:Y:S02]  /*7e80*/  @!P1 MOV R26, UR4 ;  /* 0x00000004001a9c02 */ /* 0x006fe40008000f00 */
.L_x_122:
[----:B------:R-:W-:Y:S05]  /*7e90*/  @!P3 BRA `(.L_x_123) ;  /* 0x000000000024b947 */ /* 0x000fea0003800000 */
[----:B------:R-:W-:Y:S01]  /*7ea0*/  ISETP.NE.U32.AND P1, PT, R40, RZ, PT ;  /* 0x000000ff2800720c */ /* 0x000fe20003f25070 */
[----:B------:R-:W1:Y:S03]  /*7eb0*/  LDCU.64 UR4, c[0x0][0x358] ;  /* 0x00006b00ff0477ac */ /* 0x000e660008000a00 */
[----:B------:R-:W-:Y:S11]  /*7ec0*/  ISETP.NE.AND.EX P1, PT, R41, RZ, PT, P1 ;  /* 0x000000ff2900720c */ /* 0x000ff60003f25310 */
[----:B------:R-:W-:Y:S02]  /*7ed0*/  @!UPT UIADD3 URZ, UPT, UPT, URZ, URZ, URZ ;  /* 0x000000fffffff290 */ /* 0x000fe4000fffe0ff */
[----:B------:R-:W2:Y:S01]  /*7ee0*/  @P1 LDC.64 R4, c[0x0][0x8a8] ;  /* 0x00022a00ff041b82 */ /* 0x000ea20000000a00 */
[----:B------:R-:W-:Y:S04]  /*7ef0*/  @P1 IMAD R0, R42, UR51, RZ ;  /* 0x000000332a001c24 */ /* 0x000fe8000f8e02ff */
[----:B--2---:R-:W-:Y:S05]  /*7f00*/  @P1 IMAD.WIDE R4, R0, 0x4, R4 ;  /* 0x0000000400041825 */ /* 0x004fea00078e0204 */
[----:B-1---5:R1:W5:Y:S02]  /*7f10*/  @P1 LDG.E R24, desc[UR4][R4.64] ;  /* 0x0000000404181981 */ /* 0x022364000c1e1900 */
[----:B-1----:R-:W2:Y:S02]  /*7f20*/  @!P1 LDC R24, c[0x0][0x8a0] ;  /* 0x00022800ff189b82 */ /* 0x002ea40000000800 */
.L_x_123:
[----:B-----5:R-:W-:Y:S01]  /*7f30*/  FSETP.NEU.AND P1, PT, R26, RZ, PT ;  /* 0x000000ff1a00720b */ /* 0x020fe20003f2d000 */
[----:B------:R-:W-:Y:S01]  /*7f40*/  IMAD.SHL.U32 R66, R58, 0x2, RZ ;  /* 0x000000023a427824 */ /* 0x000fe200078e00ff */
[----:B------:R-:W-:Y:S01]  /*7f50*/  SEL R3, RZ, 0xffffffff, P2 ;  /* 0xffffffffff037807 */ /* 0x000fe20001000000 */
[----:B------:R-:W-:Y:S01]  /*7f60*/  BSSY B1, `(.L_x_124) ;  /* 0x0000030000017945 */ /* 0x000fe20003800000 */
[----:B------:R-:W-:Y:S01]  /*7f70*/  @P4 LOP3.LUT P2, RZ, R49, 0xff, RZ, 0xc0, !PT ;  /* 0x000000ff31ff4812 */ /* 0x000fe2000784c0ff */
[----:B------:R-:W-:Y:S01]  /*7f80*/  IMAD.MOV.U32 R68, RZ, RZ, 0x1 ;  /* 0x00000001ff447424 */ /* 0x000fe200078e00ff */
[----:B------:R-:W-:Y:S01]  /*7f90*/  @P4 SEL R64, RZ, 0xffffffff, P1 ;  /* 0xffffffffff404807 */ /* 0x000fe20000800000 */
[----:B------:R-:W-:Y:S01]  /*7fa0*/  IMAD.IADD R25, R23, 0x1, R2 ;  /* 0x0000000117197824 */ /* 0x000fe200078e0202 */
[----:B------:R-:W-:Y:S01]  /*7fb0*/  LOP3.LUT R57, R57, 0x1, RZ, 0x3c, !PT ;  /* 0x0000000139397812 */ /* 0x000fe200078e3cff */
[----:B------:R-:W-:Y:S01]  /*7fc0*/  IMAD.MOV.U32 R27, RZ, RZ, RZ ;  /* 0x000000ffff1b7224 */ /* 0x000fe200078e00ff */
[----:B------:R-:W-:Y:S02]  /*7fd0*/  @P0 SEL R64, R3, R64, !P2 ;  /* 0x0000004003400207 */ /* 0x000fe40005000000 */
[----:B------:R-:W-:Y:S02]  /*7fe0*/  CS2R R38, SRZ ;  /* 0x0000000000267805 */ /* 0x000fe4000001ff00 */
[----:B------:R-:W-:Y:S02]  /*7ff0*/  LEA R62, R22, UR49, 0x3 ;  /* 0x00000031163e7c11 */ /* 0x000fe4000f8e18ff */
[----:B------:R-:W-:Y:S02]  /*8000*/  CS2R R36, SRZ ;  /* 0x0000000000247805 */ /* 0x000fe4000001ff00 */
[----:B------:R-:W-:Y:S02]  /*8010*/  @P4 LOP3.LUT R64, R64, 0x1, RZ, 0xc0, !PT ;  /* 0x0000000140404812 */ /* 0x000fe400078ec0ff */
[----:B------:R-:W-:Y:S02]  /*8020*/  CS2R R30, SRZ ;  /* 0x00000000001e7805 */ /* 0x000fe4000001ff00 */
[----:B------:R-:W-:Y:S02]  /*8030*/  PLOP3.LUT P0, PT, PT, PT, UP1, 0x80, 0x8 ;  /* 0x000000000008781c */ /* 0x000fe40003f0f018 */
[----:B------:R-:W-:Y:S02]  /*8040*/  CS2R R28, SRZ ;  /* 0x00000000001c7805 */ /* 0x000fe4000001ff00 */
[----:B------:R-:W-:Y:S01]  /*8050*/  ISETP.NE.U32.OR P5, PT, R64, 0x1, !P4 ;  /* 0x000000014000780c */ /* 0x000fe200067a5470 */
[----:B------:R-:W-:Y:S01]  /*8060*/  VIADD R67, R66, UR49 ;  /* 0x0000003142437c36 */ /* 0x000fe20008000000 */
[----:B------:R-:W-:Y:S02]  /*8070*/  LOP3.LUT P2, R63, R49, 0xff, RZ, 0xc0, !PT ;  /* 0x000000ff313f7812 */ /* 0x000fe4000784c0ff */
[----:B------:R-:W-:Y:S05]  /*8080*/  SEL R69, RZ, 0xffffffff, P1 ;  /* 0xffffffffff457807 */ /* 0x000fea0000800000 */
[----:B------:R-:W-:Y:S04]  /*8090*/  @P0 SEL R69, R3, R69, !P2 ;  /* 0x0000004503450207 */ /* 0x000fe80005000000 */
[----:B------:R-:W-:Y:S02]  /*80a0*/  @P5 SHF.L.U32 R0, R57, 0x1f, RZ ;  /* 0x0000001f39005819 */ /* 0x000fe400000006ff */
[----:B------:R-:W-:Y:S02]  /*80b0*/  LOP3.LUT R69, R69, 0x1, RZ, 0xc0, !PT ;  /* 0x0000000145457812 */ /* 0x000fe400078ec0ff */
[----:B------:R1:W3:Y:S02]  /*80c0*/  @P5 SYNCS.PHASECHK.TRANS64.TRYWAIT P4, [UR49+0x1a0], R0 ;  /* 0x0001a000ff0055a7 */ /* 0x0002e40008081131 */
[----:B-1----:R-:W-:Y:S04]  /*80d0*/  SHF.L.U32 R0, R56, 0x1f, RZ ;  /* 0x0000001f38007819 */ /* 0x002fe800000006ff */
[----:B------:R1:W4:Y:S01]  /*80e0*/  SYNCS.PHASECHK.TRANS64.TRYWAIT P3, [R62+URZ+0x200], R0 ;  /* 0x000200003e0075a7 */ /* 0x00032200080611ff */
[----:B---3--:R-:W-:Y:S01]  /*80f0*/  @P5 SEL R68, RZ, 0x1, !P4 ;  /* 0x00000001ff445807 */ /* 0x008fe20006000000 */
[----:B-1----:R-:W-:Y:S06]  /*8100*/  @!P5 BRA `(.L_x_125) ;  /* 0x000000000054d947 */ /* 0x002fec0003800000 */
[----:B------:R-:W-:Y:S01]  /*8110*/  ISETP.NE.U32.AND P0, PT, R69, 0x1, PT ;  /* 0x000000014500780c */ /* 0x000fe20003f05070 */
[C---:B------:R-:W-:Y:S01]  /*8120*/  VIADD R2, R67.reuse, 0x300 ;  /* 0x0000030043027836 */ /* 0x040fe20000000000 */
[----:B------:R-:W-:Y:S01]  /*8130*/  LOP3.LUT P1, RZ, R48, 0x40, RZ, 0xc0, !PT ;  /* 0x0000004030ff7812 */ /* 0x000fe2000782c0ff */
[----:B------:R-:W-:Y:S01]  /*8140*/  BSSY B0, `(.L_x_126) ;  /* 0x000000e000007945 */ /* 0x000fe20003800000 */
[----:B------:R-:W-:Y:S01]  /*8150*/  PLOP3.LUT P2, PT, PT, PT, PT, 0x8, 0x80 ;  /* 0x000000000080781c */ /* 0x000fe20003f4e170 */
[----:B------:R-:W-:Y:S01]  /*8160*/  IMAD.MOV.U32 R39, RZ, RZ, RZ ;  /* 0x000000ffff277224 */ /* 0x000fe200078e00ff */
[----:B------:R-:W-:Y:S02]  /*8170*/  CS2R R36, SRZ ;  /* 0x0000000000247805 */ /* 0x000fe4000001ff00 */
[----:B------:R-:W-:Y:S02]  /*8180*/  CS2R R30, SRZ ;  /* 0x00000000001e7805 */ /* 0x000fe4000001ff00 */
[----:B------:R-:W-:Y:S03]  /*8190*/  CS2R R28, SRZ ;  /* 0x00000000001c7805 */ /* 0x000fe6000001ff00 */
[----:B------:R-:W-:Y:S01]  /*81a0*/  @P0 PLOP3.LUT P2, PT, P1, PT, PT, 0x80, 0x8 ;  /* 0x000000000008081c */ /* 0x000fe20000f4f070 */
[----:B------:R-:W-:Y:S01]  /*81b0*/  @P0 VIADD R4, R67, 0x310 ;  /* 0x0000031043040836 */ /* 0x000fe20000000000 */
[----:B------:R-:W-:Y:S11]  /*81c0*/  ISETP.NE.AND P1, PT, R68, RZ, PT ;  /* 0x000000ff4400720c */ /* 0x000ff60003f25270 */
[----:B------:R-:W-:Y:S02]  /*81d0*/  @P2 VIADD R4, R2, 0xfffffff0 ;  /* 0xfffffff002042836 */ /* 0x000fe40000000000 */
[----:B------:R-:W-:Y:S05]  /*81e0*/  @P1 BRA `(.L_x_127) ;  /* 0x00000000000c1947 */ /* 0x000fea0003800000 */
[----:B------:R-:W-:Y:S04]  /*81f0*/  SHF.L.U32 R3, R57, 0x1f, RZ ;  /* 0x0000001f39037819 */ /* 0x000fe800000006ff */
[----:B------:R-:W1:Y:S02]  /*8200*/  SYNCS.PHASECHK.TRANS64.TRYWAIT P1, [UR49+0x1a0], R3 ;  /* 0x0001a003ff0075a7 */ /* 0x000e640008021131 */
[----:B-1----:R-:W-:Y:S05]  /*8210*/  @!P1 BRA `(.L_x_128) ;  /* 0x0000003400d89947 */ /* 0x002fea0003800000 */
.L_x_127:
[----:B------:R-:W-:Y:S05]  /*8220*/  BSYNC B0 ;  /* 0x0000000000007941 */ /* 0x000fea0003800000 */
.L_x_126:
[----:B------:R3:W1:Y:S01]  /*8230*/  @P0 LDS.128 R36, [R4] ;  /* 0x0000000004240984 */ /* 0x0006620000000c00 */
[----:B------:R-:W-:Y:S03]  /*8240*/  HFMA2 R27, -RZ, RZ, 0, 5.9604644775390625e-08 ;  /* 0x00000001ff1b7431 */ /* 0x000fe600000001ff */
[----:B------:R3:W1:Y:S02]  /*8250*/  @P0 LDS.128 R28, [R66+UR49+0x300] ;  /* 0x00030031421c0984 */ /* 0x0006640008000c00 */
.L_x_125:
[----:B------:R-:W-:Y:S05]  /*8260*/  BSYNC B1 ;  /* 0x0000000000017941 */ /* 0x000fea0003800000 */
.L_x_124:
[----:B-1----:R-:W-:Y:S04]  /*8270*/  SHF.R.U32.HI R2, RZ, 0x15, R25 ;  /* 0x00000015ff027819 */ /* 0x002fe80000011619 */
[----:B------:R-:W-:Y:S01]  /*8280*/  LOP3.LUT P0, RZ, R2, 0x3, R50, 0x48, !PT ;  /* 0x0000000302ff7812 */ /* 0x000fe20007804832 */
[----:B------:R-:W-:Y:S01]  /*8290*/  @!UPT UIADD3 URZ, UPT, UPT, URZ, URZ, URZ ;  /* 0x000000fffffff290 */ /* 0x000fe2000fffe0ff */
[----:B----4-:R-:W-:Y:S11]  /*82a0*/  @P3 BRA `(.L_x_129) ;  /* 0x0000000000083947 */ /* 0x010ff60003800000 */
[----:B------:R-:W1:Y:S02]  /*82b0*/  SYNCS.PHASECHK.TRANS64.TRYWAIT P1, [R62+URZ+0x200], R0 ;  /* 0x000200003e0075a7 */ /* 0x000e6400080211ff */
[----:B-1----:R-:W-:Y:S05]  /*82c0*/  @!P1 BRA `(.L_x_130) ;  /* 0x0000003400c49947 */ /* 0x002fea0003800000 */
.L_x_129:
[----:B------:R-:W-:Y:S05]  /*82d0*/  @!P0 BRA `(.L_x_131) ;  /* 0x0000000000408947 */ /* 0x000fea0003800000 */
[----:B------:R-:W4:Y:S01]  /*82e0*/  LDCU.64 UR8, c[0x4][0x70] ;  /* 0x01000e00ff0877ac */ /* 0x000f220008000a00 */
[----:B------:R-:W-:Y:S01]  /*82f0*/  MOV R3, 0x0 ;  /* 0x0000000000037802 */ /* 0x000fe20000000f00 */
[----:B------:R-:W-:Y:S02]  /*8300*/  HFMA2 R12, -RZ, RZ, 0, 5.9604644775390625e-08 ;  /* 0x00000001ff0c7431 */ /* 0x000fe400000001ff */
[----:B------:R-:W-:Y:S02]  /*8310*/  IMAD.MOV.U32 R8, RZ, RZ, 0x192 ;  /* 0x00000192ff087424 */ /* 0x000fe400078e00ff */
[----:B------:R-:W-:Y:S01]  /*8320*/  IMAD.MOV.U32 R13, RZ, RZ, RZ ;  /* 0x000000ffff0d7224 */ /* 0x000fe200078e00ff */
[----:B------:R-:W5:Y:S01]  /*8330*/  LDCU.64 UR6, c[0x4][0x78] ;  /* 0x01000f00ff0677ac */ /* 0x000f620008000a00 */
[----:B------:R-:W1:Y:S01]  /*8340*/  LDC.64 R2, c[0x4][R3] ;  /* 0x0100000003027b82 */ /* 0x000e620000000a00 */
[----:B------:R-:W2:Y:S01]  /*8350*/  LDCU.64 UR4, c[0x4][0x10] ;  /* 0x01000200ff0477ac */ /* 0x000ea20008000a00 */
[----:B----4-:R-:W-:Y:S01]  /*8360*/  MOV R5, UR9 ;  /* 0x0000000900057c02 */ /* 0x010fe20008000f00 */
[----:B---3--:R-:W-:Y:S01]  /*8370*/  IMAD.U32 R4, RZ, RZ, UR8 ;  /* 0x00000008ff047e24 */ /* 0x008fe2000f8e00ff */
[----:B-----5:R-:W-:Y:S01]  /*8380*/  MOV R7, UR7 ;  /* 0x0000000700077c02 */ /* 0x020fe20008000f00 */
[----:B------:R-:W-:Y:S01]  /*8390*/  IMAD.U32 R6, RZ, RZ, UR6 ;  /* 0x00000006ff067e24 */ /* 0x000fe2000f8e00ff */
[----:B--2---:R-:W-:Y:S01]  /*83a0*/  MOV R11, UR5 ;  /* 0x00000005000b7c02 */ /* 0x004fe20008000f00 */
[----:B------:R-:W-:Y:S02]  /*83b0*/  IMAD.U32 R10, RZ, RZ, UR4 ;  /* 0x00000004ff0a7e24 */ /* 0x000fe4000f8e00ff */
[----:B------:R-:W-:Y:S07]  /*83c0*/  LEPC R20, `(.L_x_131) ;  /* 0x000000001014794e */ /* 0x000fee0000000000 */
[----:B-1----:R-:W-:Y:S05]  /*83d0*/  CALL.ABS.NOINC R2 ;  /* 0x0000000002007343 */ /* 0x002fea0003c00000 */
.L_x_131:
[----:B------:R-:W-:Y:S01]  /*83e0*/  SHF.L.U32 R3, R28, 0x10, RZ ;  /* 0x000000101c037819 */ /* 0x000fe200000006ff */
[----:B------:R-:W-:Y:S05]  /*83f0*/  WARPSYNC.ALL ;  /* 0x0000000000007948 */ /* 0x000fea0003800000 */
[----:B------:R-:W-:Y:S01]  /*8400*/  R2UR UR4, R25 ;  /* 0x00000000190472ca */ /* 0x000fe200000e0000 */
[----:B------:R-:W-:Y:S01]  /*8410*/  BSSY.RECONVERGENT B0, `(.L_x_132) ;  /* 0x0000059000007945 */ /* 0x000fe20003800200 */
[C---:B------:R-:W-:Y:S02]  /*8420*/  SHF.L.U32 R20, R29.reuse, 0x10, RZ ;  /* 0x000000101d147819 */ /* 0x040fe400000006ff */
[----:B------:R-:W-:Y:S02]  /*8430*/  LOP3.LUT R21, R29, 0xffff0000, RZ, 0xc0, !PT ;  /* 0xffff00001d157812 */ /* 0x000fe400078ec0ff */
[----:B------:R-:W-:Y:S02]  /*8440*/  LOP3.LUT P0, RZ, R48, 0x40, RZ, 0xc0, !PT ;  /* 0x0000004030ff7812 */ /* 0x000fe4000780c0ff */
[----:B------:R-:W-:Y:S02]  /*8450*/  MOV R71, 0x10 ;  /* 0x0000001000477802 */ /* 0x000fe40000000f00 */
[----:B------:R-:W-:Y:S02]  /*8460*/  ISETP.NE.AND P1, PT, R59, RZ, PT ;  /* 0x000000ff3b00720c */ /* 0x000fe40003f25270 */
[----:B------:R-:W-:Y:S01]  /*8470*/  SEL R71, R71, 0xfffffff0, !P0 ;  /* 0xfffffff047477807 */ /* 0x000fe20004000000 */
[----:B---3--:R-:W1:Y:S01]  /*8480*/  LDTM.x16 R4, tmem[UR4] ;  /* 0x00000004000479ee */ /* 0x008e620008240000 */
[----:B------:R-:W-:Y:S02]  /*8490*/  ISETP.NE.AND P6, PT, R65, RZ, PT ;  /* 0x000000ff4100720c */ /* 0x000fe40003fc5270 */
[----:B------:R-:W-:Y:S02]  /*84a0*/  IADD3 R67, PT, PT, R67, R71, RZ ;  /* 0x0000004743437210 */ /* 0x000fe40007ffe0ff */
[----:B------:R-:W-:Y:S01]  /*84b0*/  ISETP.NE.U32.OR P0, PT, R64, 0x1, !P6 ;  /* 0x000000014000780c */ /* 0x000fe20007705470 */
[----:B-12---:R-:W-:Y:S01]  /*84c0*/  FMUL R0, R24, R4 ;  /* 0x0000000418007220 */ /* 0x006fe20000400000 */
[----:B------:R-:W-:Y:S01]  /*84d0*/  LOP3.LUT R4, R28, 0xffff0000, RZ, 0xc0, !PT ;  /* 0xffff00001c047812 */ /* 0x000fe200078ec0ff */
[C---:B------:R-:W-:Y:S01]  /*84e0*/  FMUL R2, R24.reuse, R5 ;  /* 0x0000000518027220 */ /* 0x040fe20000400000 */
[----:B------:R-:W-:Y:S01]  /*84f0*/  FMUL R7, R24, R7 ;  /* 0x0000000718077220 */ /* 0x000fe20000400000 */
[----:B------:R-:W-:Y:S01]  /*8500*/  FFMA R0, R26, R3, R0 ;  /* 0x000000031a007223 */ /* 0x000fe20000000000 */
[----:B------:R-:W-:Y:S01]  /*8510*/  FMUL R3, R24, R6 ;  /* 0x0000000618037220 */ /* 0x000fe20000400000 */
[----:B------:R-:W-:Y:S01]  /*8520*/  FFMA R2, R26, R4, R2 ;  /* 0x000000041a027223 */ /* 0x000fe20000000002 */
[C---:B------:R-:W-:Y:S01]  /*8530*/  FMUL R4, R24.reuse, R8 ;  /* 0x0000000818047220 */ /* 0x040fe20000400000 */
[C---:B------:R-:W-:Y:S01]  /*8540*/  FMUL R8, R24.reuse, R12 ;  /* 0x0000000c18087220 */ /* 0x040fe20000400000 */
[----:B------:R-:W-:Y:S01]  /*8550*/  FMUL R12, R24, R16 ;  /* 0x00000010180c7220 */ /* 0x000fe20000400000 */
[----:B------:R-:W-:Y:S01]  /*8560*/  SHF.L.U32 R16, R30, 0x10, RZ ;  /* 0x000000101e107819 */ /* 0x000fe200000006ff */
[----:B------:R-:W-:Y:S01]  /*8570*/  FFMA R3, R26, R20, R3 ;  /* 0x000000141a037223 */ /* 0x000fe20000000003 */
[----:B------:R-:W-:Y:S01]  /*8580*/  F2FP.BF16.F32.PACK_AB R32, R2, R0 ;  /* 0x000000000220723e */ /* 0x000fe200000010ff */
[----:B------:R-:W-:Y:S01]  /*8590*/  FFMA R7, R26, R21, R7 ;  /* 0x000000151a077223 */ /* 0x000fe20000000007 */
[----:B------:R-:W-:Y:S01]  /*85a0*/  LOP3.LUT R0, R30, 0xffff0000, RZ, 0xc0, !PT ;  /* 0xffff00001e007812 */ /* 0x000fe200078ec0ff */
[C---:B------:R-:W-:Y:S01]  /*85b0*/  FMUL R5, R24.reuse, R9 ;  /* 0x0000000918057220 */ /* 0x040fe20000400000 */
[----:B------:R-:W-:Y:S01]  /*85c0*/  SHF.L.U32 R2, R31, 0x10, RZ ;  /* 0x000000101f027819 */ /* 0x000fe200000006ff */
[----:B------:R-:W-:Y:S01]  /*85d0*/  FMUL R6, R24, R10 ;  /* 0x0000000a18067220 */ /* 0x000fe20000400000 */
[----:B------:R-:W-:Y:S01]  /*85e0*/  F2FP.BF16.F32.PACK_AB R33, R7, R3 ;  /* 0x000000030721723e */ /* 0x000fe200000010ff */
[C---:B------:R-:W-:Y:S01]  /*85f0*/  FFMA R4, R26.reuse, R16, R4 ;  /* 0x000000101a047223 */ /* 0x040fe20000000004 */
[----:B------:R-:W-:Y:S01]  /*8600*/  LOP3.LUT R16, R31, 0xffff0000, RZ, 0xc0, !PT ;  /* 0xffff00001f107812 */ /* 0x000fe200078ec0ff */
[----:B------:R-:W-:Y:S01]  /*8610*/  FFMA R5, R26, R0, R5 ;  /* 0x000000001a057223 */ /* 0x000fe20000000005 */
[----:B------:R-:W-:Y:S01]  /*8620*/  FMUL R11, R24, R11 ;  /* 0x0000000b180b7220 */ /* 0x000fe20000400000 */
[----:B------:R-:W-:Y:S01]  /*8630*/  SHF.L.U32 R0, R36, 0x10, RZ ;  /* 0x0000001024007819 */ /* 0x000fe200000006ff */
[----:B------:R-:W-:Y:S01]  /*8640*/  FFMA R6, R26, R2, R6 ;  /* 0x000000021a067223 */ /* 0x000fe20000000006 */
[----:B------:R-:W-:Y:S01]  /*8650*/  LOP3.LUT R2, R36, 0xffff0000, RZ, 0xc0, !PT ;  /* 0xffff000024027812 */ /* 0x000fe200078ec0ff */
[----:B------:R-:W-:Y:S01]  /*8660*/  FMUL R9, R24, R13 ;  /* 0x0000000d18097220 */ /* 0x000fe20000400000 */
[C---:B------:R-:W-:Y:S01]  /*8670*/  FFMA R11, R26.reuse, R16, R11 ;  /* 0x000000101a0b7223 */ /* 0x040fe2000000000b */
[C---:B------:R-:W-:Y:S01]  /*8680*/  FFMA R8, R26.reuse, R0, R8 ;  /* 0x000000001a087223 */ /* 0x040fe20000000008 */
[C---:B------:R-:W-:Y:S01]  /*8690*/  SHF.L.U32 R0, R37.reuse, 0x10, RZ ;  /* 0x0000001025007819 */ /* 0x040fe200000006ff */
[----:B------:R-:W-:Y:S01]  /*86a0*/  FFMA R9, R26, R2, R9 ;  /* 0x000000021a097223 */ /* 0x000fe20000000009 */
[C---:B------:R-:W-:Y:S01]  /*86b0*/  FMUL R10, R24.reuse, R14 ;  /* 0x0000000e180a7220 */ /* 0x040fe20000400000 */
[----:B------:R-:W-:Y:S01]  /*86c0*/  LOP3.LUT R2, R37, 0xffff0000, RZ, 0xc0, !PT ;  /* 0xffff000025027812 */ /* 0x000fe200078ec0ff */
[----:B------:R-:W-:Y:S01]  /*86d0*/  FMUL R15, R24, R15 ;  /* 0x0000000f180f7220 */ /* 0x000fe20000400000 */
[----:B------:R-:W-:Y:S01]  /*86e0*/  SHF.L.U32 R3, R38, 0x10, RZ ;  /* 0x0000001026037819 */ /* 0x000fe200000006ff */
[C---:B------:R-:W-:Y:S01]  /*86f0*/  FFMA R10, R26.reuse, R0, R10 ;  /* 0x000000001a0a7223 */ /* 0x040fe2000000000a */
[----:B------:R-:W-:Y:S01]  /*8700*/  F2FP.BF16.F32.PACK_AB R34, R5, R4 ;  /* 0x000000040522723e */ /* 0x000fe200000010ff */
[----:B------:R-:W-:Y:S01]  /*8710*/  FFMA R15, R26, R2, R15 ;  /* 0x000000021a0f7223 */ /* 0x000fe2000000000f */
[----:B------:R-:W-:Y:S01]  /*8720*/  LOP3.LUT R0, R38, 0xffff0000, RZ, 0xc0, !PT ;  /* 0xffff000026007812 */ /* 0x000fe200078ec0ff */
[C---:B------:R-:W-:Y:S01]  /*8730*/  FMUL R13, R24.reuse, R17 ;  /* 0x00000011180d7220 */ /* 0x040fe20000400000 */
[C---:B------:R-:W-:Y:S01]  /*8740*/  SHF.L.U32 R4, R39.reuse, 0x10, RZ ;  /* 0x0000001027047819 */ /* 0x040fe200000006ff */
[C---:B------:R-:W-:Y:S01]  /*8750*/  FMUL R14, R24.reuse, R18 ;  /* 0x00000012180e7220 */ /* 0x040fe20000400000 */
[----:B------:R-:W-:Y:S01]  /*8760*/  LOP3.LUT R2, R39, 0xffff0000, RZ, 0xc0, !PT ;  /* 0xffff000027027812 */ /* 0x000fe200078ec0ff */
[----:B------:R-:W-:Y:S01]  /*8770*/  FMUL R19, R24, R19 ;  /* 0x0000001318137220 */ /* 0x000fe20000400000 */
[----:B------:R-:W-:Y:S01]  /*8780*/  F2FP.BF16.F32.PACK_AB R35, R11, R6 ;  /* 0x000000060b23723e */ /* 0x000fe200000010ff */
[C---:B------:R-:W-:Y:S01]  /*8790*/  FFMA R12, R26.reuse, R3, R12 ;  /* 0x000000031a0c7223 */ /* 0x040fe2000000000c */
[C---:B------:R-:W-:Y:S01]  /*87a0*/  FFMA R13, R26.reuse, R0, R13 ;  /* 0x000000001a0d7223 */ /* 0x040fe2000000000d */
[C---:B------:R-:W-:Y:S01]  /*87b0*/  FFMA R14, R26.reuse, R4, R14 ;  /* 0x000000041a0e7223 */ /* 0x040fe2000000000e */
[----:B------:R-:W-:Y:S01]  /*87c0*/  FFMA R19, R26, R2, R19 ;  /* 0x000000021a137223 */ /* 0x000fe20000000013 */
[----:B------:R1:W-:Y:S01]  /*87d0*/  STS.128 [R66+UR49+0x300], R32 ;  /* 0x0003002042007988 */ /* 0x0003e20008000c31 */
[----:B------:R-:W-:Y:S02]  /*87e0*/  F2FP.BF16.F32.PACK_AB R8, R9, R8 ;  /* 0x000000080908723e */ /* 0x000fe400000010ff */
[----:B------:R-:W-:Y:S02]  /*87f0*/  F2FP.BF16.F32.PACK_AB R9, R15, R10 ;  /* 0x0000000a0f09723e */ /* 0x000fe400000010ff */
[----:B------:R-:W-:Y:S02]  /*8800*/  F2FP.BF16.F32.PACK_AB R10, R13, R12 ;  /* 0x0000000c0d0a723e */ /* 0x000fe400000010ff */
[----:B------:R-:W-:Y:S05]  /*8810*/  F2FP.BF16.F32.PACK_AB R11, R19, R14 ;  /* 0x0000000e130b723e */ /* 0x000fea00000010ff */
[----:B------:R1:W-:Y:S01]  /*8820*/  STS.128 [R67+0x300], R8 ;  /* 0x0003000843007388 */ /* 0x0003e20000000c00 */
[----:B------:R-:W-:Y:S01]  /*8830*/  @!PT LDS RZ, [RZ] ;  /* 0x00000000fffff984 */ /* 0x000fe20000000800 */
[----:B------:R-:W-:Y:S01]  /*8840*/  @!PT LDS RZ, [RZ] ;  /* 0x00000000fffff984 */ /* 0x000fe20000000800 */
[----:B------:R-:W-:Y:S01]  /*8850*/  @!PT LDS RZ, [RZ] ;  /* 0x00000000fffff984 */ /* 0x000fe20000000800 */
[----:B------:R-:W-:Y:S01]  /*8860*/  @!PT LDS RZ, [RZ] ;  /* 0x00000000fffff984 */ /* 0x000fe20000000800 */
[----:B------:R2:W-:Y:S07]  /*8870*/  MEMBAR.ALL.CTA ;  /* 0x0000000000007992 */ /* 0x0005ee0000008000 */
[----:B--2---:R-:W2:Y:S02]  /*8880*/  FENCE.VIEW.ASYNC.S ;  /* 0x00000000000073c6 */ /* 0x004ea40000000000 */
[----:B--2---:R-:W-:Y:S06]  /*8890*/  BAR.SYNC.DEFER_BLOCKING 0x1, 0x80 ;  /* 0x0042000000007b1d */ /* 0x004fec0000010000 */
[----:B------:R-:W-:Y:S05]  /*88a0*/  @P1 BRA `(.L_x_133) ;  /* 0x00000000003c1947 */ /* 0x000fea0003800000 */
[----:B------:R-:W2:Y:S01]  /*88b0*/  LDCU.64 UR8, c[0x0][0x348] ;  /* 0x00006900ff0877ac */ /* 0x000ea20008000a00 */
[----:B------:R-:W-:Y:S01]  /*88c0*/  UIADD3 UR4, UPT, UPT, UR49, 0x300, URZ ;  /* 0x0000030031047890 */ /* 0x000fe2000fffe0ff */
[----:B------:R-:W-:Y:S01]  /*88d0*/  UMOV UR41, UR50 ;  /* 0x0000003200297c82 */ /* 0x000fe20008000000 */
[----:B------:R-:W-:Y:S02]  /*88e0*/  UIADD3 UR6, UPT, UPT, UR49, 0xb00, URZ ;  /* 0x00000b0031067890 */ /* 0x000fe4000fffe0ff */
[----:B------:R-:W-:Y:S02]  /*88f0*/  UIADD3 UR7, UPT, UPT, UR50, 0x40, URZ ;  /* 0x0000004032077890 */ /* 0x000fe4000fffe0ff */
[----:B------:R-:W-:Y:S04]  /*8900*/  MOV R54, UR4 ;  /* 0x0000000400367c02 */ /* 0x000fe80008000f00 */
[----:B------:R-:W-:Y:S01]  /*8910*/  R2UR UR40, R54 ;  /* 0x00000000362872ca */ /* 0x000fe200000e0000 */
[----:B--2---:R-:W-:Y:S04]  /*8920*/  UIADD3 UR4, UP0, UPT, UR8, 0x680, URZ ;  /* 0x0000068008047890 */ /* 0x004fe8000ff1e0ff */
[----:B------:R-:W-:Y:S09]  /*8930*/  UIADD3.X UR5, UPT, UPT, URZ, UR9, URZ, UP0, !UPT ;  /* 0x00000009ff057290 */ /* 0x000ff200087fe4ff */
[----:B------:R2:W-:Y:S02]  /*8940*/  UTMASTG.4D [UR40], [UR4] ;  /* 0x00000028040073b5 */ /* 0x0005e40008018000 */
[----:B--2---:R-:W-:Y:S01]  /*8950*/  UMOV UR40, UR6 ;  /* 0x0000000600287c82 */ /* 0x004fe20008000000 */
[----:B------:R-:W-:Y:S02]  /*8960*/  UMOV UR41, UR7 ;  /* 0x0000000700297c82 */ /* 0x000fe40008000000 */
[----:B------:R2:W-:Y:S01]  /*8970*/  UTMASTG.4D [UR40], [UR4] ;  /* 0x00000028040073b5 */ /* 0x0005e20008018000 */
[----:B------:R0:W-:Y:S01]  /*8980*/  UTMACMDFLUSH ;  /* 0x00000000000079b7 */ /* 0x0001e20000000000 */
[----:B--2---:R-:W-:Y:S04]  /*8990*/  DEPBAR.LE SB0, 0x1 ;  /* 0x000080400000791a */ /* 0x004fe80000000000 */
.L_x_133:
[----:B------:R-:W-:Y:S05]  /*89a0*/  BSYNC.RECONVERGENT B0 ;  /* 0x0000000000007941 */ /* 0x000fea0003800200 */
.L_x_132:
[----:B------:R-:W-:Y:S01]  /*89b0*/  BAR.SYNC.DEFER_BLOCKING 0x1, 0x80 ;  /* 0x0042000000007b1d */ /* 0x000fe20000010000 */
[----:B------:R-:W-:Y:S01]  /*89c0*/  LEA R4, R27, UR49, 0x3 ;  /* 0x000000311b047c11 */ /* 0x000fe2000f8e18ff */
[----:B------:R-:W-:Y:S01]  /*89d0*/  UISETP.NE.AND UP0, UPT, UR54, URZ, UPT ;  /* 0x000000ff3600728c */ /* 0x000fe2000bf05270 */
[----:B------:R-:W-:Y:S08]  /*89e0*/  @P0 SHF.L.U32 R3, R57, 0x1f, RZ ;  /* 0x0000001f39030819 */ /* 0x000ff000000006ff */
[----:B------:R-:W-:Y:S05]  /*89f0*/  BRA.U !UP0, `(.L_x_134) ;  /* 0x0000000108287547 */ /* 0x000fea000b800000 */
[----:B------:R-:W2:Y:S01]  /*8a00*/  S2R R0, SR_CgaCtaId ;  /* 0x0000000000007919 */ /* 0x000ea20000008800 */
[----:B------:R-:W-:Y:S01]  /*8a10*/  ISETP.NE.U32.OR P1, PT, R64, 0x1, !P6 ;  /* 0x000000014000780c */ /* 0x000fe20007725470 */
[----:B------:R-:W-:Y:S01]  /*8a20*/  IMAD.U32 R2, RZ, RZ, UR52 ;  /* 0x00000034ff027e24 */ /* 0x000fe2000f8e00ff */
[----:B------:R-:W-:Y:S04]  /*8a30*/  UIADD3 UR4, UPT, UPT, UR52, 0x1, URZ ;  /* 0x0000000134047890 */ /* 0x000fe8000fffe0ff */
[----:B------:R-:W-:Y:S04]  /*8a40*/  UISETP.NE.AND UP0, UPT, UR4, 0x4, UPT ;  /* 0x000000040400788c */ /* 0x000fe8000bf05270 */
[----:B------:R-:W-:Y:S03]  /*8a50*/  USEL UR52, UR4, URZ, UP0 ;  /* 0x000000ff04347287 */ /* 0x000fe60008000000 */
[----:B------:R-:W-:Y:S05]  /*8a60*/  @P1 LEA R2, R2, UR49, 0x3 ;  /* 0x0000003102021c11 */ /* 0x000fea000f8e18ff */
[----:B------:R-:W-:Y:S05]  /*8a70*/  @P1 VIADD R2, R2, 0x1c0 ;  /* 0x000001c002021836 */ /* 0x000fea0000000000 */
[----:B--2---:R-:W-:Y:S04]  /*8a80*/  @P1 PRMT R0, R0, 0x654, R2 ;  /* 0x0000065400001816 */ /* 0x004fe80000000002 */
[----:B------:R2:W-:Y:S03]  /*8a90*/  @P1 SYNCS.ARRIVE.TRANS64.RED.A1T0 RZ, [R0+URZ], RZ ;  /* 0x000000ff00ff19a7 */ /* 0x0005e600081004ff */
.L_x_134:
[----:B------:R-:W3:Y:S01]  /*8aa0*/  @P0 SYNCS.PHASECHK.TRANS64.TRYWAIT P1, [R4+URZ+0x1a0], R3 ;  /* 0x0001a003040005a7 */ /* 0x000ee200080211ff */
[----:B------:R-:W-:Y:S01]  /*8ab0*/  BSSY B1, `(.L_x_135) ;  /* 0x0000011000017945 */ /* 0x000fe20003800000 */
[----:B---3--:R-:W-:Y:S03]  /*8ac0*/  @P0 SEL R68, RZ, 0x1, !P1 ;  /* 0x00000001ff440807 */ /* 0x008fe60004800000 */
[----:B------:R-:W-:Y:S05]  /*8ad0*/  @!P0 BRA `(.L_x_136) ;  /* 0x0000000000388947 */ /* 0x000fea0003800000 */
[----:B------:R-:W-:Y:S01]  /*8ae0*/  ISETP.NE.U32.AND P0, PT, R69, 0x1, PT ;  /* 0x000000014500780c */ /* 0x000fe20003f05070 */
[----:B------:R-:W-:Y:S01]  /*8af0*/  BSSY B0, `(.L_x_137) ;  /* 0x0000009000007945 */ /* 0x000fe20003800000 */
[----:B------:R-:W-:Y:S11]  /*8b00*/  ISETP.NE.AND P1, PT, R68, RZ, PT ;  /* 0x000000ff4400720c */ /* 0x000ff60003f25270 */
[----:B------:R-:W-:Y:S05]  /*8b10*/  @P0 IMAD R3, R27, 0x1000, R66 ;  /* 0x000010001b030824 */ /* 0x000fea00078e0242 */
[----:B------:R-:W-:Y:S05]  /*8b20*/  @P0 IADD3 R2, PT, PT, R3, UR49, RZ ;  /* 0x0000003103020c10 */ /* 0x000fea000fffe0ff */
[----:B------:R-:W-:Y:S01]  /*8b30*/  @P0 IMAD.IADD R2, R71, 0x1, R2 ;  /* 0x0000000147020824 */ /* 0x000fe200078e0202 */
[----:B------:R-:W-:Y:S06]  /*8b40*/  @P1 BRA `(.L_x_138) ;  /* 0x00000000000c1947 */ /* 0x000fec0003800000 */
[----:B--2---:R-:W-:Y:S04]  /*8b50*/  SHF.L.U32 R0, R57, 0x1f, RZ ;  /* 0x0000001f39007819 */ /* 0x004fe800000006ff */
[----:B------:R-:W2:Y:S02]  /*8b60*/  SYNCS.PHASECHK.TRANS64.TRYWAIT P1, [R4+URZ+0x1a0], R0 ;  /* 0x0001a000040075a7 */ /* 0x000ea400080211ff */
[----:B--2---:R-:W-:Y:S05]  /*8b70*/  @!P1 BRA `(.L_x_139) ;  /* 0x0000002c00ac9947 */ /* 0x004fea0003800000 */
.L_x_138:
[----:B------:R-:W-:Y:S05]  /*8b80*/  BSYNC B0 ;  /* 0x0000000000007941 */ /* 0x000fea0003800000 */
.L_x_137:
[----:B------:R3:W4:Y:S01]  /*8b90*/  @P0 LDS.128 R28, [R3+UR49+0x300] ;  /* 0x00030031031c0984 */ /* 0x0007220008000c00 */
[----:B------:R-:W-:Y:S03]  /*8ba0*/  IADD3 R27, PT, PT, R27, 0x1, RZ ;  /* 0x000000011b1b7810 */ /* 0x000fe60007ffe0ff */
[----:B------:R3:W1:Y:S04]  /*8bb0*/  @P0 LDS.128 R36, [R2+0x300] ;  /* 0x0003000002240984 */ /* 0x0006680000000c00 */
.L_x_136:
[----:B------:R-:W-:Y:S05]  /*8bc0*/  BSYNC B1 ;  /* 0x0000000000017941 */ /* 0x000fea0003800000 */
.L_x_135:
[----:B--2---:R-:W-:Y:S05]  /*8bd0*/  VIADD R0, R25, 0x10 ;  /* 0x0000001019007836 */ /* 0x004fea0000000000 */
[----:B------:R-:W-:Y:S04]  /*8be0*/  SHF.R.U32.HI R0, RZ, 0x15, R0 ;  /* 0x00000015ff007819 */ /* 0x000fe80000011600 */
[----:B------:R-:W-:Y:S11]  /*8bf0*/  LOP3.LUT P0, RZ, R0, 0x3, R50, 0x48, !PT ;  /* 0x0000000300ff7812 */ /* 0x000ff60007804832 */
[----:B------:R-:W-:Y:S02]  /*8c00*/  @!UPT UIADD3 URZ, UPT, UPT, URZ, URZ, URZ ;  /* 0x000000fffffff290 */ /* 0x000fe4000fffe0ff */
[----:B------:R-:W-:Y:S05]  /*8c10*/  @!P0 BRA `(.L_x_140) ;  /* 0x0000000000408947 */ /* 0x000fea0003800000 */
[----:B------:R-:W2:Y:S01]  /*8c20*/  LDCU.64 UR8, c[0x4][0x70] ;  /* 0x01000e00ff0877ac */ /* 0x000ea20008000a00 */
[----:B---3--:R-:W-:Y:S01]  /*8c30*/  MOV R3, 0x0 ;  /* 0x0000000000037802 */ /* 0x008fe20000000f00 */
[----:B------:R-:W-:Y:S02]  /*8c40*/  HFMA2 R12, -RZ, RZ, 0, 5.9604644775390625e-08 ;  /* 0x00000001ff0c7431 */ /* 0x000fe400000001ff */
[----:B-1----:R-:W-:Y:S02]  /*8c50*/  IMAD.MOV.U32 R8, RZ, RZ, 0x192 ;  /* 0x00000192ff087424 */ /* 0x002fe400078e00ff */
[----:B------:R-:W-:Y:S01]  /*8c60*/  IMAD.MOV.U32 R13, RZ, RZ, RZ ;  /* 0x000000ffff0d7224 */ /* 0x000fe200078e00ff */
[----:B------:R-:W1:Y:S01]  /*8c70*/  LDCU.64 UR6, c[0x4][0x78] ;  /* 0x01000f00ff0677ac */ /* 0x000e620008000a00 */
[----:B------:R-:W3:Y:S01]  /*8c80*/  LDC.64 R2, c[0x4][R3] ;  /* 0x0100000003027b82 */ /* 0x000ee20000000a00 */
[----:B------:R-:W5:Y:S01]  /*8c90*/  LDCU.64 UR4, c[0x4][0x10] ;  /* 0x01000200ff0477ac */ /* 0x000f620008000a00 */
[----:B--2---:R-:W-:Y:S01]  /*8ca0*/  MOV R5, UR9 ;  /* 0x0000000900057c02 */ /* 0x004fe20008000f00 */
[----:B------:R-:W-:Y:S01]  /*8cb0*/  IMAD.U32 R4, RZ, RZ, UR8 ;  /* 0x00000008ff047e24 */ /* 0x000fe2000f8e00ff */
[----:B-1----:R-:W-:Y:S01]  /*8cc0*/  MOV R7, UR7 ;  /* 0x0000000700077c02 */ /* 0x002fe20008000f00 */
[----:B------:R-:W-:Y:S01]  /*8cd0*/  IMAD.U32 R6, RZ, RZ, UR6 ;  /* 0x00000006ff067e24 */ /* 0x000fe2000f8e00ff */
[----:B-----5:R-:W-:Y:S01]  /*8ce0*/  MOV R11, UR5 ;  /* 0x00000005000b7c02 */ /* 0x020fe20008000f00 */
[----:B------:R-:W-:Y:S02]  /*8cf0*/  IMAD.U32 R10, RZ, RZ, UR4 ;  /* 0x00000004ff0a7e24 */ /* 0x000fe4000f8e00ff */
[----:B------:R-:W-:Y:S07]  /*8d00*/  LEPC R20, `(.L_x_140) ;  /* 0x000000001014794e */ /* 0x000fee0000000000 */
[----:B---34-:R-:W-:Y:S05]  /*8d10*/  CALL.ABS.NOINC R2 ;  /* 0x0000000002007343 */ /* 0x018fea0003c00000 */
.L_x_140:
[----:B---34-:R-:W-:Y:S01]  /*8d20*/  SHF.L.U32 R3, R28, 0x10, RZ ;  /* 0x000000101c037819 */ /* 0x018fe200000006ff */
[----:B------:R-:W-:Y:S05]  /*8d30*/  WARPSYNC.ALL ;  /* 0x0000000000007948 */ /* 0x000fea0003800000 */
[----:B------:R-:W-:Y:S01]  /*8d40*/  R2UR UR4, R25 ;  /* 0x00000000190472ca */ /* 0x000fe200000e0000 */
[----:B------:R-:W2:Y:S01]  /*8d50*/  S2R R70, SR_CgaCtaId ;  /* 0x0000000000467919 */ /* 0x000ea20000008800 */
[C---:B------:R-:W-:Y:S01]  /*8d60*/  SHF.L.U32 R20, R29.reuse, 0x10, RZ ;  /* 0x000000101d147819 */ /* 0x040fe200000006ff */
[----:B------:R-:W-:Y:S01]  /*8d70*/  BSSY.RECONVERGENT B0, `(.L_x_141) ;  /* 0x0000058000007945 */ /* 0x000fe20003800200 */
[----:B------:R-:W-:Y:S02]  /*8d80*/  LOP3.LUT R21, R29, 0xffff0000, RZ, 0xc0, !PT ;  /* 0xffff00001d157812 */ /* 0x000fe400078ec0ff */
[----:B------:R-:W-:Y:S02]  /*8d90*/  ISETP.NE.AND P6, PT, R65, RZ, PT ;  /* 0x000000ff4100720c */ /* 0x000fe40003fc5270 */
[----:B------:R-:W-:Y:S02]  /*8da0*/  ISETP.NE.AND P1, PT, R59, RZ, PT ;  /* 0x000000ff3b00720c */ /* 0x000fe40003f25270 */
[----:B------:R-:W-:Y:S03]  /*8db0*/  ISETP.NE.U32.OR P0, PT, R64, 0x1, !P6 ;  /* 0x000000014000780c */ /* 0x000fe60007705470 */
[----:B-1----:R-:W1:Y:S02]  /*8dc0*/  LDTM.x16 R4, tmem[UR4+0x10] ;  /* 0x00001004000479ee */ /* 0x002e640008240000 */
[----:B-1----:R-:W-:Y:S01]  /*8dd0*/  FMUL R0, R24, R4 ;  /* 0x0000000418007220 */ /* 0x002fe20000400000 */
[----:B------:R-:W-:Y:S01]  /*8de0*/  LOP3.LUT R4, R28, 0xffff0000, RZ, 0xc0, !PT ;  /* 0xffff00001c047812 */ /* 0x000fe200078ec0ff */
[C---:B------:R-:W-:Y:S01]  /*8df0*/  FMUL R2, R24.reuse, R5 ;  /* 0x0000000518027220 */ /* 0x040fe20000400000 */
[----:B------:R-:W-:Y:S01]  /*8e00*/  FMUL R7, R24, R7 ;  /* 0x0000000718077220 */ /* 0x000fe20000400000 */
[----:B------:R-:W-:Y:S01]  /*8e10*/  FFMA R0, R26, R3, R0 ;  /* 0x000000031a007223 */ /* 0x000fe20000000000 */
[----:B------:R-:W-:Y:S01]  /*8e20*/  FMUL R3, R24, R6 ;  /* 0x0000000618037220 */ /* 0x000fe20000400000 */
[----:B------:R-:W-:Y:S01]  /*8e30*/  FFMA R2, R26, R4, R2 ;  /* 0x000000041a027223 */ /* 0x000fe20000000002 */
[C---:B------:R-:W-:Y:S01]  /*8e40*/  FMUL R4, R24.reuse, R8 ;  /* 0x0000000818047220 */ /* 0x040fe20000400000 */
[----:B------:R-:W-:Y:S01]  /*8e50*/  FMUL R5, R24, R9 ;  /* 0x0000000918057220 */ /* 0x000fe20000400000 */
[C---:B------:R-:W-:Y:S01]  /*8e60*/  FFMA R3, R26.reuse, R20, R3 ;  /* 0x000000141a037223 */ /* 0x040fe20000000003 */
[----:B------:R-:W-:Y:S01]  /*8e70*/  FFMA R7, R26, R21, R7 ;  /* 0x000000151a077223 */ /* 0x000fe20000000007 */
[----:B------:R-:W-:Y:S01]  /*8e80*/  F2FP.BF16.F32.PACK_AB R32, R2, R0 ;  /* 0x000000000220723e */ /* 0x000fe200000010ff */
[----:B------:R-:W-:Y:S01]  /*8e90*/  FMUL R8, R24, R12 ;  /* 0x0000000c18087220 */ /* 0x000fe20000400000 */
[----:B------:R-:W-:Y:S01]  /*8ea0*/  SHF.L.U32 R0, R30, 0x10, RZ ;  /* 0x000000101e007819 */ /* 0x000fe200000006ff */
[----:B------:R-:W-:Y:S01]  /*8eb0*/  FMUL R9, R24, R13 ;  /* 0x0000000d18097220 */ /* 0x000fe20000400000 */
[----:B------:R-:W-:Y:S01]  /*8ec0*/  LOP3.LUT R2, R30, 0xffff0000, RZ, 0xc0, !PT ;  /* 0xffff00001e027812 */ /* 0x000fe200078ec0ff */
[C---:B------:R-:W-:Y:S01]  /*8ed0*/  FMUL R12, R24.reuse, R16 ;  /* 0x00000010180c7220 */ /* 0x040fe20000400000 */
[C---:B------:R-:W-:Y:S01]  /*8ee0*/  SHF.L.U32 R16, R31.reuse, 0x10, RZ ;  /* 0x000000101f107819 */ /* 0x040fe200000006ff */
[----:B------:R-:W-:Y:S01]  /*8ef0*/  FMUL R13, R24, R17 ;  /* 0x00000011180d7220 */ /* 0x000fe20000400000 */
[----:B------:R-:W-:Y:S01]  /*8f00*/  LOP3.LUT R17, R31, 0xffff0000, RZ, 0xc0, !PT ;  /* 0xffff00001f117812 */ /* 0x000fe200078ec0ff */
[----:B------:R-:W-:Y:S01]  /*8f10*/  FFMA R4, R26, R0, R4 ;  /* 0x000000001a047223 */ /* 0x000fe20000000004 */
[----:B------:R-:W-:Y:S01]  /*8f20*/  SHF.L.U32 R0, R36, 0x10, RZ ;  /* 0x0000001024007819 */ /* 0x000fe200000006ff */
[----:B------:R-:W-:Y:S01]  /*8f30*/  FMUL R6, R24, R10 ;  /* 0x0000000a18067220 */ /* 0x000fe20000400000 */
[----:B------:R-:W-:Y:S01]  /*8f40*/  F2FP.BF16.F32.PACK_AB R33, R7, R3 ;  /* 0x000000030721723e */ /* 0x000fe200000010ff */
[----:B------:R-:W-:Y:S01]  /*8f50*/  FFMA R5, R26, R2, R5 ;  /* 0x000000021a057223 */ /* 0x000fe20000000005 */
[----:B------:R-:W-:Y:S01]  /*8f60*/  LOP3.LUT R2, R36, 0xffff0000, RZ, 0xc0, !PT ;  /* 0xffff000024027812 */ /* 0x000fe200078ec0ff */
[----:B------:R-:W-:Y:S01]  /*8f70*/  FMUL R11, R24, R11 ;  /* 0x0000000b180b7220 */ /* 0x000fe20000400000 */
[----:B------:R-:W-:Y:S01]  /*8f80*/  SHF.L.U32 R3, R37, 0x10, RZ ;  /* 0x0000001025037819 */ /* 0x000fe200000006ff */
[----:B------:R-:W-:Y:S01]  /*8f90*/  FFMA R6, R26, R16, R6 ;  /* 0x000000101a067223 */ /* 0x000fe20000000006 */
[----:B------:R-:W-:Y:S01]  /*8fa0*/  F2FP.BF16.F32.PACK_AB R34, R5, R4 ;  /* 0x000000040522723e */ /* 0x000fe200000010ff */
[----:B------:R-:W-:Y:S01]  /*8fb0*/  FMUL R10, R24, R14 ;  /* 0x0000000e180a7220 */ /* 0x000fe20000400000 */
[C---:B------:R-:W-:Y:S01]  /*8fc0*/  SHF.L.U32 R4, R39.reuse, 0x10, RZ ;  /* 0x0000001027047819 */ /* 0x040fe200000006ff */
[C---:B------:R-:W-:Y:S01]  /*8fd0*/  FFMA R11, R26.reuse, R17, R11 ;  /* 0x000000111a0b7223 */ /* 0x040fe2000000000b */
[----:B------:R-:W-:Y:S01]  /*8fe0*/  LOP3.LUT R5, R39, 0xffff0000, RZ, 0xc0, !PT ;  /* 0xffff000027057812 */ /* 0x000fe200078ec0ff */
[C---:B------:R-:W-:Y:S01]  /*8ff0*/  FFMA R8, R26.reuse, R0, R8 ;  /* 0x000000001a087223 */ /* 0x040fe20000000008 */
[C---:B------:R-:W-:Y:S01]  /*9000*/  FFMA R9, R26.reuse, R2, R9 ;  /* 0x000000021a097223 */ /* 0x040fe20000000009 */
[----:B------:R-:W-:Y:S01]  /*9010*/  LOP3.LUT R0, R37, 0xffff0000, RZ, 0xc0, !PT ;  /* 0xffff000025007812 */ /* 0x000fe200078ec0ff */
[----:B------:R-:W-:Y:S01]  /*9020*/  FFMA R10, R26, R3, R10 ;  /* 0x000000031a0a7223 */ /* 0x000fe2000000000a */
[----:B------:R-:W-:Y:S01]  /*9030*/  FMUL R15, R24, R15 ;  /* 0x0000000f180f7220 */ /* 0x000fe20000400000 */
[----:B------:R-:W-:Y:S01]  /*9040*/  SHF.L.U32 R2, R38, 0x10, RZ ;  /* 0x0000001026027819 */ /* 0x000fe200000006ff */
[----:B------:R-:W-:Y:S01]  /*9050*/  FMUL R14, R24, R18 ;  /* 0x00000012180e7220 */ /* 0x000fe20000400000 */
[----:B------:R-:W-:Y:S01]  /*9060*/  LOP3.LUT R3, R38, 0xffff0000, RZ, 0xc0, !PT ;  /* 0xffff000026037812 */ /* 0x000fe200078ec0ff */
[----:B------:R-:W-:Y:S01]  /*9070*/  FFMA R15, R26, R0, R15 ;  /* 0x000000001a0f7223 */ /* 0x000fe2000000000f */
        /* <DEDUP_REMOVED lines=10> */
[----:B------:R-:W-:Y:S02]  /*9120*/  F2FP.BF16.F32.PACK_AB R11, R19, R14 ;  /* 0x0000000e130b723e */ /* 0x000fe400000010ff */
[----:B------:R-:W-:Y:S02]  /*9130*/  MOV R0, UR52 ;  /* 0x0000003400007c02 */ /* 0x000fe40008000f00 */
[----:B------:R-:W-:Y:S01]  /*9140*/  LEA R2, R27, UR49, 0x3 ;  /* 0x000000311b027c11 */ /* 0x000fe2000f8e18ff */
[----:B------:R1:W-:Y:S01]  /*9150*/  STS.128 [R67+0x1300], R8 ;  /* 0x0013000843007388 */ /* 0x0003e20000000c00 */
[----:B------:R-:W-:Y:S02]  /*9160*/  @P0 LEA R0, R0, UR49, 0x3 ;  /* 0x0000003100000c11 */ /* 0x000fe4000f8e18ff */
[----:B------:R-:W-:Y:S02]  /*9170*/  @P0 SHF.L.U32 R3, R57, 0x1f, RZ ;  /* 0x0000001f39030819 */ /* 0x000fe400000006ff */
[----:B------:R-:W-:Y:S01]  /*9180*/  @P0 IADD3 R0, PT, PT, R0, 0x1c0, RZ ;  /* 0x000001c000000810 */ /* 0x000fe20007ffe0ff */
[----:B------:R-:W-:Y:S01]  /*9190*/  @!PT LDS RZ, [RZ] ;  /* 0x00000000fffff984 */ /* 0x000fe20000000800 */
[----:B------:R-:W-:Y:S01]  /*91a0*/  @!PT LDS RZ, [RZ] ;  /* 0x00000000fffff984 */ /* 0x000fe20000000800 */
[----:B------:R-:W-:Y:S01]  /*91b0*/  @!PT LDS RZ, [RZ] ;  /* 0x00000000fffff984 */ /* 0x000fe20000000800 */
[----:B------:R-:W-:Y:S01]  /*91c0*/  @!PT LDS RZ, [RZ] ;  /* 0x00000000fffff984 */ /* 0x000fe20000000800 */
[----:B------:R3:W-:Y:S06]  /*91d0*/  MEMBAR.ALL.CTA ;  /* 0x0000000000007992 */ /* 0x0007ec0000008000 */
[----:B---3--:R-:W3:Y:S01]  /*91e0*/  FENCE.VIEW.ASYNC.S ;  /* 0x00000000000073c6 */ /* 0x008ee20000000000 */
[----:B--2---:R-:W-:Y:S01]  /*91f0*/  @P0 PRMT R0, R70, 0x654, R0 ;  /* 0x0000065446000816 */ /* 0x004fe20000000000 */
[----:B---3--:R-:W-:Y:S06]  /*9200*/  BAR.SYNC.DEFER_BLOCKING 0x1, 0x80 ;  /* 0x0042000000007b1d */ /* 0x008fec0000010000 */
[----:B------:R-:W-:Y:S05]  /*9210*/  @P1 BRA `(.L_x_142) ;  /* 0x0000000000341947 */ /* 0x000fea0003800000 */
[----:B------:R-:W2:Y:S01]  /*9220*/  LDCU.64 UR8, c[0x0][0x348] ;  /* 0x00006900ff0877ac */ /* 0x000ea20008000a00 */
[----:B------:R-:W-:Y:S02]  /*9230*/  UIADD3 UR40, UPT, UPT, UR49, 0x1300, URZ ;  /* 0x0000130031287890 */ /* 0x000fe4000fffe0ff */
[----:B------:R-:W-:Y:S02]  /*9240*/  UIADD3 UR41, UPT, UPT, UR50, 0x10, URZ ;  /* 0x0000001032297890 */ /* 0x000fe4000fffe0ff */
[----:B------:R-:W-:Y:S02]  /*9250*/  UIADD3 UR6, UPT, UPT, UR49, 0x1b00, URZ ;  /* 0x00001b0031067890 */ /* 0x000fe4000fffe0ff */
[----:B------:R-:W-:Y:S02]  /*9260*/  UIADD3 UR7, UPT, UPT, UR50, 0x50, URZ ;  /* 0x0000005032077890 */ /* 0x000fe4000fffe0ff */
        /* <DEDUP_REMOVED lines=8> */
.L_x_142:
[----:B------:R-:W-:Y:S05]  /*92f0*/  BSYNC.RECONVERGENT B0 ;  /* 0x0000000000007941 */ /* 0x000fea0003800200 */
.L_x_141:
[----:B------:R-:W-:Y:S01]  /*9300*/  BAR.SYNC.DEFER_BLOCKING 0x1, 0x80 ;  /* 0x0042000000007b1d */ /* 0x000fe20000010000 */
[----:B------:R-:W-:Y:S04]  /*9310*/  UIADD3 UR4, UPT, UPT, UR52, 0x1, URZ ;  /* 0x0000000134047890 */ /* 0x000fe8000fffe0ff */
[----:B------:R-:W-:Y:S04]  /*9320*/  UISETP.NE.AND UP0, UPT, UR4, 0x4, UPT ;  /* 0x000000040400788c */ /* 0x000fe8000bf05270 */
[----:B------:R-:W-:Y:S01]  /*9330*/  USEL UR51, UR4, URZ, UP0 ;  /* 0x000000ff04337287 */ /* 0x000fe20008000000 */
[----:B------:R2:W-:Y:S01]  /*9340*/  @P0 SYNCS.ARRIVE.TRANS64.RED.A1T0 RZ, [R0+URZ], RZ ;  /* 0x000000ff00ff09a7 */ /* 0x0005e200081004ff */
[----:B------:R-:W-:Y:S01]  /*9350*/  BSSY B1, `(.L_x_143) ;  /* 0x0000012000017945 */ /* 0x000fe20003800000 */
[----:B------:R-:W3:Y:S02]  /*9360*/  @P0 SYNCS.PHASECHK.TRANS64.TRYWAIT P1, [R2+URZ+0x1a0], R3 ;  /* 0x0001a003020005a7 */ /* 0x000ee400080211ff */
[----:B---3--:R-:W-:Y:S01]  /*9370*/  @P0 SEL R68, RZ, 0x1, !P1 ;  /* 0x00000001ff440807 */ /* 0x008fe20004800000 */
[----:B--2---:R-:W-:Y:S06]  /*9380*/  @!P0 BRA `(.L_x_144) ;  /* 0x0000000000388947 */ /* 0x004fec0003800000 */
[----:B------:R-:W-:Y:S01]  /*9390*/  ISETP.NE.U32.AND P0, PT, R69, 0x1, PT ;  /* 0x000000014500780c */ /* 0x000fe20003f05070 */
[----:B------:R-:W-:Y:S01]  /*93a0*/  BSSY B0, `(.L_x_145) ;  /* 0x0000009000007945 */ /* 0x000fe20003800000 */
[----:B------:R-:W-:Y:S11]  /*93b0*/  ISETP.NE.AND P1, PT, R68, RZ, PT ;  /* 0x000000ff4400720c */ /* 0x000ff60003f25270 */
[----:B------:R-:W-:Y:S05]  /*93c0*/  @P0 IMAD R3, R27, 0x1000, R66 ;  /* 0x000010001b030824 */ /* 0x000fea00078e0242 */
[----:B------:R-:W-:Y:S05]  /*93d0*/  @P0 IADD3 R0, PT, PT, R3, UR49, RZ ;  /* 0x0000003103000c10 */ /* 0x000fea000fffe0ff */
[----:B------:R-:W-:Y:S01]  /*93e0*/  @P0 IMAD.IADD R0, R71, 0x1, R0 ;  /* 0x0000000147000824 */ /* 0x000fe200078e0200 */
[----:B------:R-:W-:Y:S06]  /*93f0*/  @P1 BRA `(.L_x_146) ;  /* 0x00000000000c1947 */ /* 0x000fec0003800000 */
[----:B------:R-:W-:Y:S04]  /*9400*/  SHF.L.U32 R4, R57, 0x1f, RZ ;  /* 0x0000001f39047819 */ /* 0x000fe800000006ff */
[----:B------:R-:W2:Y:S02]  /*9410*/  SYNCS.PHASECHK.TRANS64.TRYWAIT P1, [R2+URZ+0x1a0], R4 ;  /* 0x0001a004020075a7 */ /* 0x000ea400080211ff */
[----:B--2---:R-:W-:Y:S05]  /*9420*/  @!P1 BRA `(.L_x_147) ;  /* 0x0000002400949947 */ /* 0x004fea0003800000 */
.L_x_146:
[----:B------:R-:W-:Y:S05]  /*9430*/  BSYNC B0 ;  /* 0x0000000000007941 */ /* 0x000fea0003800000 */
.L_x_145:
[----:B------:R3:W4:Y:S01]  /*9440*/  @P0 LDS.128 R28, [R3+UR49+0x300] ;  /* 0x00030031031c0984 */ /* 0x0007220008000c00 */
[----:B------:R-:W-:Y:S03]  /*9450*/  IADD3 R27, PT, PT, R27, 0x1, RZ ;  /* 0x000000011b1b7810 */ /* 0x000fe60007ffe0ff */
[----:B------:R3:W1:Y:S04]  /*9460*/  @P0 LDS.128 R36, [R0+0x300] ;  /* 0x0003000000240984 */ /* 0x0006680000000c00 */
.L_x_144:
[----:B------:R-:W-:Y:S05]  /*9470*/  BSYNC B1 ;  /* 0x0000000000017941 */ /* 0x000fea0003800000 */
.L_x_143:
[----:B---3--:R-:W-:Y:S05]  /*9480*/  VIADD R0, R25, 0x20 ;  /* 0x0000002019007836 */ /* 0x008fea0000000000 */
[----:B------:R-:W-:Y:S04]  /*9490*/  SHF.R.U32.HI R0, RZ, 0x15, R0 ;  /* 0x00000015ff007819 */ /* 0x000fe80000011600 */
[----:B------:R-:W-:Y:S11]  /*94a0*/  LOP3.LUT P0, RZ, R0, 0x3, R50, 0x48, !PT ;  /* 0x0000000300ff7812 */ /* 0x000ff60007804832 */
[----:B------:R-:W-:Y:S02]  /*94b0*/  @!UPT UIADD3 URZ, UPT, UPT, URZ, URZ, URZ ;  /* 0x000000fffffff290 */ /* 0x000fe4000fffe0ff */
[----:B------:R-:W-:Y:S05]  /*94c0*/  @!P0 BRA `(.L_x_148) ;  /* 0x0000000000408947 */ /* 0x000fea0003800000 */
[----:B------:R-:W3:Y:S01]  /*94d0*/  LDCU.64 UR8, c[0x4][0x70] ;  /* 0x01000e00ff0877ac */ /* 0x000ee20008000a00 */
[----:B------:R-:W-:Y:S01]  /*94e0*/  MOV R3, 0x0 ;  /* 0x0000000000037802 */ /* 0x000fe20000000f00 */
[----:B------:R-:W-:Y:S02]  /*94f0*/  HFMA2 R12, -RZ, RZ, 0, 5.9604644775390625e-08 ;  /* 0x00000001ff0c7431 */ /* 0x000fe400000001ff */
[----:B-1----:R-:W-:Y:S02]  /*9500*/  IMAD.MOV.U32 R8, RZ, RZ, 0x192 ;  /* 0x00000192ff087424 */ /* 0x002fe400078e00ff */
[----:B------:R-:W-:Y:S01]  /*9510*/  IMAD.MOV.U32 R13, RZ, RZ, RZ ;  /* 0x000000ffff0d7224 */ /* 0x000fe200078e00ff */
[----:B------:R-:W1:Y:S01]  /*9520*/  LDCU.64 UR6, c[0x4][0x78] ;  /* 0x01000f00ff0677ac */ /* 0x000e620008000a00 */
[----:B--2---:R-:W2:Y:S01]  /*9530*/  LDC.64 R2, c[0x4][R3] ;  /* 0x0100000003027b82 */ /* 0x004ea20000000a00 */
[----:B------:R-:W5:Y:S01]  /*9540*/  LDCU.64 UR4, c[0x4][0x10] ;  /* 0x01000200ff0477ac */ /* 0x000f620008000a00 */
[----:B---3--:R-:W-:Y:S01]  /*9550*/  MOV R5, UR9 ;  /* 0x0000000900057c02 */ /* 0x008fe20008000f00 */
[----:B------:R-:W-:Y:S01]  /*9560*/  IMAD.U32 R4, RZ, RZ, UR8 ;  /* 0x00000008ff047e24 */ /* 0x000fe2000f8e00ff */
[----:B-1----:R-:W-:Y:S01]  /*9570*/  MOV R7, UR7 ;  /* 0x0000000700077c02 */ /* 0x002fe20008000f00 */
[----:B------:R-:W-:Y:S01]  /*9580*/  IMAD.U32 R6, RZ, RZ, UR6 ;  /* 0x00000006ff067e24 */ /* 0x000fe2000f8e00ff */
[----:B-----5:R-:W-:Y:S01]  /*9590*/  MOV R11, UR5 ;  /* 0x00000005000b7c02 */ /* 0x020fe20008000f00 */
[----:B------:R-:W-:Y:S02]  /*95a0*/  IMAD.U32 R10, RZ, RZ, UR4 ;  /* 0x00000004ff0a7e24 */ /* 0x000fe4000f8e00ff */
[----:B------:R-:W-:Y:S07]  /*95b0*/  LEPC R20, `(.L_x_148) ;  /* 0x000000001014794e */ /* 0x000fee0000000000 */
[----:B--2-4-:R-:W-:Y:S05]  /*95c0*/  CALL.ABS.NOINC R2 ;  /* 0x0000000002007343 */ /* 0x014fea0003c00000 */
.L_x_148:
[----:B----4-:R-:W-:Y:S01]  /*95d0*/  SHF.L.U32 R3, R28, 0x10, RZ ;  /* 0x000000101c037819 */ /* 0x010fe200000006ff */
[----:B------:R-:W-:Y:S05]  /*95e0*/  WARPSYNC.ALL ;  /* 0x0000000000007948 */ /* 0x000fea0003800000 */
[----:B------:R-:W-:Y:S01]  /*95f0*/  R2UR UR4, R25 ;  /* 0x00000000190472ca */ /* 0x000fe200000e0000 */
[----:B------:R-:W-:Y:S01]  /*9600*/  BSSY.RECONVERGENT B0, `(.L_x_149) ;  /* 0x0000059000007945 */ /* 0x000fe20003800200 */
[C---:B------:R-:W-:Y:S02]  /*9610*/  SHF.L.U32 R20, R29.reuse, 0x10, RZ ;  /* 0x000000101d147819 */ /* 0x040fe400000006ff */
[----:B------:R-:W-:Y:S02]  /*9620*/  LOP3.LUT R21, R29, 0xffff0000, RZ, 0xc0, !PT ;  /* 0xffff00001d157812 */ /* 0x000fe400078ec0ff */
[----:B------:R-:W-:Y:S02]  /*9630*/  ISETP.NE.AND P6, PT, R65, RZ, PT ;  /* 0x000000ff4100720c */ /* 0x000fe40003fc5270 */
[----:B------:R-:W-:Y:S02]  /*9640*/  ISETP.NE.AND P1, PT, R59, RZ, PT ;  /* 0x000000ff3b00720c */ /* 0x000fe40003f25270 */
[----:B------:R-:W-:Y:S03]  /*9650*/  ISETP.NE.U32.OR P0, PT, R64, 0x1, !P6 ;  /* 0x000000014000780c */ /* 0x000fe60007705470 */
[----:B-12---:R-:W1:Y:S02]  /*9660*/  LDTM.x16 R4, tmem[UR4+0x20] ;  /* 0x00002004000479ee */ /* 0x006e640008240000 */
        /* <DEDUP_REMOVED lines=15> */
[----:B------:R-:W-:Y:S01]  /*9760*/  FFMA R4, R26, R16, R4 ;  /* 0x000000101a047223 */ /* 0x000fe20000000004 */
[C---:B------:R-:W-:Y:S01]  /*9770*/  SHF.L.U32 R2, R31.reuse, 0x10, RZ ;  /* 0x000000101f027819 */ /* 0x040fe200000006ff */
[C---:B------:R-:W-:Y:S01]  /*9780*/  FMUL R5, R24.reuse, R9 ;  /* 0x0000000918057220 */ /* 0x040fe20000400000 */
[----:B------:R-:W-:Y:S01]  /*9790*/  LOP3.LUT R16, R31, 0xffff0000, RZ, 0xc0, !PT ;  /* 0xffff00001f107812 */ /* 0x000fe200078ec0ff */
[----:B------:R-:W-:Y:S01]  /*97a0*/  FMUL R6, R24, R10 ;  /* 0x0000000a18067220 */ /* 0x000fe20000400000 */
[----:B------:R-:W-:Y:S01]  /*97b0*/  F2FP.BF16.F32.PACK_AB R33, R7, R3 ;  /* 0x000000030721723e */ /* 0x000fe200000010ff */
[----:B------:R-:W-:Y:S01]  /*97c0*/  FFMA R5, R26, R0, R5 ;  /* 0x000000001a057223 */ /* 0x000fe20000000005 */
[----:B------:R-:W-:Y:S01]  /*97d0*/  SHF.L.U32 R0, R36, 0x10, RZ ;  /* 0x0000001024007819 */ /* 0x000fe200000006ff */
[----:B------:R-:W-:Y:S01]  /*97e0*/  FFMA R6, R26, R2, R6 ;  /* 0x000000021a067223 */ /* 0x000fe20000000006 */
[----:B------:R-:W-:Y:S01]  /*97f0*/  LOP3.LUT R2, R36, 0xffff0000, RZ, 0xc0, !PT ;  /* 0xffff000024027812 */ /* 0x000fe200078ec0ff */
[C---:B------:R-:W-:Y:S01]  /*9800*/  FMUL R11, R24.reuse, R11 ;  /* 0x0000000b180b7220 */ /* 0x040fe20000400000 */
[----:B------:R-:W-:Y:S01]  /*9810*/  SHF.L.U32 R3, R37, 0x10, RZ ;  /* 0x0000001025037819 */ /* 0x000fe200000006ff */
[C---:B------:R-:W-:Y:S01]  /*9820*/  FMUL R9, R24.reuse, R13 ;  /* 0x0000000d18097220 */ /* 0x040fe20000400000 */
        /* <DEDUP_REMOVED lines=13> */
[----:B------:R-:W-:Y:S01]  /*9900*/  FMUL R14, R24, R18 ;  /* 0x00000012180e7220 */ /* 0x000fe20000400000 */
        /* <DEDUP_REMOVED lines=23> */
[----:B--2---:R-:W2:Y:S01]  /*9a80*/  FENCE.VIEW.ASYNC.S ;  /* 0x00000000000073c6 */ /* 0x004ea20000000000 */
[----:B------:R-:W-:Y:S01]  /*9a90*/  @P0 PRMT R0, R70, 0x654, R0 ;  /* 0x0000065446000816 */ /* 0x000fe20000000000 */
[----:B--2---:R-:W-:Y:S06]  /*9aa0*/  BAR.SYNC.DEFER_BLOCKING 0x1, 0x80 ;  /* 0x0042000000007b1d */ /* 0x004fec0000010000 */
        /* <DEDUP_REMOVED lines=14> */
.L_x_150:
[----:B------:R-:W-:Y:S05]  /*9b90*/  BSYNC.RECONVERGENT B0 ;  /* 0x0000000000007941 */ /* 0x000fea0003800200 */
.L_x_149:
        /* <DEDUP_REMOVED lines=19> */
.L_x_154:
[----:B------:R-:W-:Y:S05]  /*9cd0*/  BSYNC B0 ;  /* 0x0000000000007941 */ /* 0x000fea0003800000 */
.L_x_153:
[----:B------:R3:W4:Y:S04]  /*9ce0*/  @P0 LDS.128 R28, [R27+UR49+0x300] ;  /* 0x000300311b1c0984 */ /* 0x0007280008000c00 */
[----:B------:R3:W1:Y:S02]  /*9cf0*/  @P0 LDS.128 R36, [R71+0x300] ;  /* 0x0003000047240984 */ /* 0x0006640000000c00 */
.L_x_152:
[----:B------:R-:W-:Y:S05]  /*9d00*/  BSYNC B1 ;  /* 0x0000000000017941 */ /* 0x000fea0003800000 */
.L_x_151:
[----:B--2---:R-:W-:Y:S05]  /*9d10*/  VIADD R0, R25, 0x30 ;  /* 0x0000003019007836 */ /* 0x004fea0000000000 */
[----:B------:R-:W-:Y:S04]  /*9d20*/  SHF.R.U32.HI R0, RZ, 0x15, R0 ;  /* 0x00000015ff007819 */ /* 0x000fe80000011600 */
[----:B------:R-:W-:Y:S11]  /*9d30*/  LOP3.LUT P0, RZ, R0, 0x3, R50, 0x48, !PT ;  /* 0x0000000300ff7812 */ /* 0x000ff60007804832 */
[----:B------:R-:W-:Y:S02]  /*9d40*/  @!UPT UIADD3 URZ, UPT, UPT, URZ, URZ, URZ ;  /* 0x000000fffffff290 */ /* 0x000fe4000fffe0ff */
[----:B------:R-:W-:Y:S05]  /*9d50*/  @!P0 BRA `(.L_x_156) ;  /* 0x0000000000408947 */ /* 0x000fea0003800000 */
[----:B------:R-:W2:Y:S01]  /*9d60*/  LDCU.64 UR8, c[0x4][0x70] ;  /* 0x01000e00ff0877ac */ /* 0x000ea20008000a00 */
[----:B------:R-:W-:Y:S01]  /*9d70*/  MOV R3, 0x0 ;  /* 0x0000000000037802 */ /* 0x000fe20000000f00 */
        /* <DEDUP_REMOVED lines=14> */
.L_x_156:
[----:B------:R-:W-:Y:S01]  /*9e60*/  ISETP.NE.AND P0, PT, R59, RZ, PT ;  /* 0x000000ff3b00720c */ /* 0x000fe20003f05270 */
[----:B------:R-:W-:Y:S05]  /*9e70*/  WARPSYNC.ALL ;  /* 0x0000000000007948 */ /* 0x000fea0003800000 */
[----:B------:R-:W-:Y:S01]  /*9e80*/  R2UR UR4, R25 ;  /* 0x00000000190472ca */ /* 0x000fe200000e0000 */
[----:B------:R-:W-:Y:S01]  /*9e90*/  BSSY.RECONVERGENT B0, `(.L_x_157) ;  /* 0x0000055000007945 */ /* 0x000fe20003800200 */
[C---:B----4-:R-:W-:Y:S02]  /*9ea0*/  SHF.L.U32 R20, R28.reuse, 0x10, RZ ;  /* 0x000000101c147819 */ /* 0x050fe400000006ff */
[----:B------:R-:W-:Y:S02]  /*9eb0*/  LOP3.LUT R21, R28, 0xffff0000, RZ, 0xc0, !PT ;  /* 0xffff00001c157812 */ /* 0x000fe400078ec0ff */
[C---:B------:R-:W-:Y:S02]  /*9ec0*/  SHF.L.U32 R25, R29.reuse, 0x10, RZ ;  /* 0x000000101d197819 */ /* 0x040fe400000006ff */
[----:B---3--:R-:W-:Y:S02]  /*9ed0*/  LOP3.LUT R27, R29, 0xffff0000, RZ, 0xc0, !PT ;  /* 0xffff00001d1b7812 */ /* 0x008fe400078ec0ff */
[C---:B------:R-:W-:Y:S02]  /*9ee0*/  SHF.L.U32 R28, R30.reuse, 0x10, RZ ;  /* 0x000000101e1c7819 */ /* 0x040fe400000006ff */
[----:B------:R-:W-:Y:S01]  /*9ef0*/  LOP3.LUT R29, R30, 0xffff0000, RZ, 0xc0, !PT ;  /* 0xffff00001e1d7812 */ /* 0x000fe200078ec0ff */
[----:B-1----:R-:W1:Y:S01]  /*9f00*/  LDTM.x16 R4, tmem[UR4+0x30] ;  /* 0x00003004000479ee */ /* 0x002e620008240000 */
[C---:B------:R-:W-:Y:S01]  /*9f10*/  SHF.L.U32 R30, R31.reuse, 0x10, RZ ;  /* 0x000000101f1e7819 */ /* 0x040fe200000006ff */
[----:B------:R-:W-:Y:S01]  /*9f20*/  NOP ;  /* 0x0000000000007918 */ /* 0x000fe20000000000 */
[----:B------:R-:W-:Y:S02]  /*9f30*/  LOP3.LUT R31, R31, 0xffff0000, RZ, 0xc0, !PT ;  /* 0xffff00001f1f7812 */ /* 0x000fe400078ec0ff */
[C---:B------:R-:W-:Y:S02]  /*9f40*/  SHF.L.U32 R32, R36.reuse, 0x10, RZ ;  /* 0x0000001024207819 */ /* 0x040fe400000006ff */
[----:B------:R-:W-:Y:S02]  /*9f50*/  LOP3.LUT R33, R36, 0xffff0000, RZ, 0xc0, !PT ;  /* 0xffff000024217812 */ /* 0x000fe400078ec0ff */
[----:B------:R-:W-:Y:S02]  /*9f60*/  IADD3 R62, PT, PT, R62, 0x210, RZ ;  /* 0x000002103e3e7810 */ /* 0x000fe40007ffe0ff */
[C---:B------:R-:W-:Y:S02]  /*9f70*/  SHF.L.U32 R34, R37.reuse, 0x10, RZ ;  /* 0x0000001025227819 */ /* 0x040fe400000006ff */
[----:B------:R-:W-:Y:S02]  /*9f80*/  LOP3.LUT R62, R62, 0xfefffff8, RZ, 0xc0, !PT ;  /* 0xfefffff83e3e7812 */ /* 0x000fe400078ec0ff */
[----:B------:R-:W-:Y:S02]  /*9f90*/  LOP3.LUT R35, R37, 0xffff0000, RZ, 0xc0, !PT ;  /* 0xffff000025237812 */ /* 0x000fe400078ec0ff */
[----:B-1----:R1:W-:Y:S01]  /*9fa0*/  SYNCS.ARRIVE.TRANS64.RED.A1T0 RZ, [R62+URZ], RZ ;  /* 0x000000ff3eff79a7 */ /* 0x0023e200081004ff */
[C---:B------:R-:W-:Y:S02]  /*9fb0*/  SHF.L.U32 R36, R38.reuse, 0x10, RZ ;  /* 0x0000001026247819 */ /* 0x040fe400000006ff */
[----:B------:R-:W-:Y:S02]  /*9fc0*/  LOP3.LUT R37, R38, 0xffff0000, RZ, 0xc0, !PT ;  /* 0xffff000026257812 */ /* 0x000fe400078ec0ff */
[C---:B------:R-:W-:Y:S01]  /*9fd0*/  SHF.L.U32 R38, R39.reuse, 0x10, RZ ;  /* 0x0000001027267819 */ /* 0x040fe200000006ff */
[C---:B------:R-:W-:Y:S01]  /*9fe0*/  FMUL R0, R24.reuse, R4 ;  /* 0x0000000418007220 */ /* 0x040fe20000400000 */
[C---:B------:R-:W-:Y:S01]  /*9ff0*/  FMUL R2, R24.reuse, R5 ;  /* 0x0000000518027220 */ /* 0x040fe20000400000 */
[C---:B------:R-:W-:Y:S01]  /*a000*/  FMUL R3, R24.reuse, R6 ;  /* 0x0000000618037220 */ /* 0x040fe20000400000 */
[----:B------:R-:W-:Y:S01]  /*a010*/  FMUL R7, R24, R7 ;  /* 0x0000000718077220 */ /* 0x000fe20000400000 */
[----:B------:R-:W-:Y:S01]  /*a020*/  FFMA R0, R26, R20, R0 ;  /* 0x000000141a007223 */ /* 0x000fe20000000000 */
        /* <DEDUP_REMOVED lines=20> */
[----:B------:R-:W-:Y:S01]  /*a170*/  LOP3.LUT R39, R39, 0xffff0000, RZ, 0xc0, !PT ;  /* 0xffff000027277812 */ /* 0x000fe200078ec0ff */
[----:B------:R-:W-:Y:S01]  /*a180*/  FMUL R14, R24, R18 ;  /* 0x00000012180e7220 */ /* 0x000fe20000400000 */
[----:B------:R-:W-:Y:S01]  /*a190*/  FFMA R15, R26, R35, R15 ;  /* 0x000000231a0f7223 */ /* 0x000fe2000000000f */
[----:B------:R-:W-:Y:S01]  /*a1a0*/  FMUL R19, R24, R19 ;  /* 0x0000001318137220 */ /* 0x000fe20000400000 */
[----:B------:R-:W-:Y:S01]  /*a1b0*/  F2FP.BF16.F32.PACK_AB R28, R2, R0 ;  /* 0x00000000021c723e */ /* 0x000fe200000010ff */
[C---:B------:R-:W-:Y:S01]  /*a1c0*/  FFMA R12, R26.reuse, R36, R12 ;  /* 0x000000241a0c7223 */ /* 0x040fe2000000000c */
[----:B------:R-:W-:Y:S01]  /*a1d0*/  F2FP.BF16.F32.PACK_AB R29, R7, R3 ;  /* 0x00000003071d723e */ /* 0x000fe200000010ff */
[C---:B------:R-:W-:Y:S01]  /*a1e0*/  FFMA R13, R26.reuse, R37, R13 ;  /* 0x000000251a0d7223 */ /* 0x040fe2000000000d */
[----:B------:R-:W-:Y:S01]  /*a1f0*/  F2FP.BF16.F32.PACK_AB R30, R5, R4 ;  /* 0x00000004051e723e */ /* 0x000fe200000010ff */
[C---:B------:R-:W-:Y:S01]  /*a200*/  FFMA R14, R26.reuse, R38, R14 ;  /* 0x000000261a0e7223 */ /* 0x040fe2000000000e */
[----:B------:R-:W-:Y:S01]  /*a210*/  F2FP.BF16.F32.PACK_AB R31, R11, R6 ;  /* 0x000000060b1f723e */ /* 0x000fe200000010ff */
[----:B------:R-:W-:Y:S01]  /*a220*/  FFMA R19, R26, R39, R19 ;  /* 0x000000271a137223 */ /* 0x000fe20000000013 */
[----:B------:R-:W-:Y:S02]  /*a230*/  F2FP.BF16.F32.PACK_AB R8, R9, R8 ;  /* 0x000000080908723e */ /* 0x000fe400000010ff */
[----:B------:R-:W-:Y:S01]  /*a240*/  F2FP.BF16.F32.PACK_AB R9, R15, R10 ;  /* 0x0000000a0f09723e */ /* 0x000fe200000010ff */
[----:B------:R1:W-:Y:S01]  /*a250*/  STS.128 [R66+UR49+0x3300], R28 ;  /* 0x0033001c42007988 */ /* 0x0003e20008000c31 */
        /* <DEDUP_REMOVED lines=24> */
.L_x_158:
[----:B------:R-:W-:Y:S05]  /*a3e0*/  BSYNC.RECONVERGENT B0 ;  /* 0x0000000000007941 */ /* 0x000fea0003800200 */
.L_x_157:
[----:B------:R-:W-:Y:S01]  /*a3f0*/  BAR.SYNC.DEFER_BLOCKING 0x1, 0x80 ;  /* 0x0042000000007b1d */ /* 0x000fe20000010000 */
[----:B------:R-:W-:Y:S01]  /*a400*/  UISETP.NE.AND UP0, UPT, UR54, -0x4, UPT ;  /* 0xfffffffc3600788c */ /* 0x000fe2000bf05270 */
[----:B------:R-:W-:Y:S08]  /*a410*/  IADD3 R22, PT, PT, R22, 0x1, RZ ;  /* 0x0000000116167810 */ /* 0x000ff00007ffe0ff */
[----:B------:R-:W-:Y:S05]  /*a420*/  BRA.U !UP0, `(.L_x_159) ;  /* 0x0000000108287547 */ /* 0x000fea000b800000 */
[----:B------:R-:W-:Y:S01]  /*a430*/  ISETP.NE.AND P0, PT, R65, RZ, PT ;  /* 0x000000ff4100720c */ /* 0x000fe20003f05270 */
[----:B------:R-:W-:Y:S01]  /*a440*/  IMAD.U32 R0, RZ, RZ, UR52 ;  /* 0x00000034ff007e24 */ /* 0x000fe2000f8e00ff */
[----:B------:R-:W-:Y:S02]  /*a450*/  UIADD3 UR4, UPT, UPT, UR52, 0x1, URZ ;  /* 0x0000000134047890 */ /* 0x000fe4000fffe0ff */
[----:B------:R-:W-:Y:S02]  /*a460*/  ISETP.NE.U32.OR P0, PT, R64, 0x1, !P0 ;  /* 0x000000014000780c */ /* 0x000fe40004705470 */
[----:B------:R-:W-:Y:S04]  /*a470*/  UISETP.NE.AND UP0, UPT, UR4, 0x4, UPT ;  /* 0x000000040400788c */ /* 0x000fe8000bf05270 */
[----:B------:R-:W-:Y:S07]  /*a480*/  USEL UR52, UR4, URZ, UP0 ;  /* 0x000000ff04347287 */ /* 0x000fee0008000000 */
[----:B------:R-:W-:Y:S05]  /*a490*/  @P0 LEA R0, R0, UR49, 0x3 ;  /* 0x0000003100000c11 */ /* 0x000fea000f8e18ff */
[----:B------:R-:W-:Y:S05]  /*a4a0*/  @P0 VIADD R0, R0, 0x1c0 ;  /* 0x000001c000000836 */ /* 0x000fea0000000000 */
[----:B------:R-:W-:Y:S04]  /*a4b0*/  @P0 PRMT R0, R70, 0x654, R0 ;  /* 0x0000065446000816 */ /* 0x000fe80000000000 */
[----:B------:R2:W-:Y:S03]  /*a4c0*/  @P0 SYNCS.ARRIVE.TRANS64.RED.A1T0 RZ, [R0+URZ], RZ ;  /* 0x000000ff00ff09a7 */ /* 0x0005e600081004ff */
.L_x_159:
[----:B------:R-:W-:Y:S01]  /*a4d0*/  R2UR UR5, R51 ;  /* 0x00000000330572ca */ /* 0x000fe200000e0000 */
[----:B------:R-:W-:Y:S01]  /*a4e0*/  UIADD3 UR54, UPT, UPT, UR54, 0x4, URZ ;  /* 0x0000000436367890 */ /* 0x000fe2000fffe0ff */
[----:B------:R-:W-:Y:S01]  /*a4f0*/  R2UR UR4, R52 ;  /* 0x00000000340472ca */ /* 0x000fe200000e0000 */
[----:B------:R-:W-:Y:S01]  /*a500*/  UMOV UR51, UR63 ;  /* 0x0000003f00337c82 */ /* 0x000fe20008000000 */
[----:B------:R-:W-:Y:S02]  /*a510*/  LOP3.LUT P0, RZ, R46, 0x1, RZ, 0xc0, !PT ;  /* 0x000000012eff7812 */ /* 0x000fe4000780c0ff */
[C---:B------:R-:W-:Y:S02]  /*a520*/  ISETP.NE.AND P1, PT, R22.reuse, 0x2, PT ;  /* 0x000000021600780c */ /* 0x040fe40003f25270 */
[----:B------:R-:W-:Y:S02]  /*a530*/  LOP3.LUT R55, R55, 0x1, RZ, 0x3c, !PT ;  /* 0x0000000137377812 */ /* 0x000fe400078e3cff */
[----:B--2---:R-:W-:Y:S02]  /*a540*/  SEL R0, RZ, 0x1, P1 ;  /* 0x00000001ff007807 */ /* 0x004fe40000800000 */
[----:B------:R-:W-:Y:S01]  /*a550*/  SEL R22, R22, RZ, P1 ;  /* 0x000000ff16167207 */ /* 0x000fe20000800000 */
[----:B------:R-:W-:Y:S01]  /*a560*/  UIADD3 UR19, UPT, UPT, UR36, UR5, URZ ;  /* 0x0000000524137290 */ /* 0x000fe2000fffe0ff */
[----:B------:R-:W-:Y:S01]  /*a570*/  LOP3.LUT R56, R56, R0, RZ, 0x3c, !PT ;  /* 0x0000000038387212 */ /* 0x000fe200078e3cff */
[----:B------:R-:W-:Y:S02]  /*a580*/  UIADD3 UR21, UPT, UPT, UR37, UR4, URZ ;  /* 0x0000000425157290 */ /* 0x000fe4000fffe0ff */
[----:B------:R-:W-:Y:S10]  /*a590*/  @P0 BRA `(.L_x_160) ;  /* 0xffffffc800980947 */ /* 0x000ff4000383ffff */
[----:B------:R-:W-:-:S13]  /*a5a0*/  R2UR UR4, R53 ;  /* 0x00000000350472ca */ /* 0x000fda00000e0000 */
[----:B------:R-:W-:-:S09]  /*a5b0*/  UISETP.NE.AND UP0, UPT, UR4, URZ, UPT ;  /* 0x000000ff0400728c */ /* 0x000fd2000bf05270 */
[----:B------:R-:W-:Y:S05]  /*a5c0*/  BRA.U !UP0, `(.L_x_161) ;  /* 0x0000000108487547 */ /* 0x000fea000b800000 */
[----:B------:R-:W2:Y:S02]  /*a5d0*/  LDCU.64 UR4, c[0x0][0x890] ;  /* 0x00011200ff0477ac */ /* 0x000ea40008000a00 */
[----:B--2---:R-:W-:-:S04]  /*a5e0*/  UISETP.NE.U32.AND UP0, UPT, UR4, URZ, UPT ;  /* 0x000000ff0400728c */ /* 0x004fc8000bf05070 */
[----:B------:R-:W-:-:S09]  /*a5f0*/  UISETP.NE.AND.EX UP0, UPT, UR5, URZ, UPT, UP0 ;  /* 0x000000ff0500728c */ /* 0x000fd2000bf05300 */
[----:B------:R-:W-:Y:S05]  /*a600*/  BRA.U UP0, `(.L_x_162) ;  /* 0x00000001000c7547 */ /* 0x000fea000b800000 */
[----:B------:R-:W-:-:S13]  /*a610*/  FSETP.NEU.AND P0, PT, R26, RZ, PT ;  /* 0x000000ff1a00720b */ /* 0x000fda0003f0d000 */
[----:B------:R-:W-:Y:S05]  /*a620*/  @!P0 EXIT ;  /* 0x000000000000894d */ /* 0x000fea0003800000 */
[----:B------:R-:W-:Y:S05]  /*a630*/  BRA `(.L_x_161) ;  /* 0x00000000002c7947 */ /* 0x000fea0003800000 */
.L_x_162:
[----:B------:R-:W-:Y:S01]  /*a640*/  ISETP.NE.AND P0, PT, R63, RZ, PT ;  /* 0x000000ff3f00720c */ /* 0x000fe20003f05270 */
[----:B------:R-:W-:-:S12]  /*a650*/  BSSY.RECONVERGENT B0, `(.L_x_161) ;  /* 0x0000009000007945 */ /* 0x000fd80003800200 */
[----:B------:R-:W-:Y:S05]  /*a660*/  @P0 BRA `(.L_x_163) ;  /* 0x0000000000140947 */ /* 0x000fea0003800000 */
[----:B------:R-:W2:Y:S02]  /*a670*/  LDCU.64 UR4, c[0x0][0x888] ;  /* 0x00011100ff0477ac */ /* 0x000ea40008000a00 */
[----:B--2---:R-:W-:-:S04]  /*a680*/  ISETP.NE.U32.AND P0, PT, RZ, UR4, PT ;  /* 0x00000004ff007c0c */ /* 0x004fc8000bf05070 */
[----:B------:R-:W-:-:S13]  /*a690*/  ISETP.NE.AND.EX P0, PT, RZ, UR5, PT, P0 ;  /* 0x00000005ff007c0c */ /* 0x000fda000bf05300 */
[----:B------:R-:W-:Y:S05]  /*a6a0*/  @!P0 EXIT ;  /* 0x000000000000894d */ /* 0x000fea0003800000 */
[----:B------:R-:W-:Y:S05]  /*a6b0*/  BRA `(.L_x_164) ;  /* 0x0000000000087947 */ /* 0x000fea0003800000 */
.L_x_163:
[----:B------:R-:W-:-:S13]  /*a6c0*/  FSETP.NEU.AND P0, PT, R26, RZ, PT ;  /* 0x000000ff1a00720b */ /* 0x000fda0003f0d000 */
[----:B------:R-:W-:Y:S05]  /*a6d0*/  @!P0 EXIT ;  /* 0x000000000000894d */ /* 0x000fea0003800000 */
.L_x_164:
[----:B------:R-:W-:Y:S05]  /*a6e0*/  BSYNC.RECONVERGENT B0 ;  /* 0x0000000000007941 */ /* 0x000fea0003800200 */
.L_x_161:
[----:B------:R-:W2:Y:S01]  /*a6f0*/  S2UR UR5, SR_CgaCtaId ;  /* 0x00000000000579c3 */ /* 0x000ea20000008800 */
[----:B------:R-:W-:Y:S01]  /*a700*/  ULEA UR4, UR52, UR49, 0x3 ;  /* 0x0000003134047291 */ /* 0x000fe2000f8e18ff */
[----:B------:R-:W-:-:S04]  /*a710*/  DEPBAR.LE SB0, 0x0 ;  /* 0x000080000000791a */ /* 0x000fc80000000000 */
[----:B------:R-:W-:-:S04]  /*a720*/  UIADD3 UR4, UPT, UPT, UR4, 0x1c0, URZ ;  /* 0x000001c004047890 */ /* 0x000fc8000fffe0ff */
[----:B--2---:R-:W-:-:S09]  /*a730*/  UPRMT UR4, UR5, 0x654, UR4 ;  /* 0x0000065405047896 */ /* 0x004fd20008000004 */
[----:B------:R-:W-:Y:S01]  /*a740*/  SYNCS.ARRIVE.TRANS64.RED.A1T0 RZ, [UR4], RZ ;  /* 0x000000ffffff79a7 */ /* 0x000fe20008100404 */
[----:B------:R-:W-:Y:S05]  /*a750*/  EXIT ;  /* 0x000000000000794d */ /* 0x000fea0003800000 */
.L_x_25:
[----:B------:R-:W-:Y:S07]  /*a760*/  MOV R0, UR11 ;  /* 0x0000000b00007c02 */ /* 0x000fee0008000f00 */
.L_x_165:
[----:B--2---:R2:W3:Y:S02]  /*a770*/  SYNCS.PHASECHK.TRANS64.TRYWAIT P0, [R0+URZ+0xd0], R4 ;  /* 0x0000d004000075a7 */ /* 0x0044e400080011ff */
[----:B---3--:R-:W-:Y:S05]  /*a780*/  @!P0 NANOSLEEP.SYNCS 0x989680 ;  /* 0x009896800000895d */ /* 0x008fea0003900000 */
[----:B------:R-:W3:Y:S02]  /*a790*/  @!P0 SYNCS.PHASECHK.TRANS64 P0, [R0+URZ+0xd0], R4 ;  /* 0x0000d004000085a7 */ /* 0x000ee400080010ff */
[----:B---3--:R-:W-:Y:S05]  /*a7a0*/  @!P0 BRA `(.L_x_165) ;  /* 0xfffffffc00f08947 */ /* 0x008fea000383ffff */
[----:B------:R-:W-:Y:S05]  /*a7b0*/  BRA `(.L_x_24) ;  /* 0xffffff7800547947 */ /* 0x000fea000383ffff */
.L_x_32:
[----:B--2---:R-:W-:Y:S07]  /*a7c0*/  MOV R0, UR11 ;  /* 0x0000000b00007c02 */ /* 0x004fee0008000f00 */
.L_x_166:
[----:B--2---:R2:W3:Y:S02]  /*a7d0*/  SYNCS.PHASECHK.TRANS64.TRYWAIT P0, [R0+URZ+0xd0], R4 ;  /* 0x0000d004000075a7 */ /* 0x0044e400080011ff */
[----:B---3--:R-:W-:Y:S05]  /*a7e0*/  @!P0 NANOSLEEP.SYNCS 0x989680 ;  /* 0x009896800000895d */ /* 0x008fea0003900000 */
[----:B------:R-:W3:Y:S02]  /*a7f0*/  @!P0 SYNCS.PHASECHK.TRANS64 P0, [R0+URZ+0xd0], R4 ;  /* 0x0000d004000085a7 */ /* 0x000ee400080010ff */
[----:B---3--:R-:W-:Y:S05]  /*a800*/  @!P0 BRA `(.L_x_166) ;  /* 0xfffffffc00f08947 */ /* 0x008fea000383ffff */
[----:B------:R-:W-:Y:S05]  /*a810*/  BRA `(.L_x_31) ;  /* 0xffffff7c007c7947 */ /* 0x000fea000383ffff */
.L_x_37:
[----:B------:R-:W-:-:S07]  /*a820*/  MOV R0, UR29 ;  /* 0x0000001d00007c02 */ /* 0x000fce0008000f00 */
.L_x_167:
[----:B--2---:R2:W3:Y:S02]  /*a830*/  SYNCS.PHASECHK.TRANS64.TRYWAIT P0, [R0+URZ+0x1f0], R3 ;  /* 0x0001f003000075a7 */ /* 0x0044e400080011ff */
[----:B---3--:R-:W-:Y:S05]  /*a840*/  @!P0 NANOSLEEP.SYNCS 0x989680 ;  /* 0x009896800000895d */ /* 0x008fea0003900000 */
[----:B------:R-:W3:Y:S02]  /*a850*/  @!P0 SYNCS.PHASECHK.TRANS64 P0, [R0+URZ+0x1f0], R3 ;  /* 0x0001f003000085a7 */ /* 0x000ee400080010ff */
[----:B---3--:R-:W-:Y:S05]  /*a860*/  @!P0 BRA `(.L_x_167) ;  /* 0xfffffffc00f08947 */ /* 0x008fea000383ffff */
[----:B------:R-:W-:Y:S05]  /*a870*/  BRA `(.L_x_168) ;  /* 0xffffff8000447947 */ /* 0x000fea000383ffff */
.L_x_41:
[----:B------:R-:W-:-:S07]  /*a880*/  MOV R0, UR4 ;  /* 0x0000000400007c02 */ /* 0x000fce0008000f00 */
.L_x_169:
[----:B--2---:R2:W3:Y:S02]  /*a890*/  SYNCS.PHASECHK.TRANS64.TRYWAIT P0, [R0+URZ], R2 ;  /* 0x00000002000075a7 */ /* 0x0044e400080011ff */
[----:B---3--:R-:W-:Y:S05]  /*a8a0*/  @!P0 NANOSLEEP.SYNCS 0x989680 ;  /* 0x009896800000895d */ /* 0x008fea0003900000 */
[----:B------:R-:W3:Y:S02]  /*a8b0*/  @!P0 SYNCS.PHASECHK.TRANS64 P0, [R0+URZ], R2 ;  /* 0x00000002000085a7 */ /* 0x000ee400080010ff */
[----:B---3--:R-:W-:Y:S05]  /*a8c0*/  @!P0 BRA `(.L_x_169) ;  /* 0xfffffffc00f08947 */ /* 0x008fea000383ffff */
[----:B------:R-:W-:Y:S05]  /*a8d0*/  BRA `(.L_x_170) ;  /* 0xffffff8400d87947 */ /* 0x000fea000383ffff */
.L_x_42:
[----:B------:R-:W-:-:S07]  /*a8e0*/  MOV R0, UR5 ;  /* 0x0000000500007c02 */ /* 0x000fce0008000f00 */
.L_x_171:
[----:B--2---:R2:W3:Y:S02]  /*a8f0*/  SYNCS.PHASECHK.TRANS64.TRYWAIT P0, [R0+URZ], R2 ;  /* 0x00000002000075a7 */ /* 0x0044e400080011ff */
[----:B---3--:R-:W-:Y:S05]  /*a900*/  @!P0 NANOSLEEP.SYNCS 0x989680 ;  /* 0x009896800000895d */ /* 0x008fea0003900000 */
[----:B------:R-:W3:Y:S02]  /*a910*/  @!P0 SYNCS.PHASECHK.TRANS64 P0, [R0+URZ], R2 ;  /* 0x00000002000085a7 */ /* 0x000ee400080010ff */
[----:B---3--:R-:W-:Y:S05]  /*a920*/  @!P0 BRA `(.L_x_171) ;  /* 0xfffffffc00f08947 */ /* 0x008fea000383ffff */
[----:B------:R-:W-:Y:S05]  /*a930*/  BRA `(.L_x_172) ;  /* 0xffffff8400e87947 */ /* 0x000fea000383ffff */
.L_x_43:
[----:B------:R-:W-:-:S07]  /*a940*/  MOV R0, UR5 ;  /* 0x0000000500007c02 */ /* 0x000fce0008000f00 */
.L_x_173:
[----:B--2---:R2:W3:Y:S02]  /*a950*/  SYNCS.PHASECHK.TRANS64.TRYWAIT P0, [R0+URZ], R2 ;  /* 0x00000002000075a7 */ /* 0x0044e400080011ff */
[----:B---3--:R-:W-:Y:S05]  /*a960*/  @!P0 NANOSLEEP.SYNCS 0x989680 ;  /* 0x009896800000895d */ /* 0x008fea0003900000 */
[----:B------:R-:W3:Y:S02]  /*a970*/  @!P0 SYNCS.PHASECHK.TRANS64 P0, [R0+URZ], R2 ;  /* 0x00000002000085a7 */ /* 0x000ee400080010ff */
[----:B---3--:R-:W-:Y:S05]  /*a980*/  @!P0 BRA `(.L_x_173) ;  /* 0xfffffffc00f08947 */ /* 0x008fea000383ffff */
[----:B------:R-:W-:Y:S05]  /*a990*/  BRA `(.L_x_174) ;  /* 0xffffff8400f87947 */ /* 0x000fea000383ffff */
.L_x_44:
[----:B------:R-:W-:-:S07]  /*a9a0*/  MOV R0, UR5 ;  /* 0x0000000500007c02 */ /* 0x000fce0008000f00 */
.L_x_175:
[----:B--2---:R2:W3:Y:S02]  /*a9b0*/  SYNCS.PHASECHK.TRANS64.TRYWAIT P0, [R0+URZ], R2 ;  /* 0x00000002000075a7 */ /* 0x0044e400080011ff */
[----:B---3--:R-:W-:Y:S05]  /*a9c0*/  @!P0 NANOSLEEP.SYNCS 0x989680 ;  /* 0x009896800000895d */ /* 0x008fea0003900000 */
[----:B------:R-:W3:Y:S02]  /*a9d0*/  @!P0 SYNCS.PHASECHK.TRANS64 P0, [R0+URZ], R2 ;  /* 0x00000002000085a7 */ /* 0x000ee400080010ff */
[----:B---3--:R-:W-:Y:S05]  /*a9e0*/  @!P0 BRA `(.L_x_175) ;  /* 0xfffffffc00f08947 */ /* 0x008fea000383ffff */
[----:B------:R-:W-:Y:S05]  /*a9f0*/  BRA `(.L_x_176) ;  /* 0xffffff8800087947 */ /* 0x000fea000383ffff */
.L_x_45:
[----:B------:R-:W-:-:S07]  /*aa00*/  MOV R0, UR5 ;  /* 0x0000000500007c02 */ /* 0x000fce0008000f00 */
.L_x_177:
[----:B--2---:R2:W3:Y:S02]  /*aa10*/  SYNCS.PHASECHK.TRANS64.TRYWAIT P0, [R0+URZ], R2 ;  /* 0x00000002000075a7 */ /* 0x0044e400080011ff */
[----:B---3--:R-:W-:Y:S05]  /*aa20*/  @!P0 NANOSLEEP.SYNCS 0x989680 ;  /* 0x009896800000895d */ /* 0x008fea0003900000 */
[----:B------:R-:W3:Y:S02]  /*aa30*/  @!P0 SYNCS.PHASECHK.TRANS64 P0, [R0+URZ], R2 ;  /* 0x00000002000085a7 */ /* 0x000ee400080010ff */
[----:B---3--:R-:W-:Y:S05]  /*aa40*/  @!P0 BRA `(.L_x_177) ;  /* 0xfffffffc00f08947 */ /* 0x008fea000383ffff */
[----:B------:R-:W-:Y:S05]  /*aa50*/  BRA `(.L_x_178) ;  /* 0xffffff8800187947 */ /* 0x000fea000383ffff */
.L_x_46:
[----:B------:R-:W-:-:S07]  /*aa60*/  MOV R0, UR5 ;  /* 0x0000000500007c02 */ /* 0x000fce0008000f00 */
.L_x_179:
[----:B--2---:R2:W3:Y:S02]  /*aa70*/  SYNCS.PHASECHK.TRANS64.TRYWAIT P0, [R0+URZ], R2 ;  /* 0x00000002000075a7 */ /* 0x0044e400080011ff */
[----:B---3--:R-:W-:Y:S05]  /*aa80*/  @!P0 NANOSLEEP.SYNCS 0x989680 ;  /* 0x009896800000895d */ /* 0x008fea0003900000 */
[----:B------:R-:W3:Y:S02]  /*aa90*/  @!P0 SYNCS.PHASECHK.TRANS64 P0, [R0+URZ], R2 ;  /* 0x00000002000085a7 */ /* 0x000ee400080010ff */
[----:B---3--:R-:W-:Y:S05]  /*aaa0*/  @!P0 BRA `(.L_x_179) ;  /* 0xfffffffc00f08947 */ /* 0x008fea000383ffff */
[----:B------:R-:W-:Y:S05]  /*aab0*/  BRA `(.L_x_180) ;  /* 0xffffff8800287947 */ /* 0x000fea000383ffff */
.L_x_47:
[----:B------:R-:W-:-:S07]  /*aac0*/  MOV R0, UR5 ;  /* 0x0000000500007c02 */ /* 0x000fce0008000f00 */
.L_x_181:
[----:B--2---:R2:W3:Y:S02]  /*aad0*/  SYNCS.PHASECHK.TRANS64.TRYWAIT P0, [R0+URZ], R2 ;  /* 0x00000002000075a7 */ /* 0x0044e400080011ff */
[----:B---3--:R-:W-:Y:S05]  /*aae0*/  @!P0 NANOSLEEP.SYNCS 0x989680 ;  /* 0x009896800000895d */ /* 0x008fea0003900000 */
[----:B------:R-:W3:Y:S02]  /*aaf0*/  @!P0 SYNCS.PHASECHK.TRANS64 P0, [R0+URZ], R2 ;  /* 0x00000002000085a7 */ /* 0x000ee400080010ff */
[----:B---3--:R-:W-:Y:S05]  /*ab00*/  @!P0 BRA `(.L_x_181) ;  /* 0xfffffffc00f08947 */ /* 0x008fea000383ffff */
[----:B------:R-:W-:Y:S05]  /*ab10*/  BRA `(.L_x_182) ;  /* 0xffffff8800387947 */ /* 0x000fea000383ffff */
.L_x_48:
[----:B------:R-:W-:-:S07]  /*ab20*/  MOV R0, UR5 ;  /* 0x0000000500007c02 */ /* 0x000fce0008000f00 */
.L_x_183:
[----:B--2---:R2:W3:Y:S02]  /*ab30*/  SYNCS.PHASECHK.TRANS64.TRYWAIT P0, [R0+URZ], R2 ;  /* 0x00000002000075a7 */ /* 0x0044e400080011ff */
[----:B---3--:R-:W-:Y:S05]  /*ab40*/  @!P0 NANOSLEEP.SYNCS 0x989680 ;  /* 0x009896800000895d */ /* 0x008fea0003900000 */
[----:B------:R-:W3:Y:S02]  /*ab50*/  @!P0 SYNCS.PHASECHK.TRANS64 P0, [R0+URZ], R2 ;  /* 0x00000002000085a7 */ /* 0x000ee400080010ff */
[----:B---3--:R-:W-:Y:S05]  /*ab60*/  @!P0 BRA `(.L_x_183) ;  /* 0xfffffffc00f08947 */ /* 0x008fea000383ffff */
[----:B------:R-:W-:Y:S05]  /*ab70*/  BRA `(.L_x_184) ;  /* 0xffffff8800487947 */ /* 0x000fea000383ffff */
.L_x_49:
[----:B------:R-:W-:-:S07]  /*ab80*/  MOV R0, UR5 ;  /* 0x0000000500007c02 */ /* 0x000fce0008000f00 */
.L_x_185:
[----:B--2---:R2:W3:Y:S02]  /*ab90*/  SYNCS.PHASECHK.TRANS64.TRYWAIT P0, [R0+URZ], R2 ;  /* 0x00000002000075a7 */ /* 0x0044e400080011ff */
[----:B---3--:R-:W-:Y:S05]  /*aba0*/  @!P0 NANOSLEEP.SYNCS 0x989680 ;  /* 0x009896800000895d */ /* 0x008fea0003900000 */
[----:B------:R-:W3:Y:S02]  /*abb0*/  @!P0 SYNCS.PHASECHK.TRANS64 P0, [R0+URZ], R2 ;  /* 0x00000002000085a7 */ /* 0x000ee400080010ff */
[----:B---3--:R-:W-:Y:S05]  /*abc0*/  @!P0 BRA `(.L_x_185) ;  /* 0xfffffffc00f08947 */ /* 0x008fea000383ffff */
[----:B------:R-:W-:Y:S05]  /*abd0*/  BRA `(.L_x_186) ;  /* 0xffffff8800587947 */ /* 0x000fea000383ffff */
.L_x_50:
[----:B------:R-:W-:-:S07]  /*abe0*/  MOV R0, UR5 ;  /* 0x0000000500007c02 */ /* 0x000fce0008000f00 */
.L_x_187:
[----:B--2---:R2:W3:Y:S02]  /*abf0*/  SYNCS.PHASECHK.TRANS64.TRYWAIT P0, [R0+URZ], R2 ;  /* 0x00000002000075a7 */ /* 0x0044e400080011ff */
[----:B---3--:R-:W-:Y:S05]  /*ac00*/  @!P0 NANOSLEEP.SYNCS 0x989680 ;  /* 0x009896800000895d */ /* 0x008fea0003900000 */
[----:B------:R-:W3:Y:S02]  /*ac10*/  @!P0 SYNCS.PHASECHK.TRANS64 P0, [R0+URZ], R2 ;  /* 0x00000002000085a7 */ /* 0x000ee400080010ff */
[----:B---3--:R-:W-:Y:S05]  /*ac20*/  @!P0 BRA `(.L_x_187) ;  /* 0xfffffffc00f08947 */ /* 0x008fea000383ffff */
[----:B------:R-:W-:Y:S05]  /*ac30*/  BRA `(.L_x_188) ;  /* 0xffffff8800687947 */ /* 0x000fea000383ffff */
.L_x_51:
[----:B------:R-:W-:-:S07]  /*ac40*/  MOV R0, UR5 ;  /* 0x0000000500007c02 */ /* 0x000fce0008000f00 */
.L_x_189:
[----:B--2---:R2:W3:Y:S02]  /*ac50*/  SYNCS.PHASECHK.TRANS64.TRYWAIT P0, [R0+URZ], R2 ;  /* 0x00000002000075a7 */ /* 0x0044e400080011ff */
[----:B---3--:R-:W-:Y:S05]  /*ac60*/  @!P0 NANOSLEEP.SYNCS 0x989680 ;  /* 0x009896800000895d */ /* 0x008fea0003900000 */
[----:B------:R-:W3:Y:S02]  /*ac70*/  @!P0 SYNCS.PHASECHK.TRANS64 P0, [R0+URZ], R2 ;  /* 0x00000002000085a7 */ /* 0x000ee400080010ff */
[----:B---3--:R-:W-:Y:S05]  /*ac80*/  @!P0 BRA `(.L_x_189) ;  /* 0xfffffffc00f08947 */ /* 0x008fea000383ffff */
[----:B------:R-:W-:Y:S05]  /*ac90*/  BRA `(.L_x_190) ;  /* 0xffffff8800787947 */ /* 0x000fea000383ffff */
.L_x_52:
[----:B------:R-:W-:-:S07]  /*aca0*/  MOV R0, UR5 ;  /* 0x0000000500007c02 */ /* 0x000fce0008000f00 */
.L_x_191:
[----:B--2---:R2:W3:Y:S02]  /*acb0*/  SYNCS.PHASECHK.TRANS64.TRYWAIT P0, [R0+URZ], R2 ;  /* 0x00000002000075a7 */ /* 0x0044e400080011ff */
[----:B---3--:R-:W-:Y:S05]  /*acc0*/  @!P0 NANOSLEEP.SYNCS 0x989680 ;  /* 0x009896800000895d */ /* 0x008fea0003900000 */
[----:B------:R-:W3:Y:S02]  /*acd0*/  @!P0 SYNCS.PHASECHK.TRANS64 P0, [R0+URZ], R2 ;  /* 0x00000002000085a7 */ /* 0x000ee400080010ff */
[----:B---3--:R-:W-:Y:S05]  /*ace0*/  @!P0 BRA `(.L_x_191) ;  /* 0xfffffffc00f08947 */ /* 0x008fea000383ffff */
[----:B------:R-:W-:Y:S05]  /*acf0*/  BRA `(.L_x_192) ;  /* 0xffffff8800887947 */ /* 0x000fea000383ffff */
.L_x_53:
[----:B------:R-:W-:-:S07]  /*ad00*/  MOV R0, UR5 ;  /* 0x0000000500007c02 */ /* 0x000fce0008000f00 */
.L_x_193:
[----:B--2---:R2:W3:Y:S02]  /*ad10*/  SYNCS.PHASECHK.TRANS64.TRYWAIT P0, [R0+URZ], R2 ;  /* 0x00000002000075a7 */ /* 0x0044e400080011ff */
[----:B---3--:R-:W-:Y:S05]  /*ad20*/  @!P0 NANOSLEEP.SYNCS 0x989680 ;  /* 0x009896800000895d */ /* 0x008fea0003900000 */
[----:B------:R-:W3:Y:S02]  /*ad30*/  @!P0 SYNCS.PHASECHK.TRANS64 P0, [R0+URZ], R2 ;  /* 0x00000002000085a7 */ /* 0x000ee400080010ff */
[----:B---3--:R-:W-:Y:S05]  /*ad40*/  @!P0 BRA `(.L_x_193) ;  /* 0xfffffffc00f08947 */ /* 0x008fea000383ffff */
[----:B------:R-:W-:Y:S05]  /*ad50*/  BRA `(.L_x_194) ;  /* 0xffffff8800987947 */ /* 0x000fea000383ffff */
.L_x_54:
[----:B------:R-:W-:-:S07]  /*ad60*/  MOV R0, UR5 ;  /* 0x0000000500007c02 */ /* 0x000fce0008000f00 */
.L_x_195:
[----:B--2---:R2:W3:Y:S02]  /*ad70*/  SYNCS.PHASECHK.TRANS64.TRYWAIT P0, [R0+URZ], R2 ;  /* 0x00000002000075a7 */ /* 0x0044e400080011ff */
[----:B---3--:R-:W-:Y:S05]  /*ad80*/  @!P0 NANOSLEEP.SYNCS 0x989680 ;  /* 0x009896800000895d */ /* 0x008fea0003900000 */
[----:B------:R-:W3:Y:S02]  /*ad90*/  @!P0 SYNCS.PHASECHK.TRANS64 P0, [R0+URZ], R2 ;  /* 0x00000002000085a7 */ /* 0x000ee400080010ff */
[----:B---3--:R-:W-:Y:S05]  /*ada0*/  @!P0 BRA `(.L_x_195) ;  /* 0xfffffffc00f08947 */ /* 0x008fea000383ffff */
[----:B------:R-:W-:Y:S05]  /*adb0*/  BRA `(.L_x_196) ;  /* 0xffffff8800a87947 */ /* 0x000fea000383ffff */
.L_x_55:
[----:B------:R-:W-:-:S07]  /*adc0*/  MOV R0, UR5 ;  /* 0x0000000500007c02 */ /* 0x000fce0008000f00 */
.L_x_197:
[----:B--2---:R2:W3:Y:S02]  /*add0*/  SYNCS.PHASECHK.TRANS64.TRYWAIT P0, [R0+URZ], R2 ;  /* 0x00000002000075a7 */ /* 0x0044e400080011ff */
[----:B---3--:R-:W-:Y:S05]  /*ade0*/  @!P0 NANOSLEEP.SYNCS 0x989680 ;  /* 0x009896800000895d */ /* 0x008fea0003900000 */
[----:B------:R-:W3:Y:S02]  /*adf0*/  @!P0 SYNCS.PHASECHK.TRANS64 P0, [R0+URZ], R2 ;  /* 0x00000002000085a7 */ /* 0x000ee400080010ff */
[----:B---3--:R-:W-:Y:S05]  /*ae00*/  @!P0 BRA `(.L_x_197) ;  /* 0xfffffffc00f08947 */ /* 0x008fea000383ffff */
[----:B------:R-:W-:Y:S05]  /*ae10*/  BRA `(.L_x_198) ;  /* 0xffffff8800b87947 */ /* 0x000fea000383ffff */
.L_x_56:
[----:B------:R-:W-:-:S07]  /*ae20*/  MOV R0, UR5 ;  /* 0x0000000500007c02 */ /* 0x000fce0008000f00 */
.L_x_199:
[----:B--2---:R2:W3:Y:S02]  /*ae30*/  SYNCS.PHASECHK.TRANS64.TRYWAIT P0, [R0+URZ], R2 ;  /* 0x00000002000075a7 */ /* 0x0044e400080011ff */
[----:B---3--:R-:W-:Y:S05]  /*ae40*/  @!P0 NANOSLEEP.SYNCS 0x989680 ;  /* 0x009896800000895d */ /* 0x008fea0003900000 */
[----:B------:R-:W3:Y:S02]  /*ae50*/  @!P0 SYNCS.PHASECHK.TRANS64 P0, [R0+URZ], R2 ;  /* 0x00000002000085a7 */ /* 0x000ee400080010ff */
[----:B---3--:R-:W-:Y:S05]  /*ae60*/  @!P0 BRA `(.L_x_199) ;  /* 0xfffffffc00f08947 */ /* 0x008fea000383ffff */
[----:B------:R-:W-:Y:S05]  /*ae70*/  BRA `(.L_x_200) ;  /* 0xffffff8800c87947 */ /* 0x000fea000383ffff */
.L_x_57:
[----:B------:R-:W-:-:S07]  /*ae80*/  MOV R0, UR5 ;  /* 0x0000000500007c02 */ /* 0x000fce0008000f00 */
.L_x_201:
[----:B--2---:R2:W3:Y:S02]  /*ae90*/  SYNCS.PHASECHK.TRANS64.TRYWAIT P0, [R0+URZ], R2 ;  /* 0x00000002000075a7 */ /* 0x0044e400080011ff */
[----:B---3--:R-:W-:Y:S05]  /*aea0*/  @!P0 NANOSLEEP.SYNCS 0x989680 ;  /* 0x009896800000895d */ /* 0x008fea0003900000 */
[----:B------:R-:W3:Y:S02]  /*aeb0*/  @!P0 SYNCS.PHASECHK.TRANS64 P0, [R0+URZ], R2 ;  /* 0x00000002000085a7 */ /* 0x000ee400080010ff */
[----:B---3--:R-:W-:Y:S05]  /*aec0*/  @!P0 BRA `(.L_x_201) ;  /* 0xfffffffc00f08947 */ /* 0x008fea000383ffff */
[----:B------:R-:W-:Y:S05]  /*aed0*/  BRA `(.L_x_202) ;  /* 0xffffff8800d87947 */ /* 0x000fea000383ffff */
.L_x_58:
[----:B------:R-:W-:-:S07]  /*aee0*/  MOV R0, UR5 ;  /* 0x0000000500007c02 */ /* 0x000fce0008000f00 */
.L_x_203:
[----:B--2---:R2:W3:Y:S02]  /*aef0*/  SYNCS.PHASECHK.TRANS64.TRYWAIT P0, [R0+URZ], R2 ;  /* 0x00000002000075a7 */ /* 0x0044e400080011ff */
[----:B---3--:R-:W-:Y:S05]  /*af00*/  @!P0 NANOSLEEP.SYNCS 0x989680 ;  /* 0x009896800000895d */ /* 0x008fea0003900000 */
[----:B------:R-:W3:Y:S02]  /*af10*/  @!P0 SYNCS.PHASECHK.TRANS64 P0, [R0+URZ], R2 ;  /* 0x00000002000085a7 */ /* 0x000ee400080010ff */
[----:B---3--:R-:W-:Y:S05]  /*af20*/  @!P0 BRA `(.L_x_203) ;  /* 0xfffffffc00f08947 */ /* 0x008fea000383ffff */
[----:B------:R-:W-:Y:S05]  /*af30*/  BRA `(.L_x_204) ;  /* 0xffffff8800e87947 */ /* 0x000fea000383ffff */
.L_x_59:
[----:B------:R-:W-:-:S07]  /*af40*/  MOV R0, UR5 ;  /* 0x0000000500007c02 */ /* 0x000fce0008000f00 */
.L_x_205:
[----:B--2---:R2:W3:Y:S02]  /*af50*/  SYNCS.PHASECHK.TRANS64.TRYWAIT P0, [R0+URZ], R2 ;  /* 0x00000002000075a7 */ /* 0x0044e400080011ff */
[----:B---3--:R-:W-:Y:S05]  /*af60*/  @!P0 NANOSLEEP.SYNCS 0x989680 ;  /* 0x009896800000895d */ /* 0x008fea0003900000 */
[----:B------:R-:W3:Y:S02]  /*af70*/  @!P0 SYNCS.PHASECHK.TRANS64 P0, [R0+URZ], R2 ;  /* 0x00000002000085a7 */ /* 0x000ee400080010ff */
[----:B---3--:R-:W-:Y:S05]  /*af80*/  @!P0 BRA `(.L_x_205) ;  /* 0xfffffffc00f08947 */ /* 0x008fea000383ffff */
[----:B------:R-:W-:Y:S05]  /*af90*/  BRA `(.L_x_206) ;  /* 0xffffff8800f87947 */ /* 0x000fea000383ffff */
.L_x_60:
[----:B------:R-:W-:-:S07]  /*afa0*/  MOV R0, UR5 ;  /* 0x0000000500007c02 */ /* 0x000fce0008000f00 */
.L_x_207:
[----:B--2---:R2:W3:Y:S02]  /*afb0*/  SYNCS.PHASECHK.TRANS64.TRYWAIT P0, [R0+URZ], R2 ;  /* 0x00000002000075a7 */ /* 0x0044e400080011ff */
[----:B---3--:R-:W-:Y:S05]  /*afc0*/  @!P0 NANOSLEEP.SYNCS 0x989680 ;  /* 0x009896800000895d */ /* 0x008fea0003900000 */
[----:B------:R-:W3:Y:S02]  /*afd0*/  @!P0 SYNCS.PHASECHK.TRANS64 P0, [R0+URZ], R2 ;  /* 0x00000002000085a7 */ /* 0x000ee400080010ff */
[----:B---3--:R-:W-:Y:S05]  /*afe0*/  @!P0 BRA `(.L_x_207) ;  /* 0xfffffffc00f08947 */ /* 0x008fea000383ffff */
[----:B------:R-:W-:Y:S05]  /*aff0*/  BRA `(.L_x_208) ;  /* 0xffffff8c00087947 */ /* 0x000fea000383ffff */
.L_x_61:
[----:B------:R-:W-:-:S07]  /*b000*/  MOV R0, UR5 ;  /* 0x0000000500007c02 */ /* 0x000fce0008000f00 */
.L_x_209:
[----:B--2---:R2:W3:Y:S02]  /*b010*/  SYNCS.PHASECHK.TRANS64.TRYWAIT P0, [R0+URZ], R2 ;  /* 0x00000002000075a7 */ /* 0x0044e400080011ff */
[----:B---3--:R-:W-:Y:S05]  /*b020*/  @!P0 NANOSLEEP.SYNCS 0x989680 ;  /* 0x009896800000895d */ /* 0x008fea0003900000 */
[----:B------:R-:W3:Y:S02]  /*b030*/  @!P0 SYNCS.PHASECHK.TRANS64 P0, [R0+URZ], R2 ;  /* 0x00000002000085a7 */ /* 0x000ee400080010ff */
[----:B---3--:R-:W-:Y:S05]  /*b040*/  @!P0 BRA `(.L_x_209) ;  /* 0xfffffffc00f08947 */ /* 0x008fea000383ffff */
[----:B------:R-:W-:Y:S05]  /*b050*/  BRA `(.L_x_210) ;  /* 0xffffff8c00187947 */ /* 0x000fea000383ffff */
.L_x_62:
[----:B------:R-:W-:-:S07]  /*b060*/  MOV R0, UR5 ;  /* 0x0000000500007c02 */ /* 0x000fce0008000f00 */
.L_x_211:
[----:B--2---:R2:W3:Y:S02]  /*b070*/  SYNCS.PHASECHK.TRANS64.TRYWAIT P0, [R0+URZ], R2 ;  /* 0x00000002000075a7 */ /* 0x0044e400080011ff */
[----:B---3--:R-:W-:Y:S05]  /*b080*/  @!P0 NANOSLEEP.SYNCS 0x989680 ;  /* 0x009896800000895d */ /* 0x008fea0003900000 */
[----:B------:R-:W3:Y:S02]  /*b090*/  @!P0 SYNCS.PHASECHK.TRANS64 P0, [R0+URZ], R2 ;  /* 0x00000002000085a7 */ /* 0x000ee400080010ff */
[----:B---3--:R-:W-:Y:S05]  /*b0a0*/  @!P0 BRA `(.L_x_211) ;  /* 0xfffffffc00f08947 */ /* 0x008fea000383ffff */
[----:B------:R-:W-:Y:S05]  /*b0b0*/  BRA `(.L_x_212) ;  /* 0xffffff8c00287947 */ /* 0x000fea000383ffff */
.L_x_63:
[----:B------:R-:W-:-:S07]  /*b0c0*/  MOV R0, UR5 ;  /* 0x0000000500007c02 */ /* 0x000fce0008000f00 */
.L_x_213:
[----:B--2---:R2:W3:Y:S02]  /*b0d0*/  SYNCS.PHASECHK.TRANS64.TRYWAIT P0, [R0+URZ], R2 ;  /* 0x00000002000075a7 */ /* 0x0044e400080011ff */
[----:B---3--:R-:W-:Y:S05]  /*b0e0*/  @!P0 NANOSLEEP.SYNCS 0x989680 ;  /* 0x009896800000895d */ /* 0x008fea0003900000 */
[----:B------:R-:W3:Y:S02]  /*b0f0*/  @!P0 SYNCS.PHASECHK.TRANS64 P0, [R0+URZ], R2 ;  /* 0x00000002000085a7 */ /* 0x000ee400080010ff */
[----:B---3--:R-:W-:Y:S05]  /*b100*/  @!P0 BRA `(.L_x_213) ;  /* 0xfffffffc00f08947 */ /* 0x008fea000383ffff */
[----:B------:R-:W-:Y:S05]  /*b110*/  BRA `(.L_x_214) ;  /* 0xffffff8c00387947 */ /* 0x000fea000383ffff */
.L_x_64:
[----:B------:R-:W-:-:S07]  /*b120*/  MOV R0, UR5 ;  /* 0x0000000500007c02 */ /* 0x000fce0008000f00 */
.L_x_215:
[----:B--2---:R2:W3:Y:S02]  /*b130*/  SYNCS.PHASECHK.TRANS64.TRYWAIT P0, [R0+URZ], R2 ;  /* 0x00000002000075a7 */ /* 0x0044e400080011ff */
[----:B---3--:R-:W-:Y:S05]  /*b140*/  @!P0 NANOSLEEP.SYNCS 0x989680 ;  /* 0x009896800000895d */ /* 0x008fea0003900000 */
[----:B------:R-:W3:Y:S02]  /*b150*/  @!P0 SYNCS.PHASECHK.TRANS64 P0, [R0+URZ], R2 ;  /* 0x00000002000085a7 */ /* 0x000ee400080010ff */
[----:B---3--:R-:W-:Y:S05]  /*b160*/  @!P0 BRA `(.L_x_215) ;  /* 0xfffffffc00f08947 */ /* 0x008fea000383ffff */
[----:B------:R-:W-:Y:S05]  /*b170*/  BRA `(.L_x_216) ;  /* 0xffffff8c00487947 */ /* 0x000fea000383ffff */
.L_x_65:
[----:B------:R-:W-:-:S07]  /*b180*/  MOV R0, UR5 ;  /* 0x0000000500007c02 */ /* 0x000fce0008000f00 */
.L_x_217:
[----:B--2---:R2:W3:Y:S02]  /*b190*/  SYNCS.PHASECHK.TRANS64.TRYWAIT P0, [R0+URZ], R2 ;  /* 0x00000002000075a7 */ /* 0x0044e400080011ff */
[----:B---3--:R-:W-:Y:S05]  /*b1a0*/  @!P0 NANOSLEEP.SYNCS 0x989680 ;  /* 0x009896800000895d */ /* 0x008fea0003900000 */
[----:B------:R-:W3:Y:S02]  /*b1b0*/  @!P0 SYNCS.PHASECHK.TRANS64 P0, [R0+URZ], R2 ;  /* 0x00000002000085a7 */ /* 0x000ee400080010ff */
[----:B---3--:R-:W-:Y:S05]  /*b1c0*/  @!P0 BRA `(.L_x_217) ;  /* 0xfffffffc00f08947 */ /* 0x008fea000383ffff */
[----:B------:R-:W-:Y:S05]  /*b1d0*/  BRA `(.L_x_218) ;  /* 0xffffff8c00587947 */ /* 0x000fea000383ffff */
.L_x_68:
[----:B------:R-:W-:-:S07]  /*b1e0*/  MOV R4, UR4 ;  /* 0x0000000400047c02 */ /* 0x000fce0008000f00 */
.L_x_219:
[----:B--2---:R2:W3:Y:S02]  /*b1f0*/  SYNCS.PHASECHK.TRANS64.TRYWAIT P1, [R4+URZ+0x1f8], R6 ;  /* 0x0001f806040075a7 */ /* 0x0044e400080211ff */
[----:B---3--:R-:W-:Y:S05]  /*b200*/  @!P1 NANOSLEEP.SYNCS 0x989680 ;  /* 0x009896800000995d */ /* 0x008fea0003900000 */
[----:B------:R-:W3:Y:S02]  /*b210*/  @!P1 SYNCS.PHASECHK.TRANS64 P1, [R4+URZ+0x1f8], R6 ;  /* 0x0001f806040095a7 */ /* 0x000ee400080210ff */
[----:B---3--:R-:W-:Y:S05]  /*b220*/  @!P1 BRA `(.L_x_219) ;  /* 0xfffffffc00f09947 */ /* 0x008fea000383ffff */
[----:B------:R-:W-:Y:S05]  /*b230*/  BRA `(.L_x_220) ;  /* 0xffffff8c00c87947 */ /* 0x000fea000383ffff */
.L_x_69:
[----:B--2---:R-:W-:-:S07]  /*b240*/  MOV R4, UR4 ;  /* 0x0000000400047c02 */ /* 0x004fce0008000f00 */
.L_x_221:
[----:B--2---:R2:W3:Y:S02]  /*b250*/  SYNCS.PHASECHK.TRANS64.TRYWAIT P1, [R4+URZ+0x1f0], R5 ;  /* 0x0001f005040075a7 */ /* 0x0044e400080211ff */
[----:B---3--:R-:W-:Y:S05]  /*b260*/  @!P1 NANOSLEEP.SYNCS 0x989680 ;  /* 0x009896800000995d */ /* 0x008fea0003900000 */
[----:B------:R-:W3:Y:S02]  /*b270*/  @!P1 SYNCS.PHASECHK.TRANS64 P1, [R4+URZ+0x1f0], R5 ;  /* 0x0001f005040095a7 */ /* 0x000ee400080210ff */
[----:B---3--:R-:W-:Y:S05]  /*b280*/  @!P1 BRA `(.L_x_221) ;  /* 0xfffffffc00f09947 */ /* 0x008fea000383ffff */
[----:B------:R-:W-:Y:S05]  /*b290*/  BRA `(.L_x_222) ;  /* 0xffffff8c00d07947 */ /* 0x000fea000383ffff */
.L_x_79:
[----:B--2---:R-:W-:-:S04]  /*b2a0*/  MOV R5, UR5 ;  /* 0x0000000500057c02 */ /* 0x004fc80008000f00 */
[----:B------:R2:W3:Y:S03]  /*b2b0*/  SYNCS.PHASECHK.TRANS64.TRYWAIT P0, [R5+URZ+0x8], R6 ;  /* 0x00000806050075a7 */ /* 0x0004e600080011ff */
[----:B---3--:R-:W-:Y:S05]  /*b2c0*/  @!P0 NANOSLEEP.SYNCS 0x989680 ;  /* 0x009896800000895d */ /* 0x008fea0003900000 */
[----:B------:R-:W3:Y:S02]  /*b2d0*/  @!P0 SYNCS.PHASECHK.TRANS64 P0, [R5+URZ+0x8], R6 ;  /* 0x00000806050085a7 */ /* 0x000ee400080010ff */
[----:B---3--:R-:W-:Y:S05]  /*b2e0*/  @!P0 BRA `(.L_x_79) ;  /* 0xfffffffc00ec8947 */ /* 0x008fea000383ffff */
[----:B------:R-:W-:Y:S05]  /*b2f0*/  BRA `(.L_x_78) ;  /* 0xffffff90009c7947 */ /* 0x000fea000383ffff */
.L_x_81:
[----:B------:R-:W-:Y:S01]  /*b300*/  BSSY B0, `(.L_x_223) ;  /* 0x0000006000007945 */ /* 0x000fe20003800000 */
[----:B------:R-:W-:-:S07]  /*b310*/  MOV R15, 0xffffffff ;  /* 0xffffffff000f7802 */ /* 0x000fce0000000f00 */
[----:B-12--5:R-:W-:Y:S05]  /*b320*/  WARPSYNC.COLLECTIVE R15, `(.L_x_224) ;  /* 0x000000000f0c7348 */ /* 0x026fea0003c00000 */
[----:B------:R-:W-:Y:S02]  /*b330*/  ELECT P6, UR79, PT ;  /* 0x00000000004f782f */ /* 0x000fe400038c0000 */
[----:B------:R-:W-:Y:S01]  /*b340*/  MOV R14, UR79 ;  /* 0x0000004f000e7c02 */ /* 0x000fe20008000f00 */
[----:B-12--5:R-:W-:Y:S10]  /*b350*/  ENDCOLLECTIVE ;  /* 0x000000000000791b */ /* 0x026ff40003800000 */
.L_x_224:
[----:B------:R-:W-:Y:S05]  /*b360*/  BSYNC B0 ;  /* 0x0000000000007941 */ /* 0x000fea0003800000 */
.L_x_223:
[----:B------:R-:W-:Y:S05]  /*b370*/  BRA `(.L_x_225) ;  /* 0xffffff9000cc7947 */ /* 0x000fea000383ffff */
.L_x_83:
[----:B--2---:R-:W-:-:S04]  /*b380*/  MOV R3, UR5 ;  /* 0x0000000500037c02 */ /* 0x004fc80008000f00 */
[----:B------:R2:W3:Y:S03]  /*b390*/  SYNCS.PHASECHK.TRANS64.TRYWAIT P0, [R3+URZ+0x8], R4 ;  /* 0x00000804030075a7 */ /* 0x0004e600080011ff */
[----:B---3--:R-:W-:Y:S05]  /*b3a0*/  @!P0 NANOSLEEP.SYNCS 0x989680 ;  /* 0x009896800000895d */ /* 0x008fea0003900000 */
[----:B------:R-:W3:Y:S02]  /*b3b0*/  @!P0 SYNCS.PHASECHK.TRANS64 P0, [R3+URZ+0x8], R4 ;  /* 0x00000804030085a7 */ /* 0x000ee400080010ff */
[----:B---3--:R-:W-:Y:S05]  /*b3c0*/  @!P0 BRA `(.L_x_83) ;  /* 0xfffffffc00ec8947 */ /* 0x008fea000383ffff */
[----:B------:R-:W-:Y:S05]  /*b3d0*/  BRA `(.L_x_82) ;  /* 0xffffff9000d07947 */ /* 0x000fea000383ffff */
.L_x_84:
[----:B------:R-:W-:-:S07]  /*b3e0*/  MOV R0, UR18 ;  /* 0x0000001200007c02 */ /* 0x000fce0008000f00 */
.L_x_226:
[----:B--2---:R2:W3:Y:S02]  /*b3f0*/  SYNCS.PHASECHK.TRANS64.TRYWAIT P0, [R0+URZ+0x1f0], R2 ;  /* 0x0001f002000075a7 */ /* 0x0044e400080011ff */
[----:B---3--:R-:W-:Y:S05]  /*b400*/  @!P0 NANOSLEEP.SYNCS 0x989680 ;  /* 0x009896800000895d */ /* 0x008fea0003900000 */
[----:B------:R-:W3:Y:S02]  /*b410*/  @!P0 SYNCS.PHASECHK.TRANS64 P0, [R0+URZ+0x1f0], R2 ;  /* 0x0001f002000085a7 */ /* 0x000ee400080010ff */
[----:B---3--:R-:W-:Y:S05]  /*b420*/  @!P0 BRA `(.L_x_226) ;  /* 0xfffffffc00f08947 */ /* 0x008fea000383ffff */
[----:B------:R-:W-:Y:S05]  /*b430*/  BRA `(.L_x_227) ;  /* 0xffffff9400ac7947 */ /* 0x000fea000383ffff */
.L_x_86:
[----:B------:R-:W-:-:S07]  /*b440*/  MOV R0, UR23 ;  /* 0x0000001700007c02 */ /* 0x000fce0008000f00 */
.L_x_228:
[----:B--2---:R2:W3:Y:S02]  /*b450*/  SYNCS.PHASECHK.TRANS64.TRYWAIT P0, [R0+URZ+0x210], R2 ;  /* 0x00021002000075a7 */ /* 0x0044e400080011ff */
[----:B---3--:R-:W-:Y:S05]  /*b460*/  @!P0 NANOSLEEP.SYNCS 0x989680 ;  /* 0x009896800000895d */ /* 0x008fea0003900000 */
[----:B------:R-:W3:Y:S02]  /*b470*/  @!P0 SYNCS.PHASECHK.TRANS64 P0, [R0+URZ+0x210], R2 ;  /* 0x00021002000085a7 */ /* 0x000ee400080010ff */
[----:B---3--:R-:W-:Y:S05]  /*b480*/  @!P0 BRA `(.L_x_228) ;  /* 0xfffffffc00f08947 */ /* 0x008fea000383ffff */
[----:B------:R-:W-:Y:S05]  /*b490*/  BRA `(.L_x_85) ;  /* 0xffffff9400c87947 */ /* 0x000fea000383ffff */
.L_x_90:
[----:B--2---:R-:W-:Y:S07]  /*b4a0*/  MOV R0, UR10 ;  /* 0x0000000a00007c02 */ /* 0x004fee0008000f00 */
.L_x_229:
[----:B--2---:R2:W3:Y:S02]  /*b4b0*/  SYNCS.PHASECHK.TRANS64.TRYWAIT P0, [R0+URZ], R8 ;  /* 0x00000008000075a7 */ /* 0x0044e400080011ff */
[----:B---3--:R-:W-:Y:S05]  /*b4c0*/  @!P0 NANOSLEEP.SYNCS 0x989680 ;  /* 0x009896800000895d */ /* 0x008fea0003900000 */
[----:B------:R-:W3:Y:S02]  /*b4d0*/  @!P0 SYNCS.PHASECHK.TRANS64 P0, [R0+URZ], R8 ;  /* 0x00000008000085a7 */ /* 0x000ee400080010ff */
[----:B---3--:R-:W-:Y:S05]  /*b4e0*/  @!P0 BRA `(.L_x_229) ;  /* 0xfffffffc00f08947 */ /* 0x008fea000383ffff */
[----:B------:R-:W-:Y:S05]  /*b4f0*/  BRA `(.L_x_89) ;  /* 0xffffff9800007947 */ /* 0x000fea000383ffff */
.L_x_94:
[----:B-1----:R-:W-:-:S07]  /*b500*/  MOV R0, UR4 ;  /* 0x0000000400007c02 */ /* 0x002fce0008000f00 */
.L_x_230:
[----:B-1----:R1:W2:Y:S02]  /*b510*/  SYNCS.PHASECHK.TRANS64.TRYWAIT P0, [R0+URZ], R2 ;  /* 0x00000002000075a7 */ /* 0x0022a400080011ff */
[----:B--2---:R-:W-:Y:S05]  /*b520*/  @!P0 NANOSLEEP.SYNCS 0x989680 ;  /* 0x009896800000895d */ /* 0x004fea0003900000 */
[----:B------:R-:W2:Y:S02]  /*b530*/  @!P0 SYNCS.PHASECHK.TRANS64 P0, [R0+URZ], R2 ;  /* 0x00000002000085a7 */ /* 0x000ea400080010ff */
[----:B--2---:R-:W-:Y:S05]  /*b540*/  @!P0 BRA `(.L_x_230) ;  /* 0xfffffffc00f08947 */ /* 0x004fea000383ffff */
[----:B------:R-:W-:Y:S05]  /*b550*/  BRA `(.L_x_231) ;  /* 0xffffff9800d07947 */ /* 0x000fea000383ffff */
.L_x_97:
[----:B------:R-:W-:-:S07]  /*b560*/  MOV R0, UR18 ;  /* 0x0000001200007c02 */ /* 0x000fce0008000f00 */
.L_x_232:
[----:B-1----:R1:W2:Y:S02]  /*b570*/  SYNCS.PHASECHK.TRANS64.TRYWAIT P1, [R0+URZ+0x220], R2 ;  /* 0x00022002000075a7 */ /* 0x0022a400080211ff */
[----:B--2---:R-:W-:Y:S05]  /*b580*/  @!P1 NANOSLEEP.SYNCS 0x989680 ;  /* 0x009896800000995d */ /* 0x004fea0003900000 */
[----:B------:R-:W2:Y:S02]  /*b590*/  @!P1 SYNCS.PHASECHK.TRANS64 P1, [R0+URZ+0x220], R2 ;  /* 0x00022002000095a7 */ /* 0x000ea400080210ff */
[----:B--2---:R-:W-:Y:S05]  /*b5a0*/  @!P1 BRA `(.L_x_232) ;  /* 0xfffffffc00f09947 */ /* 0x004fea000383ffff */
[----:B------:R-:W-:Y:S05]  /*b5b0*/  BRA `(.L_x_233) ;  /* 0xffffff9c001c7947 */ /* 0x000fea000383ffff */
.L_x_102:
[----:B------:R-:W-:Y:S07]  /*b5c0*/  MOV R0, UR31 ;  /* 0x0000001f00007c02 */ /* 0x000fee0008000f00 */
.L_x_234:
[----:B-1----:R1:W2:Y:S02]  /*b5d0*/  SYNCS.PHASECHK.TRANS64.TRYWAIT P0, [R0+URZ+0x1f0], R3 ;  /* 0x0001f003000075a7 */ /* 0x0022a400080011ff */
[----:B--2---:R-:W-:Y:S05]  /*b5e0*/  @!P0 NANOSLEEP.SYNCS 0x989680 ;  /* 0x009896800000895d */ /* 0x004fea0003900000 */
[----:B------:R-:W2:Y:S02]  /*b5f0*/  @!P0 SYNCS.PHASECHK.TRANS64 P0, [R0+URZ+0x1f0], R3 ;  /* 0x0001f003000085a7 */ /* 0x000ea400080010ff */
[----:B--2---:R-:W-:Y:S05]  /*b600*/  @!P0 BRA `(.L_x_234) ;  /* 0xfffffffc00f08947 */ /* 0x004fea000383ffff */
[----:B------:R-:W-:Y:S05]  /*b610*/  BRA `(.L_x_235) ;  /* 0xffffffa000c07947 */ /* 0x000fea000383ffff */
.L_x_105:
[----:B------:R-:W-:Y:S07]  /*b620*/  MOV R3, UR31 ;  /* 0x0000001f00037c02 */ /* 0x000fee0008000f00 */
.L_x_236:
[----:B-1----:R1:W2:Y:S02]  /*b630*/  SYNCS.PHASECHK.TRANS64.TRYWAIT P1, [R3+URZ+0x1e8], R8 ;  /* 0x0001e808030075a7 */ /* 0x0022a400080211ff */
[----:B--2---:R-:W-:Y:S05]  /*b640*/  @!P1 NANOSLEEP.SYNCS 0x989680 ;  /* 0x009896800000995d */ /* 0x004fea0003900000 */
[----:B------:R-:W2:Y:S02]  /*b650*/  @!P1 SYNCS.PHASECHK.TRANS64 P1, [R3+URZ+0x1e8], R8 ;  /* 0x0001e808030095a7 */ /* 0x000ea400080210ff */
[----:B--2---:R-:W-:Y:S05]  /*b660*/  @!P1 BRA `(.L_x_236) ;  /* 0xfffffffc00f09947 */ /* 0x004fea000383ffff */
[----:B------:R-:W-:Y:S05]  /*b670*/  BRA `(.L_x_104) ;  /* 0xffffffa800187947 */ /* 0x000fea000383ffff */
.L_x_108:
[----:B------:R-:W-:Y:S07]  /*b680*/  MOV R0, UR31 ;  /* 0x0000001f00007c02 */ /* 0x000fee0008000f00 */
.L_x_237:
[----:B-1----:R1:W2:Y:S02]  /*b690*/  SYNCS.PHASECHK.TRANS64.TRYWAIT P1, [R0+URZ+0x1c0], R8 ;  /* 0x0001c008000075a7 */ /* 0x0022a400080211ff */
[----:B--2---:R-:W-:Y:S05]  /*b6a0*/  @!P1 NANOSLEEP.SYNCS 0x989680 ;  /* 0x009896800000995d */ /* 0x004fea0003900000 */
[----:B------:R-:W2:Y:S02]  /*b6b0*/  @!P1 SYNCS.PHASECHK.TRANS64 P1, [R0+URZ+0x1c0], R8 ;  /* 0x0001c008000095a7 */ /* 0x000ea400080210ff */
[----:B--2---:R-:W-:Y:S05]  /*b6c0*/  @!P1 BRA `(.L_x_237) ;  /* 0xfffffffc00f09947 */ /* 0x004fea000383ffff */
[----:B------:R-:W-:Y:S05]  /*b6d0*/  BRA `(.L_x_238) ;  /* 0xffffffac00387947 */ /* 0x000fea000383ffff */
.L_x_109:
[----:B------:R-:W-:Y:S07]  /*b6e0*/  MOV R0, UR31 ;  /* 0x0000001f00007c02 */ /* 0x000fee0008000f00 */
.L_x_239:
[----:B-1----:R1:W2:Y:S02]  /*b6f0*/  SYNCS.PHASECHK.TRANS64.TRYWAIT P1, [R0+URZ+0x1c8], R8 ;  /* 0x0001c808000075a7 */ /* 0x0022a400080211ff */
[----:B--2---:R-:W-:Y:S05]  /*b700*/  @!P1 NANOSLEEP.SYNCS 0x989680 ;  /* 0x009896800000995d */ /* 0x004fea0003900000 */
[----:B------:R-:W2:Y:S02]  /*b710*/  @!P1 SYNCS.PHASECHK.TRANS64 P1, [R0+URZ+0x1c8], R8 ;  /* 0x0001c808000095a7 */ /* 0x000ea400080210ff */
[----:B--2---:R-:W-:Y:S05]  /*b720*/  @!P1 BRA `(.L_x_239) ;  /* 0xfffffffc00f09947 */ /* 0x004fea000383ffff */
[----:B------:R-:W-:Y:S05]  /*b730*/  BRA `(.L_x_240) ;  /* 0xffffffac00907947 */ /* 0x000fea000383ffff */
.L_x_110:
[----:B------:R-:W-:Y:S07]  /*b740*/  MOV R0, UR31 ;  /* 0x0000001f00007c02 */ /* 0x000fee0008000f00 */
.L_x_241:
[----:B-1----:R1:W2:Y:S02]  /*b750*/  SYNCS.PHASECHK.TRANS64.TRYWAIT P1, [R0+URZ+0x1d0], R8 ;  /* 0x0001d008000075a7 */ /* 0x0022a400080211ff */
[----:B--2---:R-:W-:Y:S05]  /*b760*/  @!P1 NANOSLEEP.SYNCS 0x989680 ;  /* 0x009896800000995d */ /* 0x004fea0003900000 */
[----:B------:R-:W2:Y:S02]  /*b770*/  @!P1 SYNCS.PHASECHK.TRANS64 P1, [R0+URZ+0x1d0], R8 ;  /* 0x0001d008000095a7 */ /* 0x000ea400080210ff */
[----:B--2---:R-:W-:Y:S05]  /*b780*/  @!P1 BRA `(.L_x_241) ;  /* 0xfffffffc00f09947 */ /* 0x004fea000383ffff */
[----:B------:R-:W-:Y:S05]  /*b790*/  BRA `(.L_x_242) ;  /* 0xffffffac00f87947 */ /* 0x000fea000383ffff */
.L_x_111:
[----:B------:R-:W-:Y:S07]  /*b7a0*/  MOV R0, UR31 ;  /* 0x0000001f00007c02 */ /* 0x000fee0008000f00 */
.L_x_243:
[----:B-1----:R1:W2:Y:S02]  /*b7b0*/  SYNCS.PHASECHK.TRANS64.TRYWAIT P0, [R0+URZ+0x1d8], R8 ;  /* 0x0001d808000075a7 */ /* 0x0022a400080011ff */
[----:B--2---:R-:W-:Y:S05]  /*b7c0*/  @!P0 NANOSLEEP.SYNCS 0x989680 ;  /* 0x009896800000895d */ /* 0x004fea0003900000 */
[----:B------:R-:W2:Y:S02]  /*b7d0*/  @!P0 SYNCS.PHASECHK.TRANS64 P0, [R0+URZ+0x1d8], R8 ;  /* 0x0001d808000085a7 */ /* 0x000ea400080010ff */
[----:B--2---:R-:W-:Y:S05]  /*b7e0*/  @!P0 BRA `(.L_x_243) ;  /* 0xfffffffc00f08947 */ /* 0x004fea000383ffff */
[----:B------:R-:W-:Y:S05]  /*b7f0*/  BRA `(.L_x_244) ;  /* 0xffffffb0006c7947 */ /* 0x000fea000383ffff */
.L_x_113:
[----:B------:R-:W-:-:S07]  /*b800*/  MOV R0, UR31 ;  /* 0x0000001f00007c02 */ /* 0x000fce0008000f00 */
.L_x_245:
[----:B-1----:R1:W2:Y:S02]  /*b810*/  SYNCS.PHASECHK.TRANS64.TRYWAIT P0, [R0+URZ+0x1c0], R2 ;  /* 0x0001c002000075a7 */ /* 0x0022a400080011ff */
[----:B--2---:R-:W-:Y:S05]  /*b820*/  @!P0 NANOSLEEP.SYNCS 0x989680 ;  /* 0x009896800000895d */ /* 0x004fea0003900000 */
[----:B------:R-:W2:Y:S02]  /*b830*/  @!P0 SYNCS.PHASECHK.TRANS64 P0, [R0+URZ+0x1c0], R2 ;  /* 0x0001c002000085a7 */ /* 0x000ea400080010ff */
[----:B--2---:R-:W-:Y:S05]  /*b840*/  @!P0 BRA `(.L_x_245) ;  /* 0xfffffffc00f08947 */ /* 0x004fea000383ffff */
[----:B------:R-:W-:Y:S05]  /*b850*/  BRA `(.L_x_246) ;  /* 0xffffffb000fc7947 */ /* 0x000fea000383ffff */
.L_x_114:
[----:B-1----:R-:W-:-:S07]  /*b860*/  MOV R0, UR31 ;  /* 0x0000001f00007c02 */ /* 0x002fce0008000f00 */
.L_x_247:
[----:B-1----:R1:W2:Y:S02]  /*b870*/  SYNCS.PHASECHK.TRANS64.TRYWAIT P0, [R0+URZ+0x1c8], R2 ;  /* 0x0001c802000075a7 */ /* 0x0022a400080011ff */
[----:B--2---:R-:W-:Y:S05]  /*b880*/  @!P0 NANOSLEEP.SYNCS 0x989680 ;  /* 0x009896800000895d */ /* 0x004fea0003900000 */
[----:B------:R-:W2:Y:S02]  /*b890*/  @!P0 SYNCS.PHASECHK.TRANS64 P0, [R0+URZ+0x1c8], R2 ;  /* 0x0001c802000085a7 */ /* 0x000ea400080010ff */
[----:B--2---:R-:W-:Y:S05]  /*b8a0*/  @!P0 BRA `(.L_x_247) ;  /* 0xfffffffc00f08947 */ /* 0x004fea000383ffff */
[----:B------:R-:W-:Y:S05]  /*b8b0*/  BRA `(.L_x_248) ;  /* 0xffffffb000ec7947 */ /* 0x000fea000383ffff */
.L_x_115:
[----:B-1----:R-:W-:-:S07]  /*b8c0*/  MOV R0, UR31 ;  /* 0x0000001f00007c02 */ /* 0x002fce0008000f00 */
.L_x_249:
[----:B-1----:R1:W2:Y:S02]  /*b8d0*/  SYNCS.PHASECHK.TRANS64.TRYWAIT P0, [R0+URZ+0x1d0], R2 ;  /* 0x0001d002000075a7 */ /* 0x0022a400080011ff */
[----:B--2---:R-:W-:Y:S05]  /*b8e0*/  @!P0 NANOSLEEP.SYNCS 0x989680 ;  /* 0x009896800000895d */ /* 0x004fea0003900000 */
[----:B------:R-:W2:Y:S02]  /*b8f0*/  @!P0 SYNCS.PHASECHK.TRANS64 P0, [R0+URZ+0x1d0], R2 ;  /* 0x0001d002000085a7 */ /* 0x000ea400080010ff */
[----:B--2---:R-:W-:Y:S05]  /*b900*/  @!P0 BRA `(.L_x_249) ;  /* 0xfffffffc00f08947 */ /* 0x004fea000383ffff */
[----:B------:R-:W-:Y:S05]  /*b910*/  BRA `(.L_x_250) ;  /* 0xffffffb000dc7947 */ /* 0x000fea000383ffff */
.L_x_117:
[----:B------:R-:W-:Y:S07]  /*b920*/  MOV R0, UR49 ;  /* 0x0000003100007c02 */ /* 0x000fee0008000f00 */
.L_x_251:
[----:B-1----:R1:W2:Y:S02]  /*b930*/  SYNCS.PHASECHK.TRANS64.TRYWAIT P0, [R0+URZ+0x1f0], R2 ;  /* 0x0001f002000075a7 */ /* 0x0022a400080011ff */
[----:B--2---:R-:W-:Y:S05]  /*b940*/  @!P0 NANOSLEEP.SYNCS 0x989680 ;  /* 0x009896800000895d */ /* 0x004fea0003900000 */
[----:B------:R-:W2:Y:S02]  /*b950*/  @!P0 SYNCS.PHASECHK.TRANS64 P0, [R0+URZ+0x1f0], R2 ;  /* 0x0001f002000085a7 */ /* 0x000ea400080010ff */
[----:B--2---:R-:W-:Y:S05]  /*b960*/  @!P0 BRA `(.L_x_251) ;  /* 0xfffffffc00f08947 */ /* 0x004fea000383ffff */
[----:B------:R-:W-:Y:S05]  /*b970*/  BRA `(.L_x_252) ;  /* 0xffffffb400ac7947 */ /* 0x000fea000383ffff */
.L_x_128:
[----:B-1----:R-:W-:Y:S04]  /*b980*/  MOV R2, UR49 ;  /* 0x0000003100027c02 */ /* 0x002fe80008000f00 */
[----:B------:R1:W3:Y:S03]  /*b990*/  SYNCS.PHASECHK.TRANS64.TRYWAIT P1, [R2+URZ+0x1a0], R3 ;  /* 0x0001a003020075a7 */ /* 0x0002e600080211ff */
[----:B---3--:R-:W-:Y:S05]  /*b9a0*/  @!P1 NANOSLEEP.SYNCS 0x989680 ;  /* 0x009896800000995d */ /* 0x008fea0003900000 */
[----:B------:R-:W3:Y:S02]  /*b9b0*/  @!P1 SYNCS.PHASECHK.TRANS64 P1, [R2+URZ+0x1a0], R3 ;  /* 0x0001a003020095a7 */ /* 0x000ee400080210ff */
[----:B---3--:R-:W-:Y:S05]  /*b9c0*/  @!P1 BRA `(.L_x_128) ;  /* 0xfffffffc00ec9947 */ /* 0x008fea000383ffff */
[----:B------:R-:W-:Y:S05]  /*b9d0*/  BRA `(.L_x_127) ;  /* 0xffffffc800107947 */ /* 0x000fea000383ffff */
.L_x_130:
[----:B-1----:R1:W4:Y:S02]  /*b9e0*/  SYNCS.PHASECHK.TRANS64.TRYWAIT P1, [R62+URZ+0x200], R0 ;  /* 0x000200003e0075a7 */ /* 0x00232400080211ff */
[----:B----4-:R-:W-:Y:S05]  /*b9f0*/  @!P1 NANOSLEEP.SYNCS 0x989680 ;  /* 0x009896800000995d */ /* 0x010fea0003900000 */
[----:B------:R-:W4:Y:S02]  /*ba00*/  @!P1 SYNCS.PHASECHK.TRANS64 P1, [R62+URZ+0x200], R0 ;  /* 0x000200003e0095a7 */ /* 0x000f2400080210ff */
[----:B----4-:R-:W-:Y:S05]  /*ba10*/  @!P1 BRA `(.L_x_130) ;  /* 0xfffffffc00f09947 */ /* 0x010fea000383ffff */
[----:B------:R-:W-:Y:S05]  /*ba20*/  BRA `(.L_x_129) ;  /* 0xffffffc800287947 */ /* 0x000fea000383ffff */
.L_x_139:
[----:B--2---:R2:W3:Y:S02]  /*ba30*/  SYNCS.PHASECHK.TRANS64.TRYWAIT P1, [R4+URZ+0x1a0], R0 ;  /* 0x0001a000040075a7 */ /* 0x0044e400080211ff */
[----:B---3--:R-:W-:Y:S05]  /*ba40*/  @!P1 NANOSLEEP.SYNCS 0x989680 ;  /* 0x009896800000995d */ /* 0x008fea0003900000 */
[----:B------:R-:W3:Y:S02]  /*ba50*/  @!P1 SYNCS.PHASECHK.TRANS64 P1, [R4+URZ+0x1a0], R0 ;  /* 0x0001a000040095a7 */ /* 0x000ee400080210ff */
[----:B---3--:R-:W-:Y:S05]  /*ba60*/  @!P1 BRA `(.L_x_139) ;  /* 0xfffffffc00f09947 */ /* 0x008fea000383ffff */
[----:B------:R-:W-:Y:S05]  /*ba70*/  BRA `(.L_x_138) ;  /* 0xffffffd000407947 */ /* 0x000fea000383ffff */
.L_x_147:
[----:B--2---:R2:W3:Y:S02]  /*ba80*/  SYNCS.PHASECHK.TRANS64.TRYWAIT P1, [R2+URZ+0x1a0], R4 ;  /* 0x0001a004020075a7 */ /* 0x0044e400080211ff */
[----:B---3--:R-:W-:Y:S05]  /*ba90*/  @!P1 NANOSLEEP.SYNCS 0x989680 ;  /* 0x009896800000995d */ /* 0x008fea0003900000 */
[----:B------:R-:W3:Y:S02]  /*baa0*/  @!P1 SYNCS.PHASECHK.TRANS64 P1, [R2+URZ+0x1a0], R4 ;  /* 0x0001a004020095a7 */ /* 0x000ee400080210ff */
[----:B---3--:R-:W-:Y:S05]  /*bab0*/  @!P1 BRA `(.L_x_147) ;  /* 0xfffffffc00f09947 */ /* 0x008fea000383ffff */
[----:B------:R-:W-:Y:S05]  /*bac0*/  BRA `(.L_x_146) ;  /* 0xffffffd800587947 */ /* 0x000fea000383ffff */
.L_x_155:
[----:B--2---:R2:W3:Y:S02]  /*bad0*/  SYNCS.PHASECHK.TRANS64.TRYWAIT P1, [R3+URZ+0x1a0], R0 ;  /* 0x0001a000030075a7 */ /* 0x0044e400080211ff */
[----:B---3--:R-:W-:Y:S05]  /*bae0*/  @!P1 NANOSLEEP.SYNCS 0x989680 ;  /* 0x009896800000995d */ /* 0x008fea0003900000 */
[----:B------:R-:W3:Y:S02]  /*baf0*/  @!P1 SYNCS.PHASECHK.TRANS64 P1, [R3+URZ+0x1a0], R0 ;  /* 0x0001a000030095a7 */ /* 0x000ee400080210ff */
[----:B---3--:R-:W-:Y:S05]  /*bb00*/  @!P1 BRA `(.L_x_155) ;  /* 0xfffffffc00f09947 */ /* 0x008fea000383ffff */
[----:B------:R-:W-:Y:S05]  /*bb10*/  BRA `(.L_x_154) ;  /* 0xffffffe0006c7947 */ /* 0x000fea000383ffff */
        .weak           $__internal_0_$__cuda_sm10x_tcgen05_guardrail_trap_col_being_dealloced_not_returned_by_alloc
        .type           $__internal_0_$__cuda_sm10x_tcgen05_guardrail_trap_col_being_dealloced_not_returned_by_alloc,@function
        .size           $__internal_0_$__cuda_sm10x_tcgen05_guardrail_trap_col_being_dealloced_not_returned_by_alloc,($__internal_1_$__cuda_sm10x_tcgen05_guardrail_trap_phase_invalid_during_alloc - $__internal_0_$__cuda_sm10x_tcgen05_guardrail_trap_col_being_dealloced_not_returned_by_alloc)
$__internal_0_$__cuda_sm10x_tcgen05_guardrail_trap_col_being_dealloced_not_returned_by_alloc:
[----:B------:R-:W-:Y:S05]  /*bb20*/  BPT.TRAP 0x1 ;  /* 0x000000040000795c */ /* 0x000fea0000300000 */
[----:B------:R-:W-:-:S04]  /*bb30*/  HFMA2 R3, -RZ, RZ, 0, 0 ;  /* 0x00000000ff037431 */ /* 0x000fc800000001ff */
[----:B------:R-:W-:Y:S05]  /*bb40*/  RET.REL.NODEC R2 `(_ZN7cutlass13device_kernelINS_4conv6kernel13ConvUniversalINS1_16ConvProblemShapeILNS1_8OperatorE2ELi2EEENS1_10collective14CollectiveConvINS1_47MainloopSm100TmaUmmaWarpSpecializedImplicitGemmILS5_2ELi26ELi2ELi1ELi2EN4cute5tupleIJNSA_1CILi2EEENSC_ILi1EEESE_EEEEENSB_IJNSC_ILi128EEENSB_IJSH_EEENSB_IJNSC_ILi32EEEEEEEEENS_10bfloat16_tESM_NSA_8TiledMMAINSA_8MMA_AtomIJNSA_26SM100_MMA_F16BF16_2x1SM_SSISM_SM_fLi128ELi128ELNSA_4UMMA5MajorE1ELSR_1ELNSQ_7ScaleInE0ELSS_0EEEEEENSA_6LayoutINSB_IJSE_SE_SE_EEENSB_IJNSC_ILi0EEESX_SX_EEEEENSB_IJNSA_10UnderscoreES10_S10_EEEEENS7_6detail27Sm100ImplicitGemmTileTraitsINSA_18SM100_TMA_2SM_LOADENSA_14ComposedLayoutINSA_7SwizzleILi3ELi4ELi3EEENSA_18smem_ptr_flag_bitsILi16EEENSV_INSB_IJNSC_ILi64EEENSC_ILi8EEEEEENSB_IJSE_S1B_EEEEEEEvEENS14_INSA_25SM100_TMA_2SM_LOAD_IM2COLES1G_vEEEENS_8epilogue10collective18CollectiveEpilogueINS1L_23Sm100TmaWarpSpecializedILi4ELi2ELi16ELb1ELb0EEEJNSB_IJS1B_SI_SK_EEENSB_IJNSV_IS1B_SE_EENSV_INSB_IJNSC_ILi16EEESD_EEES1E_EEEEESM_NSB_IJlNSB_IJSE_llEEESX_EEESM_S1X_NS1L_6fusion15FusionCallbacksIS1P_NS1Y_17LinearCombinationISM_fSM_fLNS_15FloatRoundStyleE2EEES1Q_S1V_JEEENSA_5SM1004TMEM4LOAD26SM100_TMEM_LOAD_32dp32b16xENSA_13SM90_TMA_LOADENS16_INS17_ILi1ELi4ELi3EEES1A_NSV_INSB_IJS1C_S1S_EEENSB_IJS1S_SE_EEEEEEENSA_39AutoVectorizingCopyWithAssumedAlignmentILi128EEENSA_14SM90_TMA_STOREES2D_S2F_S2F_EEEvvEEEEvNT_6ParamsE) ;  /* 0xffffff44022c7950 */ /* 0x000fea0003c3ffff */
        .weak           $__internal_1_$__cuda_sm10x_tcgen05_guardrail_trap_phase_invalid_during_alloc
        .type           $__internal_1_$__cuda_sm10x_tcgen05_guardrail_trap_phase_invalid_during_alloc,@function
        .size           $__internal_1_$__cuda_sm10x_tcgen05_guardrail_trap_phase_invalid_during_alloc,($__internal_2_$__cuda_sm10x_tcgen05_guardrail_trap_unallocated_columns_being_dealloced - $__internal_1_$__cuda_sm10x_tcgen05_guardrail_trap_phase_invalid_during_alloc)
$__internal_1_$__cuda_sm10x_tcgen05_guardrail_trap_phase_invalid_during_alloc:
[----:B------:R-:W-:Y:S05]  /*bb50*/  BPT.TRAP 0x1 ;  /* 0x000000040000795c */ /* 0x000fea0000300000 */
[----:B------:R-:W-:-:S04]  /*bb60*/  MOV R5, 0x0 ;  /* 0x0000000000057802 */ /* 0x000fc80000000f00 */
[----:B------:R-:W-:Y:S05]  /*bb70*/  RET.REL.NODEC R4 `(_ZN7cutlass13device_kernelINS_4conv6kernel13ConvUniversalINS1_16ConvProblemShapeILNS1_8OperatorE2ELi2EEENS1_10collective14CollectiveConvINS1_47MainloopSm100TmaUmmaWarpSpecializedImplicitGemmILS5_2ELi26ELi2ELi1ELi2EN4cute5tupleIJNSA_1CILi2EEENSC_ILi1EEESE_EEEEENSB_IJNSC_ILi128EEENSB_IJSH_EEENSB_IJNSC_ILi32EEEEEEEEENS_10bfloat16_tESM_NSA_8TiledMMAINSA_8MMA_AtomIJNSA_26SM100_MMA_F16BF16_2x1SM_SSISM_SM_fLi128ELi128ELNSA_4UMMA5MajorE1ELSR_1ELNSQ_7ScaleInE0ELSS_0EEEEEENSA_6LayoutINSB_IJSE_SE_SE_EEENSB_IJNSC_ILi0EEESX_SX_EEEEENSB_IJNSA_10UnderscoreES10_S10_EEEEENS7_6detail27Sm100ImplicitGemmTileTraitsINSA_18SM100_TMA_2SM_LOADENSA_14ComposedLayoutINSA_7SwizzleILi3ELi4ELi3EEENSA_18smem_ptr_flag_bitsILi16EEENSV_INSB_IJNSC_ILi64EEENSC_ILi8EEEEEENSB_IJSE_S1B_EEEEEEEvEENS14_INSA_25SM100_TMA_2SM_LOAD_IM2COLES1G_vEEEENS_8epilogue10collective18CollectiveEpilogueINS1L_23Sm100TmaWarpSpecializedILi4ELi2ELi16ELb1ELb0EEEJNSB_IJS1B_SI_SK_EEENSB_IJNSV_IS1B_SE_EENSV_INSB_IJNSC_ILi16EEESD_EEES1E_EEEEESM_NSB_IJlNSB_IJSE_llEEESX_EEESM_S1X_NS1L_6fusion15FusionCallbacksIS1P_NS1Y_17LinearCombinationISM_fSM_fLNS_15FloatRoundStyleE2EEES1Q_S1V_JEEENSA_5SM1004TMEM4LOAD26SM100_TMEM_LOAD_32dp32b16xENSA_13SM90_TMA_LOADENS16_INS17_ILi1ELi4ELi3EEES1A_NSV_INSB_IJS1C_S1S_EEENSB_IJS1S_SE_EEEEEEENSA_39AutoVectorizingCopyWithAssumedAlignmentILi128EEENSA_14SM90_TMA_STOREES2D_S2F_S2F_EEEvvEEEEvNT_6ParamsE) ;  /* 0xffffff4404207950 */ /* 0x000fea0003c3ffff */
        .weak           $__internal_2_$__cuda_sm10x_tcgen05_guardrail_trap_unallocated_columns_being_dealloced
        .type           $__internal_2_$__cuda_sm10x_tcgen05_guardrail_trap_unallocated_columns_being_dealloced,@function
        .size           $__internal_2_$__cuda_sm10x_tcgen05_guardrail_trap_unallocated_columns_being_dealloced,(.L_x_254 - $__internal_2_$__cuda_sm10x_tcgen05_guardrail_trap_unallocated_columns_being_dealloced)
$__internal_2_$__cuda_sm10x_tcgen05_guardrail_trap_unallocated_columns_being_dealloced:
[----:B------:R-:W-:Y:S05]  /*bb80*/  BPT.TRAP 0x1 ;  /* 0x000000040000795c */ /* 0x000fea0000300000 */
[----:B------:R-:W-:-:S04]  /*bb90*/  HFMA2 R3, -RZ, RZ, 0, 0 ;  /* 0x00000000ff037431 */ /* 0x000fc800000001ff */
[----:B------:R-:W-:Y:S05]  /*bba0*/  RET.REL.NODEC R2 `(_ZN7cutlass13device_kernelINS_4conv6kernel13ConvUniversalINS1_16ConvProblemShapeILNS1_8OperatorE2ELi2EEENS1_10collective14CollectiveConvINS1_47MainloopSm100TmaUmmaWarpSpecializedImplicitGemmILS5_2ELi26ELi2ELi1ELi2EN4cute5tupleIJNSA_1CILi2EEENSC_ILi1EEESE_EEEEENSB_IJNSC_ILi128EEENSB_IJSH_EEENSB_IJNSC_ILi32EEEEEEEEENS_10bfloat16_tESM_NSA_8TiledMMAINSA_8MMA_AtomIJNSA_26SM100_MMA_F16BF16_2x1SM_SSISM_SM_fLi128ELi128ELNSA_4UMMA5MajorE1ELSR_1ELNSQ_7ScaleInE0ELSS_0EEEEEENSA_6LayoutINSB_IJSE_SE_SE_EEENSB_IJNSC_ILi0EEESX_SX_EEEEENSB_IJNSA_10UnderscoreES10_S10_EEEEENS7_6detail27Sm100ImplicitGemmTileTraitsINSA_18SM100_TMA_2SM_LOADENSA_14ComposedLayoutINSA_7SwizzleILi3ELi4ELi3EEENSA_18smem_ptr_flag_bitsILi16EEENSV_INSB_IJNSC_ILi64EEENSC_ILi8EEEEEENSB_IJSE_S1B_EEEEEEEvEENS14_INSA_25SM100_TMA_2SM_LOAD_IM2COLES1G_vEEEENS_8epilogue10collective18CollectiveEpilogueINS1L_23Sm100TmaWarpSpecializedILi4ELi2ELi16ELb1ELb0EEEJNSB_IJS1B_SI_SK_EEENSB_IJNSV_IS1B_SE_EENSV_INSB_IJNSC_ILi16EEESD_EEES1E_EEEEESM_NSB_IJlNSB_IJSE_llEEESX_EEESM_S1X_NS1L_6fusion15FusionCallbacksIS1P_NS1Y_17LinearCombinationISM_fSM_fLNS_15FloatRoundStyleE2EEES1Q_S1V_JEEENSA_5SM1004TMEM4LOAD26SM100_TMEM_LOAD_32dp32b16xENSA_13SM90_TMA_LOADENS16_INS17_ILi1ELi4ELi3EEES1A_NSV_INSB_IJS1C_S1S_EEENSB_IJS1S_SE_EEEEEEENSA_39AutoVectorizingCopyWithAssumedAlignmentILi128EEENSA_14SM90_TMA_STOREES2D_S2F_S2F_EEEvvEEEEvNT_6ParamsE) ;  /* 0xffffff4402147950 */ /* 0x000fea0003c3ffff */
.L_x_253:
[----:B------:R-:W-:-:S00]  /*bbb0*/  BRA `(.L_x_253) ;  /* 0xfffffffc00fc7947 */ /* 0x000fc0000383ffff */
[----:B------:R-:W-:-:S00]  /*bbc0*/  NOP ;  /* 0x0000000000007918 */ /* 0x000fc00000000000 */
        /* <DEDUP_REMOVED lines=11> */
.L_x_254:


//--------------------- .nv.global.init           --------------------------
	.section	.nv.global.init,"aw",@progbits
.nv.global.init:
	.type		$str$29,@object
	.size		$str$29,($str$30 - $str$29)
$str$29:
        /*0000*/ 	.byte	0x28, 0x61, 0x64, 0x64, 0x72, 0x65, 0x73, 0x73, 0x20, 0x26, 0x20, 0x6d, 0x61, 0x73, 0x6b, 0x29
        /*0010*/ 	.byte	0x20, 0x3d, 0x3d, 0x20, 0x30, 0x00
	.type		$str$30,@object
	.size		$str$30,($str$28 - $str$30)
$str$30:
        /*0016*/ 	.byte	0x2f, 0x74, 0x6d, 0x70, 0x2f, 0x63, 0x75, 0x74, 0x6c, 0x61, 0x73, 0x73, 0x5f, 0x73, 0x77, 0x65
        /*0026*/ 	.byte	0x65, 0x70, 0x5f, 0x73, 0x72, 0x63, 0x2f, 0x69, 0x6e, 0x63, 0x6c, 0x75, 0x64, 0x65, 0x2f, 0x63
        /*0036*/ 	.byte	0x75, 0x74, 0x65, 0x2f, 0x70, 0x6f, 0x69, 0x6e, 0x74, 0x65, 0x72, 0x5f, 0x66, 0x6c, 0x61, 0x67
        /*0046*/ 	.byte	0x67, 0x65, 0x64, 0x2e, 0x68, 0x70, 0x70, 0x00
	.type		$str$28,@object
	.size		$str$28,($str$27 - $str$28)
$str$28:
        /*004e*/ 	.byte	0x2f, 0x74, 0x6d, 0x70, 0x2f, 0x63, 0x75, 0x74, 0x6c, 0x61, 0x73, 0x73, 0x5f, 0x73, 0x77, 0x65
        /*005e*/ 	.byte	0x65, 0x70, 0x5f, 0x73, 0x72, 0x63, 0x2f, 0x69, 0x6e, 0x63, 0x6c, 0x75, 0x64, 0x65, 0x2f, 0x63
        /*006e*/ 	.byte	0x75, 0x74, 0x65, 0x2f, 0x61, 0x74, 0x6f, 0x6d, 0x2f, 0x63, 0x6f, 0x70, 0x79, 0x5f, 0x74, 0x72
        /*007e*/ 	.byte	0x61, 0x69, 0x74, 0x73, 0x5f, 0x73, 0x6d, 0x31, 0x30, 0x30, 0x2e, 0x68, 0x70, 0x70, 0x00
	.type		$str$27,@object
	.size		$str$27,(__unnamed_1 - $str$27)
$str$27:
        /*008d*/ 	.byte	0x28, 0x28, 0x75, 0x69, 0x6e, 0x74, 0x33, 0x32, 0x5f, 0x74, 0x28, 0x74, 0x68, 0x72, 0x65, 0x61
        /*009d*/ 	.byte	0x64, 0x49, 0x64, 0x78, 0x2e, 0x78, 0x29, 0x20, 0x2f, 0x20, 0x33, 0x32, 0x29, 0x20, 0x25, 0x20
        /*00ad*/ 	.byte	0x34, 0x29, 0x20, 0x3d, 0x3d, 0x20, 0x28, 0x28, 0x28, 0x74, 0x6d, 0x65, 0x6d, 0x5f, 0x61, 0x64
        /*00bd*/ 	.byte	0x64, 0x72, 0x20, 0x3e, 0x3e, 0x20, 0x31, 0x36, 0x29, 0x20, 0x2f, 0x20, 0x33, 0x32, 0x29, 0x20
        /*00cd*/ 	.byte	0x25, 0x20, 0x34, 0x29, 0x00
	.type		__unnamed_1,@object
	.size		__unnamed_1,(__unnamed_2 - __unnamed_1)
__unnamed_1:
        /*00d2*/ 	.byte	0x61, 0x75, 0x74, 0x6f, 0x20, 0x63, 0x75, 0x74, 0x65, 0x3a, 0x3a, 0x61, 0x73, 0x5f, 0x70, 0x6f
        /* <DEDUP_REMOVED lines=24> */
        /*0262*/ 	.byte	0x43, 0x3c, 0x32, 0x30, 0x34, 0x38, 0x3e, 0x3e, 0x3e, 0x3e, 0x5d, 0x00
	.type		__unnamed_2,@object
	.size		__unnamed_2,(.L_2 - __unnamed_2)
__unnamed_2:
        /* <DEDUP_REMOVED lines=40> */
        /*04ee*/ 	.byte	0x3a, 0x3a, 0x43, 0x3c, 0x30, 0x3e, 0x3e, 0x3e, 0x3e, 0x5d, 0x00
.L_2:


//--------------------- .nv.shared._ZN7cutlass13device_kernelINS_4conv6kernel13ConvUniversalINS1_16ConvProblemShapeILNS1_8OperatorE2ELi2EEENS1_10collective14CollectiveConvINS1_47MainloopSm100TmaUmmaWarpSpecializedImplicitGemmILS5_2ELi26ELi2ELi1ELi2EN4cute5tupleIJNSA_1CILi2EEENSC_ILi1EEESE_EEEEENSB_IJNSC_ILi128EEENSB_IJSH_EEENSB_IJNSC_ILi32EEEEEEEEENS_10bfloat16_tESM_NSA_8TiledMMAINSA_8MMA_AtomIJNSA_26SM100_MMA_F16BF16_2x1SM_SSISM_SM_fLi128ELi128ELNSA_4UMMA5MajorE1ELSR_1ELNSQ_7ScaleInE0ELSS_0EEEEEENSA_6LayoutINSB_IJSE_SE_SE_EEENSB_IJNSC_ILi0EEESX_SX_EEEEENSB_IJNSA_10UnderscoreES10_S10_EEEEENS7_6detail27Sm100ImplicitGemmTileTraitsINSA_18SM100_TMA_2SM_LOADENSA_14ComposedLayoutINSA_7SwizzleILi3ELi4ELi3EEENSA_18smem_ptr_flag_bitsILi16EEENSV_INSB_IJNSC_ILi64EEENSC_ILi8EEEEEENSB_IJSE_S1B_EEEEEEEvEENS14_INSA_25SM100_TMA_2SM_LOAD_IM2COLES1G_vEEEENS_8epilogue10collective18CollectiveEpilogueINS1L_23Sm100TmaWarpSpecializedILi4ELi2ELi16ELb1ELb0EEEJNSB_IJS1B_SI_SK_EEENSB_IJNSV_IS1B_SE_EENSV_INSB_IJNSC_ILi16EEESD_EEES1E_EEEEESM_NSB_IJlNSB_IJSE_llEEESX_EEESM_S1X_NS1L_6fusion15FusionCallbacksIS1P_NS1Y_17LinearCombinationISM_fSM_fLNS_15FloatRoundStyleE2EEES1Q_S1V_JEEENSA_5SM1004TMEM4LOAD26SM100_TMEM_LOAD_32dp32b16xENSA_13SM90_TMA_LOADENS16_INS17_ILi1ELi4ELi3EEES1A_NSV_INSB_IJS1C_S1S_EEENSB_IJS1S_SE_EEEEEEENSA_39AutoVectorizingCopyWithAssumedAlignmentILi128EEENSA_14SM90_TMA_STOREES2D_S2F_S2F_EEEvvEEEEvNT_6ParamsE --------------------------
	.section	.nv.shared._ZN7cutlass13device_kernelINS_4conv6kernel13ConvUniversalINS1_16ConvProblemShapeILNS1_8OperatorE2ELi2EEENS1_10collective14CollectiveConvINS1_47MainloopSm100TmaUmmaWarpSpecializedImplicitGemmILS5_2ELi26ELi2ELi1ELi2EN4cute5tupleIJNSA_1CILi2EEENSC_ILi1EEESE_EEEEENSB_IJNSC_ILi128EEENSB_IJSH_EEENSB_IJNSC_ILi32EEEEEEEEENS_10bfloat16_tESM_NSA_8TiledMMAINSA_8MMA_AtomIJNSA_26SM100_MMA_F16BF16_2x1SM_SSISM_SM_fLi128ELi128ELNSA_4UMMA5MajorE1ELSR_1ELNSQ_7ScaleInE0ELSS_0EEEEEENSA_6LayoutINSB_IJSE_SE_SE_EEENSB_IJNSC_ILi0EEESX_SX_EEEEENSB_IJNSA_10UnderscoreES10_S10_EEEEENS7_6detail27Sm100ImplicitGemmTileTraitsINSA_18SM100_TMA_2SM_LOADENSA_14ComposedLayoutINSA_7SwizzleILi3ELi4ELi3EEENSA_18smem_ptr_flag_bitsILi16EEENSV_INSB_IJNSC_ILi64EEENSC_ILi8EEEEEENSB_IJSE_S1B_EEEEEEEvEENS14_INSA_25SM100_TMA_2SM_LOAD_IM2COLES1G_vEEEENS_8epilogue10collective18CollectiveEpilogueINS1L_23Sm100TmaWarpSpecializedILi4ELi2ELi16ELb1ELb0EEEJNSB_IJS1B_SI_SK_EEENSB_IJNSV_IS1B_SE_EENSV_INSB_IJNSC_ILi16EEESD_EEES1E_EEEEESM_NSB_IJlNSB_IJSE_llEEESX_EEESM_S1X_NS1L_6fusion15FusionCallbacksIS1P_NS1Y_17LinearCombinationISM_fSM_fLNS_15FloatRoundStyleE2EEES1Q_S1V_JEEENSA_5SM1004TMEM4LOAD26SM100_TMEM_LOAD_32dp32b16xENSA_13SM90_TMA_LOADENS16_INS17_ILi1ELi4ELi3EEES1A_NSV_INSB_IJS1C_S1S_EEENSB_IJS1S_SE_EEEEEEENSA_39AutoVectorizingCopyWithAssumedAlignmentILi128EEENSA_14SM90_TMA_STOREES2D_S2F_S2F_EEEvvEEEEvNT_6ParamsE,"aw",@nobits
	.sectionflags	@""
	.align	16
	.zero		1024


//--------------------- .nv.shared.reserved.0     --------------------------
	.section	.nv.shared.reserved.0,"aw",@nobits
	.weak		__nv_reservedSMEM_offset_0_alias
	.size		__nv_reservedSMEM_offset_0_alias, 0, 64
	.other		__nv_reservedSMEM_offset_0_alias,@"STO_CUDA_RESERVED_SHARED STV_DEFAULT"
__nv_reservedSMEM_offset_0_alias:
	.zero		0
.nv.shared.reserved.0:
	.zero		64
	.weak		__nv_reservedSMEM_tcgen05_partition
	.type		__nv_reservedSMEM_tcgen05_partition,@object
	.size		__nv_reservedSMEM_tcgen05_partition,(.L_0 - __nv_reservedSMEM_tcgen05_partition)
__nv_reservedSMEM_tcgen05_partition:
	.zero		32
.L_0:


//--------------------- .nv.global                --------------------------
	.section	.nv.global,"aw",@nobits
.nv.global:
	.type		_ZN39_INTERNAL_8810407c_4_k_cu_4747e95e_32894cute1_E,@object
	.size		_ZN39_INTERNAL_8810407c_4_k_cu_4747e95e_32894cute1_E,(_ZN39_INTERNAL_8810407c_4_k_cu_4747e95e_32894cuda3std3__45__cpo6cbeginE - _ZN39_INTERNAL_8810407c_4_k_cu_4747e95e_32894cute1_E)
_ZN39_INTERNAL_8810407c_4_k_cu_4747e95e_32894cute1_E:
	.zero		1
	.type		_ZN39_INTERNAL_8810407c_4_k_cu_4747e95e_32894cuda3std3__45__cpo6cbeginE,@object
	.size		_ZN39_INTERNAL_8810407c_4_k_cu_4747e95e_32894cuda3std3__45__cpo6cbeginE,(_ZN39_INTERNAL_8810407c_4_k_cu_4747e95e_32894cuda3std3__48in_placeE - _ZN39_INTERNAL_8810407c_4_k_cu_4747e95e_32894cuda3std3__45__cpo6cbeginE)
_ZN39_INTERNAL_8810407c_4_k_cu_4747e95e_32894cuda3std3__45__cpo6cbeginE:
	.zero		1
	.type		_ZN39_INTERNAL_8810407c_4_k_cu_4747e95e_32894cuda3std3__48in_placeE,@object
	.size		_ZN39_INTERNAL_8810407c_4_k_cu_4747e95e_32894cuda3std3__48in_placeE,(_ZN39_INTERNAL_8810407c_4_k_cu_4747e95e_32894cuda3std6ranges3__45__cpo9iter_moveE - _ZN39_INTERNAL_8810407c_4_k_cu_4747e95e_32894cuda3std3__48in_placeE)
_ZN39_INTERNAL_8810407c_4_k_cu_4747e95e_32894cuda3std3__48in_placeE:
	.zero		1
	.type		_ZN39_INTERNAL_8810407c_4_k_cu_4747e95e_32894cuda3std6ranges3__45__cpo9iter_moveE,@object
	.size		_ZN39_INTERNAL_8810407c_4_k_cu_4747e95e_32894cuda3std6ranges3__45__cpo9iter_moveE,(_ZN39_INTERNAL_8810407c_4_k_cu_4747e95e_32894cuda3std3__45__cpo5beginE - _ZN39_INTERNAL_8810407c_4_k_cu_4747e95e_32894cuda3std6ranges3__45__cpo9iter_moveE)
_ZN39_INTERNAL_8810407c_4_k_cu_4747e95e_32894cuda3std6ranges3__45__cpo9iter_moveE:
	.zero		1
	.type		_ZN39_INTERNAL_8810407c_4_k_cu_4747e95e_32894cuda3std3__45__cpo5beginE,@object
	.size		_ZN39_INTERNAL_8810407c_4_k_cu_4747e95e_32894cuda3std3__45__cpo5beginE,(_ZN39_INTERNAL_8810407c_4_k_cu_4747e95e_32894cuda3std3__441_GLOBAL__N__8810407c_4_k_cu_4747e95e_32896ignoreE - _ZN39_INTERNAL_8810407c_4_k_cu_4747e95e_32894cuda3std3__45__cpo5beginE)
_ZN39_INTERNAL_8810407c_4_k_cu_4747e95e_32894cuda3std3__45__cpo5beginE:
	.zero		1
	.type		_ZN39_INTERNAL_8810407c_4_k_cu_4747e95e_32894cuda3std3__441_GLOBAL__N__8810407c_4_k_cu_4747e95e_32896ignoreE,@object
	.size		_ZN39_INTERNAL_8810407c_4_k_cu_4747e95e_32894cuda3std3__441_GLOBAL__N__8810407c_4_k_cu_4747e95e_32896ignoreE,(_ZN39_INTERNAL_8810407c_4_k_cu_4747e95e_32894cute7productE - _ZN39_INTERNAL_8810407c_4_k_cu_4747e95e_32894cuda3std3__441_GLOBAL__N__8810407c_4_k_cu_4747e95e_32896ignoreE)
_ZN39_INTERNAL_8810407c_4_k_cu_4747e95e_32894cuda3std3__441_GLOBAL__N__8810407c_4_k_cu_4747e95e_32896ignoreE:
	.zero		1
	.type		_ZN39_INTERNAL_8810407c_4_k_cu_4747e95e_32894cute7productE,@object
	.size		_ZN39_INTERNAL_8810407c_4_k_cu_4747e95e_32894cute7productE,(_ZN39_INTERNAL_8810407c_4_k_cu_4747e95e_32894cuda3std3__45__cpo3endE - _ZN39_INTERNAL_8810407c_4_k_cu_4747e95e_32894cute7productE)
_ZN39_INTERNAL_8810407c_4_k_cu_4747e95e_32894cute7productE:
	.zero		1
	.type		_ZN39_INTERNAL_8810407c_4_k_cu_4747e95e_32894cuda3std3__45__cpo3endE,@object
	.size		_ZN39_INTERNAL_8810407c_4_k_cu_4747e95e_32894cuda3std3__45__cpo3endE,(_ZN39_INTERNAL_8810407c_4_k_cu_4747e95e_32894cuda3std3__419piecewise_constructE - _ZN39_INTERNAL_8810407c_4_k_cu_4747e95e_32894cuda3std3__45__cpo3endE)
_ZN39_INTERNAL_8810407c_4_k_cu_4747e95e_32894cuda3std3__45__cpo3endE:
	.zero		1
	.type		_ZN39_INTERNAL_8810407c_4_k_cu_4747e95e_32894cuda3std3__419piecewise_constructE,@object
	.size		_ZN39_INTERNAL_8810407c_4_k_cu_4747e95e_32894cuda3std3__419piecewise_constructE,(_ZN39_INTERNAL_8810407c_4_k_cu_4747e95e_32894cuda3std3__45__cpo4cendE - _ZN39_INTERNAL_8810407c_4_k_cu_4747e95e_32894cuda3std3__419piecewise_constructE)
_ZN39_INTERNAL_8810407c_4_k_cu_4747e95e_32894cuda3std3__419piecewise_constructE:
	.zero		1
	.type		_ZN39_INTERNAL_8810407c_4_k_cu_4747e95e_32894cuda3std3__45__cpo4cendE,@object
	.size		_ZN39_INTERNAL_8810407c_4_k_cu_4747e95e_32894cuda3std3__45__cpo4cendE,(_ZN39_INTERNAL_8810407c_4_k_cu_4747e95e_32894cuda3std6ranges3__45__cpo4swapE - _ZN39_INTERNAL_8810407c_4_k_cu_4747e95e_32894cuda3std3__45__cpo4cendE)
_ZN39_INTERNAL_8810407c_4_k_cu_4747e95e_32894cuda3std3__45__cpo4cendE:
	.zero		1
	.type		_ZN39_INTERNAL_8810407c_4_k_cu_4747e95e_32894cuda3std6ranges3__45__cpo4swapE,@object
	.size		_ZN39_INTERNAL_8810407c_4_k_cu_4747e95e_32894cuda3std6ranges3__45__cpo4swapE,(.L_10 - _ZN39_INTERNAL_8810407c_4_k_cu_4747e95e_32894cuda3std6ranges3__45__cpo4swapE)
_ZN39_INTERNAL_8810407c_4_k_cu_4747e95e_32894cuda3std6ranges3__45__cpo4swapE:
	.zero		1
.L_10:


//--------------------- .nv.constant0._ZN7cutlass13device_kernelINS_4conv6kernel13ConvUniversalINS1_16ConvProblemShapeILNS1_8OperatorE2ELi2EEENS1_10collective14CollectiveConvINS1_47MainloopSm100TmaUmmaWarpSpecializedImplicitGemmILS5_2ELi26ELi2ELi1ELi2EN4cute5tupleIJNSA_1CILi2EEENSC_ILi1EEESE_EEEEENSB_IJNSC_ILi128EEENSB_IJSH_EEENSB_IJNSC_ILi32EEEEEEEEENS_10bfloat16_tESM_NSA_8TiledMMAINSA_8MMA_AtomIJNSA_26SM100_MMA_F16BF16_2x1SM_SSISM_SM_fLi128ELi128ELNSA_4UMMA5MajorE1ELSR_1ELNSQ_7ScaleInE0ELSS_0EEEEEENSA_6LayoutINSB_IJSE_SE_SE_EEENSB_IJNSC_ILi0EEESX_SX_EEEEENSB_IJNSA_10UnderscoreES10_S10_EEEEENS7_6detail27Sm100ImplicitGemmTileTraitsINSA_18SM100_TMA_2SM_LOADENSA_14ComposedLayoutINSA_7SwizzleILi3ELi4ELi3EEENSA_18smem_ptr_flag_bitsILi16EEENSV_INSB_IJNSC_ILi64EEENSC_ILi8EEEEEENSB_IJSE_S1B_EEEEEEEvEENS14_INSA_25SM100_TMA_2SM_LOAD_IM2COLES1G_vEEEENS_8epilogue10collective18CollectiveEpilogueINS1L_23Sm100TmaWarpSpecializedILi4ELi2ELi16ELb1ELb0EEEJNSB_IJS1B_SI_SK_EEENSB_IJNSV_IS1B_SE_EENSV_INSB_IJNSC_ILi16EEESD_EEES1E_EEEEESM_NSB_IJlNSB_IJSE_llEEESX_EEESM_S1X_NS1L_6fusion15FusionCallbacksIS1P_NS1Y_17LinearCombinationISM_fSM_fLNS_15FloatRoundStyleE2EEES1Q_S1V_JEEENSA_5SM1004TMEM4LOAD26SM100_TMEM_LOAD_32dp32b16xENSA_13SM90_TMA_LOADENS16_INS17_ILi1ELi4ELi3EEES1A_NSV_INSB_IJS1C_S1S_EEENSB_IJS1S_SE_EEEEEEENSA_39AutoVectorizingCopyWithAssumedAlignmentILi128EEENSA_14SM90_TMA_STOREES2D_S2F_S2F_EEEvvEEEEvNT_6ParamsE --------------------------
	.section	.nv.constant0._ZN7cutlass13device_kernelINS_4conv6kernel13ConvUniversalINS1_16ConvProblemShapeILNS1_8OperatorE2ELi2EEENS1_10collective14CollectiveConvINS1_47MainloopSm100TmaUmmaWarpSpecializedImplicitGemmILS5_2ELi26ELi2ELi1ELi2EN4cute5tupleIJNSA_1CILi2EEENSC_ILi1EEESE_EEEEENSB_IJNSC_ILi128EEENSB_IJSH_EEENSB_IJNSC_ILi32EEEEEEEEENS_10bfloat16_tESM_NSA_8TiledMMAINSA_8MMA_AtomIJNSA_26SM100_MMA_F16BF16_2x1SM_SSISM_SM_fLi128ELi128ELNSA_4UMMA5MajorE1ELSR_1ELNSQ_7ScaleInE0ELSS_0EEEEEENSA_6LayoutINSB_IJSE_SE_SE_EEENSB_IJNSC_ILi0EEESX_SX_EEEEENSB_IJNSA_10UnderscoreES10_S10_EEEEENS7_6detail27Sm100ImplicitGemmTileTraitsINSA_18SM100_TMA_2SM_LOADENSA_14ComposedLayoutINSA_7SwizzleILi3ELi4ELi3EEENSA_18smem_ptr_flag_bitsILi16EEENSV_INSB_IJNSC_ILi64EEENSC_ILi8EEEEEENSB_IJSE_S1B_EEEEEEEvEENS14_INSA_25SM100_TMA_2SM_LOAD_IM2COLES1G_vEEEENS_8epilogue10collective18CollectiveEpilogueINS1L_23Sm100TmaWarpSpecializedILi4ELi2ELi16ELb1ELb0EEEJNSB_IJS1B_SI_SK_EEENSB_IJNSV_IS1B_SE_EENSV_INSB_IJNSC_ILi16EEESD_EEES1E_EEEEESM_NSB_IJlNSB_IJSE_llEEESX_EEESM_S1X_NS1L_6fusion15FusionCallbacksIS1P_NS1Y_17LinearCombinationISM_fSM_fLNS_15FloatRoundStyleE2EEES1Q_S1V_JEEENSA_5SM1004TMEM4LOAD26SM100_TMEM_LOAD_32dp32b16xENSA_13SM90_TMA_LOADENS16_INS17_ILi1ELi4ELi3EEES1A_NSV_INSB_IJS1C_S1S_EEENSB_IJS1S_SE_EEEEEEENSA_39AutoVectorizingCopyWithAssumedAlignmentILi128EEENSA_14SM90_TMA_STOREES2D_S2F_S2F_EEEvvEEEEvNT_6ParamsE,"a",@progbits
	.sectionflags	@""
	.align	4
.nv.constant0._ZN7cutlass13device_kernelINS_4conv6kernel13ConvUniversalINS1_16ConvProblemShapeILNS1_8OperatorE2ELi2EEENS1_10collective14CollectiveConvINS1_47MainloopSm100TmaUmmaWarpSpecializedImplicitGemmILS5_2ELi26ELi2ELi1ELi2EN4cute5tupleIJNSA_1CILi2EEENSC_ILi1EEESE_EEEEENSB_IJNSC_ILi128EEENSB_IJSH_EEENSB_IJNSC_ILi32EEEEEEEEENS_10bfloat16_tESM_NSA_8TiledMMAINSA_8MMA_AtomIJNSA_26SM100_MMA_F16BF16_2x1SM_SSISM_SM_fLi128ELi128ELNSA_4UMMA5MajorE1ELSR_1ELNSQ_7ScaleInE0ELSS_0EEEEEENSA_6LayoutINSB_IJSE_SE_SE_EEENSB_IJNSC_ILi0EEESX_SX_EEEEENSB_IJNSA_10UnderscoreES10_S10_EEEEENS7_6detail27Sm100ImplicitGemmTileTraitsINSA_18SM100_TMA_2SM_LOADENSA_14ComposedLayoutINSA_7SwizzleILi3ELi4ELi3EEENSA_18smem_ptr_flag_bitsILi16EEENSV_INSB_IJNSC_ILi64EEENSC_ILi8EEEEEENSB_IJSE_S1B_EEEEEEEvEENS14_INSA_25SM100_TMA_2SM_LOAD_IM2COLES1G_vEEEENS_8epilogue10collective18CollectiveEpilogueINS1L_23Sm100TmaWarpSpecializedILi4ELi2ELi16ELb1ELb0EEEJNSB_IJS1B_SI_SK_EEENSB_IJNSV_IS1B_SE_EENSV_INSB_IJNSC_ILi16EEESD_EEES1E_EEEEESM_NSB_IJlNSB_IJSE_llEEESX_EEESM_S1X_NS1L_6fusion15FusionCallbacksIS1P_NS1Y_17LinearCombinationISM_fSM_fLNS_15FloatRoundStyleE2EEES1Q_S1V_JEEENSA_5SM1004TMEM4LOAD26SM100_TMEM_LOAD_32dp32b16xENSA_13SM90_TMA_LOADENS16_INS17_ILi1ELi4ELi3EEES1A_NSV_INSB_IJS1C_S1S_EEENSB_IJS1S_SE_EEEEEEENSA_39AutoVectorizingCopyWithAssumedAlignmentILi128EEENSA_14SM90_TMA_STOREES2D_S2F_S2F_EEEvvEEEEvNT_6ParamsE:
	.zero		2944


//--------------------- SYMBOLS --------------------------

	.type		.nv.reservedSmem.offset0,@object
	.size		.nv.reservedSmem.offset0,0x4
	.type		.nv.reservedSmem.cap,@object
	.size		.nv.reservedSmem.cap,0x4
	.type		__assertfail,@function
